//
// Generated by NVIDIA NVVM Compiler
//
// Compiler Build ID: CL-36424714
// Cuda compilation tools, release 13.0, V13.0.88
// Based on NVVM 20.0.0
//

.version 9.0
.target sm_100
.address_size 64

	// .globl	_Z4gutsllPKdS0_S0_S0_S0_S0_S0_S0_S0_S0_S0_S0_S0_S0_S0_S0_S0_S0_S0_PKbddPd
// _ZZ4gutsllPKdS0_S0_S0_S0_S0_S0_S0_S0_S0_S0_S0_S0_S0_S0_S0_S0_S0_S0_PKbddPdE1A has been demoted
// _ZZ4gutsllPKdS0_S0_S0_S0_S0_S0_S0_S0_S0_S0_S0_S0_S0_S0_S0_S0_S0_S0_PKbddPdE1B has been demoted
// _ZZ4gutsllPKdS0_S0_S0_S0_S0_S0_S0_S0_S0_S0_S0_S0_S0_S0_S0_S0_S0_S0_PKbddPdE1C has been demoted
// _ZZ4gutsllPKdS0_S0_S0_S0_S0_S0_S0_S0_S0_S0_S0_S0_S0_S0_S0_S0_S0_S0_PKbddPdE6sUpper has been demoted
// _ZZ4gutsllPKdS0_S0_S0_S0_S0_S0_S0_S0_S0_S0_S0_S0_S0_S0_S0_S0_S0_S0_PKbddPdE6sLower has been demoted
// _ZZ4gutsllPKdS0_S0_S0_S0_S0_S0_S0_S0_S0_S0_S0_S0_S0_S0_S0_S0_S0_S0_PKbddPdE9tNegUpper has been demoted
// _ZZ4gutsllPKdS0_S0_S0_S0_S0_S0_S0_S0_S0_S0_S0_S0_S0_S0_S0_S0_S0_S0_PKbddPdE9tNegLower has been demoted
// _ZZ4gutsllPKdS0_S0_S0_S0_S0_S0_S0_S0_S0_S0_S0_S0_S0_S0_S0_S0_S0_S0_PKbddPdE9tPosUpper has been demoted
// _ZZ4gutsllPKdS0_S0_S0_S0_S0_S0_S0_S0_S0_S0_S0_S0_S0_S0_S0_S0_S0_S0_PKbddPdE9tPosLower has been demoted
// _ZZ4gutsllPKdS0_S0_S0_S0_S0_S0_S0_S0_S0_S0_S0_S0_S0_S0_S0_S0_S0_S0_PKbddPdE2xH has been demoted
// _ZZ4gutsllPKdS0_S0_S0_S0_S0_S0_S0_S0_S0_S0_S0_S0_S0_S0_S0_S0_S0_S0_PKbddPdE2yH has been demoted
// _ZZ4gutsllPKdS0_S0_S0_S0_S0_S0_S0_S0_S0_S0_S0_S0_S0_S0_S0_S0_S0_S0_PKbddPdE9thisBlock has been demoted
// _ZZ4gutsllPKdS0_S0_S0_S0_S0_S0_S0_S0_S0_S0_S0_S0_S0_S0_S0_S0_S0_S0_PKbddPdE1k has been demoted
// _ZZ4gutsllPKdS0_S0_S0_S0_S0_S0_S0_S0_S0_S0_S0_S0_S0_S0_S0_S0_S0_S0_PKbddPdE1l has been demoted
// _ZZ4gutsllPKdS0_S0_S0_S0_S0_S0_S0_S0_S0_S0_S0_S0_S0_S0_S0_S0_S0_S0_PKbddPdE8blockPos has been demoted

.visible .entry _Z4gutsllPKdS0_S0_S0_S0_S0_S0_S0_S0_S0_S0_S0_S0_S0_S0_S0_S0_S0_S0_PKbddPd(
	.param .u64 _Z4gutsllPKdS0_S0_S0_S0_S0_S0_S0_S0_S0_S0_S0_S0_S0_S0_S0_S0_S0_S0_PKbddPd_param_0,
	.param .u64 _Z4gutsllPKdS0_S0_S0_S0_S0_S0_S0_S0_S0_S0_S0_S0_S0_S0_S0_S0_S0_S0_PKbddPd_param_1,
	.param .u64 .ptr .align 1 _Z4gutsllPKdS0_S0_S0_S0_S0_S0_S0_S0_S0_S0_S0_S0_S0_S0_S0_S0_S0_S0_PKbddPd_param_2,
	.param .u64 .ptr .align 1 _Z4gutsllPKdS0_S0_S0_S0_S0_S0_S0_S0_S0_S0_S0_S0_S0_S0_S0_S0_S0_S0_PKbddPd_param_3,
	.param .u64 .ptr .align 1 _Z4gutsllPKdS0_S0_S0_S0_S0_S0_S0_S0_S0_S0_S0_S0_S0_S0_S0_S0_S0_S0_PKbddPd_param_4,
	.param .u64 .ptr .align 1 _Z4gutsllPKdS0_S0_S0_S0_S0_S0_S0_S0_S0_S0_S0_S0_S0_S0_S0_S0_S0_S0_PKbddPd_param_5,
	.param .u64 .ptr .align 1 _Z4gutsllPKdS0_S0_S0_S0_S0_S0_S0_S0_S0_S0_S0_S0_S0_S0_S0_S0_S0_S0_PKbddPd_param_6,
	.param .u64 .ptr .align 1 _Z4gutsllPKdS0_S0_S0_S0_S0_S0_S0_S0_S0_S0_S0_S0_S0_S0_S0_S0_S0_S0_PKbddPd_param_7,
	.param .u64 .ptr .align 1 _Z4gutsllPKdS0_S0_S0_S0_S0_S0_S0_S0_S0_S0_S0_S0_S0_S0_S0_S0_S0_S0_PKbddPd_param_8,
	.param .u64 .ptr .align 1 _Z4gutsllPKdS0_S0_S0_S0_S0_S0_S0_S0_S0_S0_S0_S0_S0_S0_S0_S0_S0_S0_PKbddPd_param_9,
	.param .u64 .ptr .align 1 _Z4gutsllPKdS0_S0_S0_S0_S0_S0_S0_S0_S0_S0_S0_S0_S0_S0_S0_S0_S0_S0_PKbddPd_param_10,
	.param .u64 .ptr .align 1 _Z4gutsllPKdS0_S0_S0_S0_S0_S0_S0_S0_S0_S0_S0_S0_S0_S0_S0_S0_S0_S0_PKbddPd_param_11,
	.param .u64 .ptr .align 1 _Z4gutsllPKdS0_S0_S0_S0_S0_S0_S0_S0_S0_S0_S0_S0_S0_S0_S0_S0_S0_S0_PKbddPd_param_12,
	.param .u64 .ptr .align 1 _Z4gutsllPKdS0_S0_S0_S0_S0_S0_S0_S0_S0_S0_S0_S0_S0_S0_S0_S0_S0_S0_PKbddPd_param_13,
	.param .u64 .ptr .align 1 _Z4gutsllPKdS0_S0_S0_S0_S0_S0_S0_S0_S0_S0_S0_S0_S0_S0_S0_S0_S0_S0_PKbddPd_param_14,
	.param .u64 .ptr .align 1 _Z4gutsllPKdS0_S0_S0_S0_S0_S0_S0_S0_S0_S0_S0_S0_S0_S0_S0_S0_S0_S0_PKbddPd_param_15,
	.param .u64 .ptr .align 1 _Z4gutsllPKdS0_S0_S0_S0_S0_S0_S0_S0_S0_S0_S0_S0_S0_S0_S0_S0_S0_S0_PKbddPd_param_16,
	.param .u64 .ptr .align 1 _Z4gutsllPKdS0_S0_S0_S0_S0_S0_S0_S0_S0_S0_S0_S0_S0_S0_S0_S0_S0_S0_PKbddPd_param_17,
	.param .u64 .ptr .align 1 _Z4gutsllPKdS0_S0_S0_S0_S0_S0_S0_S0_S0_S0_S0_S0_S0_S0_S0_S0_S0_S0_PKbddPd_param_18,
	.param .u64 .ptr .align 1 _Z4gutsllPKdS0_S0_S0_S0_S0_S0_S0_S0_S0_S0_S0_S0_S0_S0_S0_S0_S0_S0_PKbddPd_param_19,
	.param .u64 .ptr .align 1 _Z4gutsllPKdS0_S0_S0_S0_S0_S0_S0_S0_S0_S0_S0_S0_S0_S0_S0_S0_S0_S0_PKbddPd_param_20,
	.param .u64 .ptr .align 1 _Z4gutsllPKdS0_S0_S0_S0_S0_S0_S0_S0_S0_S0_S0_S0_S0_S0_S0_S0_S0_S0_PKbddPd_param_21,
	.param .f64 _Z4gutsllPKdS0_S0_S0_S0_S0_S0_S0_S0_S0_S0_S0_S0_S0_S0_S0_S0_S0_S0_PKbddPd_param_22,
	.param .f64 _Z4gutsllPKdS0_S0_S0_S0_S0_S0_S0_S0_S0_S0_S0_S0_S0_S0_S0_S0_S0_S0_PKbddPd_param_23,
	.param .u64 .ptr .align 1 _Z4gutsllPKdS0_S0_S0_S0_S0_S0_S0_S0_S0_S0_S0_S0_S0_S0_S0_S0_S0_S0_PKbddPd_param_24
)
{
	.reg .pred 	%p<185>;
	.reg .b16 	%rs<2>;
	.reg .b32 	%r<570>;
	.reg .b64 	%rd<675>;
	.reg .b64 	%fd<1482>;
	// demoted variable
	.shared .align 8 .f64 _ZZ4gutsllPKdS0_S0_S0_S0_S0_S0_S0_S0_S0_S0_S0_S0_S0_S0_S0_S0_S0_S0_PKbddPdE1A;
	// demoted variable
	.shared .align 8 .f64 _ZZ4gutsllPKdS0_S0_S0_S0_S0_S0_S0_S0_S0_S0_S0_S0_S0_S0_S0_S0_S0_S0_PKbddPdE1B;
	// demoted variable
	.shared .align 8 .f64 _ZZ4gutsllPKdS0_S0_S0_S0_S0_S0_S0_S0_S0_S0_S0_S0_S0_S0_S0_S0_S0_S0_PKbddPdE1C;
	// demoted variable
	.shared .align 8 .f64 _ZZ4gutsllPKdS0_S0_S0_S0_S0_S0_S0_S0_S0_S0_S0_S0_S0_S0_S0_S0_S0_S0_PKbddPdE6sUpper;
	// demoted variable
	.shared .align 8 .f64 _ZZ4gutsllPKdS0_S0_S0_S0_S0_S0_S0_S0_S0_S0_S0_S0_S0_S0_S0_S0_S0_S0_PKbddPdE6sLower;
	// demoted variable
	.shared .align 8 .f64 _ZZ4gutsllPKdS0_S0_S0_S0_S0_S0_S0_S0_S0_S0_S0_S0_S0_S0_S0_S0_S0_S0_PKbddPdE9tNegUpper;
	// demoted variable
	.shared .align 8 .f64 _ZZ4gutsllPKdS0_S0_S0_S0_S0_S0_S0_S0_S0_S0_S0_S0_S0_S0_S0_S0_S0_S0_PKbddPdE9tNegLower;
	// demoted variable
	.shared .align 8 .f64 _ZZ4gutsllPKdS0_S0_S0_S0_S0_S0_S0_S0_S0_S0_S0_S0_S0_S0_S0_S0_S0_S0_PKbddPdE9tPosUpper;
	// demoted variable
	.shared .align 8 .f64 _ZZ4gutsllPKdS0_S0_S0_S0_S0_S0_S0_S0_S0_S0_S0_S0_S0_S0_S0_S0_S0_S0_PKbddPdE9tPosLower;
	// demoted variable
	.shared .align 8 .f64 _ZZ4gutsllPKdS0_S0_S0_S0_S0_S0_S0_S0_S0_S0_S0_S0_S0_S0_S0_S0_S0_S0_PKbddPdE2xH;
	// demoted variable
	.shared .align 8 .f64 _ZZ4gutsllPKdS0_S0_S0_S0_S0_S0_S0_S0_S0_S0_S0_S0_S0_S0_S0_S0_S0_S0_PKbddPdE2yH;
	// demoted variable
	.shared .align 8 .b8 _ZZ4gutsllPKdS0_S0_S0_S0_S0_S0_S0_S0_S0_S0_S0_S0_S0_S0_S0_S0_S0_S0_PKbddPdE9thisBlock[4096];
	// demoted variable
	.shared .align 8 .u64 _ZZ4gutsllPKdS0_S0_S0_S0_S0_S0_S0_S0_S0_S0_S0_S0_S0_S0_S0_S0_S0_S0_PKbddPdE1k;
	// demoted variable
	.shared .align 8 .u64 _ZZ4gutsllPKdS0_S0_S0_S0_S0_S0_S0_S0_S0_S0_S0_S0_S0_S0_S0_S0_S0_S0_PKbddPdE1l;
	// demoted variable
	.shared .align 8 .u64 _ZZ4gutsllPKdS0_S0_S0_S0_S0_S0_S0_S0_S0_S0_S0_S0_S0_S0_S0_S0_S0_S0_PKbddPdE8blockPos;
	ld.param.u64 	%rd228, [_Z4gutsllPKdS0_S0_S0_S0_S0_S0_S0_S0_S0_S0_S0_S0_S0_S0_S0_S0_S0_S0_PKbddPd_param_0];
	ld.param.u64 	%rd229, [_Z4gutsllPKdS0_S0_S0_S0_S0_S0_S0_S0_S0_S0_S0_S0_S0_S0_S0_S0_S0_S0_PKbddPd_param_1];
	ld.param.u64 	%rd245, [_Z4gutsllPKdS0_S0_S0_S0_S0_S0_S0_S0_S0_S0_S0_S0_S0_S0_S0_S0_S0_S0_PKbddPd_param_2];
	ld.param.u64 	%rd246, [_Z4gutsllPKdS0_S0_S0_S0_S0_S0_S0_S0_S0_S0_S0_S0_S0_S0_S0_S0_S0_S0_PKbddPd_param_3];
	ld.param.u64 	%rd231, [_Z4gutsllPKdS0_S0_S0_S0_S0_S0_S0_S0_S0_S0_S0_S0_S0_S0_S0_S0_S0_S0_PKbddPd_param_5];
	ld.param.u64 	%rd247, [_Z4gutsllPKdS0_S0_S0_S0_S0_S0_S0_S0_S0_S0_S0_S0_S0_S0_S0_S0_S0_S0_PKbddPd_param_6];
	ld.param.u64 	%rd232, [_Z4gutsllPKdS0_S0_S0_S0_S0_S0_S0_S0_S0_S0_S0_S0_S0_S0_S0_S0_S0_S0_PKbddPd_param_7];
	ld.param.u64 	%rd248, [_Z4gutsllPKdS0_S0_S0_S0_S0_S0_S0_S0_S0_S0_S0_S0_S0_S0_S0_S0_S0_S0_PKbddPd_param_9];
	ld.param.u64 	%rd234, [_Z4gutsllPKdS0_S0_S0_S0_S0_S0_S0_S0_S0_S0_S0_S0_S0_S0_S0_S0_S0_S0_PKbddPd_param_10];
	ld.param.u64 	%rd249, [_Z4gutsllPKdS0_S0_S0_S0_S0_S0_S0_S0_S0_S0_S0_S0_S0_S0_S0_S0_S0_S0_PKbddPd_param_13];
	ld.param.u64 	%rd237, [_Z4gutsllPKdS0_S0_S0_S0_S0_S0_S0_S0_S0_S0_S0_S0_S0_S0_S0_S0_S0_S0_PKbddPd_param_14];
	ld.param.u64 	%rd238, [_Z4gutsllPKdS0_S0_S0_S0_S0_S0_S0_S0_S0_S0_S0_S0_S0_S0_S0_S0_S0_S0_PKbddPd_param_15];
	ld.param.f64 	%fd245, [_Z4gutsllPKdS0_S0_S0_S0_S0_S0_S0_S0_S0_S0_S0_S0_S0_S0_S0_S0_S0_S0_PKbddPd_param_23];
	ld.param.u64 	%rd250, [_Z4gutsllPKdS0_S0_S0_S0_S0_S0_S0_S0_S0_S0_S0_S0_S0_S0_S0_S0_S0_S0_PKbddPd_param_24];
	cvta.to.global.u64 	%rd1, %rd248;
	cvta.to.global.u64 	%rd2, %rd245;
	cvta.to.global.u64 	%rd3, %rd246;
	cvta.to.global.u64 	%rd4, %rd250;
	cvta.to.global.u64 	%rd5, %rd231;
	cvta.to.global.u64 	%rd6, %rd234;
	cvta.to.global.u64 	%rd7, %rd237;
	cvta.to.global.u64 	%rd8, %rd249;
	cvta.to.global.u64 	%rd9, %rd232;
	cvta.to.global.u64 	%rd10, %rd247;
	cvta.to.global.u64 	%rd11, %rd238;
	mov.u32 	%r1, %tid.x;
	setp.ne.s32 	%p1, %r1, 0;
	@%p1 bra 	$L__BB0_2;
	ld.param.u64 	%rd612, [_Z4gutsllPKdS0_S0_S0_S0_S0_S0_S0_S0_S0_S0_S0_S0_S0_S0_S0_S0_S0_S0_PKbddPd_param_16];
	cvta.to.global.u64 	%rd251, %rd612;
	mov.u32 	%r164, %ctaid.x;
	cvt.u64.u32 	%rd252, %r164;
	st.shared.u64 	[_ZZ4gutsllPKdS0_S0_S0_S0_S0_S0_S0_S0_S0_S0_S0_S0_S0_S0_S0_S0_S0_S0_PKbddPdE1k], %rd252;
	mov.u32 	%r165, %ctaid.y;
	cvt.u64.u32 	%rd253, %r165;
	st.shared.u64 	[_ZZ4gutsllPKdS0_S0_S0_S0_S0_S0_S0_S0_S0_S0_S0_S0_S0_S0_S0_S0_S0_S0_PKbddPdE1l], %rd253;
	add.s64 	%rd254, %rd228, -1;
	mad.lo.s64 	%rd255, %rd254, %rd253, %rd252;
	st.shared.u64 	[_ZZ4gutsllPKdS0_S0_S0_S0_S0_S0_S0_S0_S0_S0_S0_S0_S0_S0_S0_S0_S0_S0_PKbddPdE8blockPos], %rd255;
	mul.wide.u32 	%rd256, %r164, 8;
	add.s64 	%rd257, %rd11, %rd256;
	ld.global.f64 	%fd246, [%rd257];
	st.shared.f64 	[_ZZ4gutsllPKdS0_S0_S0_S0_S0_S0_S0_S0_S0_S0_S0_S0_S0_S0_S0_S0_S0_S0_PKbddPdE2xH], %fd246;
	mul.wide.u32 	%rd258, %r165, 8;
	add.s64 	%rd259, %rd251, %rd258;
	ld.global.f64 	%fd247, [%rd259];
	st.shared.f64 	[_ZZ4gutsllPKdS0_S0_S0_S0_S0_S0_S0_S0_S0_S0_S0_S0_S0_S0_S0_S0_S0_S0_PKbddPdE2yH], %fd247;
	shl.b64 	%rd260, %rd255, 3;
	add.s64 	%rd261, %rd10, %rd260;
	ld.global.f64 	%fd248, [%rd261];
	fma.rn.f64 	%fd249, %fd248, %fd248, 0d3FF0000000000000;
	st.shared.f64 	[_ZZ4gutsllPKdS0_S0_S0_S0_S0_S0_S0_S0_S0_S0_S0_S0_S0_S0_S0_S0_S0_S0_PKbddPdE1A], %fd249;
	add.f64 	%fd250, %fd248, %fd248;
	add.s64 	%rd262, %rd9, %rd260;
	ld.global.f64 	%fd251, [%rd262];
	mul.f64 	%fd252, %fd250, %fd251;
	st.shared.f64 	[_ZZ4gutsllPKdS0_S0_S0_S0_S0_S0_S0_S0_S0_S0_S0_S0_S0_S0_S0_S0_S0_S0_PKbddPdE1B], %fd252;
	fma.rn.f64 	%fd253, %fd251, %fd251, 0d3FF0000000000000;
	st.shared.f64 	[_ZZ4gutsllPKdS0_S0_S0_S0_S0_S0_S0_S0_S0_S0_S0_S0_S0_S0_S0_S0_S0_S0_PKbddPdE1C], %fd253;
	shl.b64 	%rd263, %rd228, 3;
	add.s64 	%rd264, %rd8, %rd263;
	ld.global.f64 	%fd254, [%rd264+-8];
	sub.f64 	%fd255, %fd254, %fd246;
	st.shared.f64 	[_ZZ4gutsllPKdS0_S0_S0_S0_S0_S0_S0_S0_S0_S0_S0_S0_S0_S0_S0_S0_S0_S0_PKbddPdE6sUpper], %fd255;
	ld.global.f64 	%fd256, [%rd8];
	sub.f64 	%fd257, %fd256, %fd246;
	st.shared.f64 	[_ZZ4gutsllPKdS0_S0_S0_S0_S0_S0_S0_S0_S0_S0_S0_S0_S0_S0_S0_S0_S0_S0_PKbddPdE6sLower], %fd257;
	shl.b64 	%rd265, %rd229, 3;
	add.s64 	%rd266, %rd7, %rd265;
	ld.global.f64 	%fd258, [%rd266+-8];
	sub.f64 	%fd259, %fd258, %fd247;
	st.shared.f64 	[_ZZ4gutsllPKdS0_S0_S0_S0_S0_S0_S0_S0_S0_S0_S0_S0_S0_S0_S0_S0_S0_S0_PKbddPdE9tNegUpper], %fd259;
	ld.global.f64 	%fd260, [%rd7];
	sub.f64 	%fd261, %fd260, %fd247;
	st.shared.f64 	[_ZZ4gutsllPKdS0_S0_S0_S0_S0_S0_S0_S0_S0_S0_S0_S0_S0_S0_S0_S0_S0_S0_PKbddPdE9tNegLower], %fd261;
	neg.f64 	%fd262, %fd258;
	sub.f64 	%fd263, %fd262, %fd247;
	st.shared.f64 	[_ZZ4gutsllPKdS0_S0_S0_S0_S0_S0_S0_S0_S0_S0_S0_S0_S0_S0_S0_S0_S0_S0_PKbddPdE9tPosUpper], %fd263;
	neg.f64 	%fd264, %fd260;
	sub.f64 	%fd265, %fd264, %fd247;
	st.shared.f64 	[_ZZ4gutsllPKdS0_S0_S0_S0_S0_S0_S0_S0_S0_S0_S0_S0_S0_S0_S0_S0_S0_S0_PKbddPdE9tPosLower], %fd265;
$L__BB0_2:
	bar.sync 	0;
	cvt.u64.u32 	%rd12, %r1;
	mul.lo.s64 	%rd13, %rd229, %rd228;
	setp.le.s64 	%p2, %rd13, %rd12;
	mov.f64 	%fd1480, 0d0000000000000000;
	@%p2 bra 	$L__BB0_8;
	ld.shared.f64 	%fd1, [_ZZ4gutsllPKdS0_S0_S0_S0_S0_S0_S0_S0_S0_S0_S0_S0_S0_S0_S0_S0_S0_S0_PKbddPdE2xH];
	ld.shared.f64 	%fd2, [_ZZ4gutsllPKdS0_S0_S0_S0_S0_S0_S0_S0_S0_S0_S0_S0_S0_S0_S0_S0_S0_S0_PKbddPdE2yH];
	ld.shared.u64 	%rd267, [_ZZ4gutsllPKdS0_S0_S0_S0_S0_S0_S0_S0_S0_S0_S0_S0_S0_S0_S0_S0_S0_S0_PKbddPdE8blockPos];
	shl.b64 	%rd268, %rd267, 3;
	add.s64 	%rd269, %rd5, %rd268;
	ld.global.f64 	%fd3, [%rd269];
	ld.shared.f64 	%fd4, [_ZZ4gutsllPKdS0_S0_S0_S0_S0_S0_S0_S0_S0_S0_S0_S0_S0_S0_S0_S0_S0_S0_PKbddPdE1A];
	ld.shared.f64 	%fd5, [_ZZ4gutsllPKdS0_S0_S0_S0_S0_S0_S0_S0_S0_S0_S0_S0_S0_S0_S0_S0_S0_S0_PKbddPdE1B];
	ld.shared.f64 	%fd6, [_ZZ4gutsllPKdS0_S0_S0_S0_S0_S0_S0_S0_S0_S0_S0_S0_S0_S0_S0_S0_S0_S0_PKbddPdE1C];
	add.s64 	%rd270, %rd6, %rd268;
	ld.global.f64 	%fd7, [%rd270];
	add.s64 	%rd271, %rd10, %rd268;
	ld.global.f64 	%fd8, [%rd271];
	mov.u32 	%r166, %ntid.x;
	cvt.u64.u32 	%rd14, %r166;
	shl.b64 	%rd618, %rd12, 3;
	mov.f64 	%fd1480, 0d0000000000000000;
	cvt.u32.u64 	%r167, %rd228;
	mov.u64 	%rd619, %rd12;
$L__BB0_4:
	or.b64  	%rd272, %rd619, %rd228;
	and.b64  	%rd273, %rd272, -4294967296;
	setp.ne.s64 	%p3, %rd273, 0;
	@%p3 bra 	$L__BB0_6;
	cvt.u32.u64 	%r168, %rd619;
	div.u32 	%r169, %r168, %r167;
	mul.lo.s32 	%r170, %r169, %r167;
	sub.s32 	%r171, %r168, %r170;
	cvt.u64.u32 	%rd620, %r169;
	cvt.u64.u32 	%rd621, %r171;
	bra.uni 	$L__BB0_7;
$L__BB0_6:
	div.s64 	%rd620, %rd619, %rd228;
	mul.lo.s64 	%rd274, %rd620, %rd228;
	sub.s64 	%rd621, %rd619, %rd274;
$L__BB0_7:
	ld.param.u64 	%rd614, [_Z4gutsllPKdS0_S0_S0_S0_S0_S0_S0_S0_S0_S0_S0_S0_S0_S0_S0_S0_S0_S0_PKbddPd_param_18];
	ld.param.u64 	%rd613, [_Z4gutsllPKdS0_S0_S0_S0_S0_S0_S0_S0_S0_S0_S0_S0_S0_S0_S0_S0_S0_S0_PKbddPd_param_17];
	ld.param.u64 	%rd610, [_Z4gutsllPKdS0_S0_S0_S0_S0_S0_S0_S0_S0_S0_S0_S0_S0_S0_S0_S0_S0_S0_PKbddPd_param_14];
	ld.param.u64 	%rd605, [_Z4gutsllPKdS0_S0_S0_S0_S0_S0_S0_S0_S0_S0_S0_S0_S0_S0_S0_S0_S0_S0_PKbddPd_param_8];
	ld.param.u64 	%rd602, [_Z4gutsllPKdS0_S0_S0_S0_S0_S0_S0_S0_S0_S0_S0_S0_S0_S0_S0_S0_S0_S0_PKbddPd_param_4];
	shl.b64 	%rd275, %rd621, 3;
	add.s64 	%rd276, %rd8, %rd275;
	ld.global.f64 	%fd268, [%rd276];
	sub.f64 	%fd269, %fd268, %fd1;
	mul.f64 	%fd270, %fd269, %fd269;
	cvta.to.global.u64 	%rd277, %rd610;
	shl.b64 	%rd278, %rd620, 3;
	add.s64 	%rd279, %rd277, %rd278;
	ld.global.f64 	%fd271, [%rd279];
	sub.f64 	%fd272, %fd271, %fd2;
	mul.f64 	%fd273, %fd272, %fd272;
	add.f64 	%fd274, %fd271, %fd2;
	mul.f64 	%fd275, %fd274, %fd274;
	add.s64 	%rd280, %rd2, %rd618;
	ld.global.f64 	%fd276, [%rd280];
	sub.f64 	%fd277, %fd276, %fd3;
	add.f64 	%fd278, %fd270, %fd273;
	fma.rn.f64 	%fd279, %fd277, %fd277, %fd278;
	sqrt.rn.f64 	%fd280, %fd279;
	add.f64 	%fd281, %fd270, %fd275;
	fma.rn.f64 	%fd282, %fd277, %fd277, %fd281;
	sqrt.rn.f64 	%fd283, %fd282;
	add.s64 	%rd281, %rd3, %rd618;
	ld.global.f64 	%fd284, [%rd281];
	mul.f64 	%fd285, %fd269, %fd284;
	sub.f64 	%fd286, %fd277, %fd285;
	cvta.to.global.u64 	%rd282, %rd602;
	add.s64 	%rd283, %rd282, %rd618;
	ld.global.f64 	%fd287, [%rd283];
	mul.f64 	%fd288, %fd272, %fd287;
	sub.f64 	%fd289, %fd286, %fd288;
	mul.f64 	%fd290, %fd280, %fd280;
	mul.f64 	%fd291, %fd280, %fd290;
	div.rn.f64 	%fd292, %fd289, %fd291;
	mul.f64 	%fd293, %fd274, %fd287;
	sub.f64 	%fd294, %fd286, %fd293;
	mul.f64 	%fd295, %fd283, %fd283;
	mul.f64 	%fd296, %fd283, %fd295;
	div.rn.f64 	%fd297, %fd294, %fd296;
	add.f64 	%fd298, %fd292, %fd297;
	rcp.rn.f64 	%fd299, %fd280;
	rcp.rn.f64 	%fd300, %fd283;
	add.f64 	%fd301, %fd299, %fd300;
	mul.f64 	%fd302, %fd270, %fd4;
	mul.f64 	%fd303, %fd269, %fd5;
	fma.rn.f64 	%fd304, %fd272, %fd303, %fd302;
	fma.rn.f64 	%fd305, %fd273, %fd6, %fd304;
	sqrt.rn.f64 	%fd306, %fd305;
	rcp.rn.f64 	%fd307, %fd306;
	mul.f64 	%fd308, %fd274, %fd303;
	sub.f64 	%fd309, %fd302, %fd308;
	fma.rn.f64 	%fd310, %fd275, %fd6, %fd309;
	sqrt.rn.f64 	%fd311, %fd310;
	rcp.rn.f64 	%fd312, %fd311;
	add.f64 	%fd313, %fd307, %fd312;
	cvta.to.global.u64 	%rd284, %rd613;
	add.s64 	%rd285, %rd284, %rd275;
	ld.global.f64 	%fd314, [%rd285];
	cvta.to.global.u64 	%rd286, %rd614;
	add.s64 	%rd287, %rd286, %rd278;
	ld.global.f64 	%fd315, [%rd287];
	mul.f64 	%fd316, %fd314, %fd315;
	cvta.to.global.u64 	%rd288, %rd605;
	add.s64 	%rd289, %rd288, %rd618;
	ld.global.f64 	%fd317, [%rd289];
	sub.f64 	%fd318, %fd317, %fd7;
	sub.f64 	%fd319, %fd318, %fd269;
	mul.f64 	%fd320, %fd316, %fd319;
	mul.f64 	%fd321, %fd298, %fd320;
	mul.f64 	%fd322, %fd301, %fd284;
	mul.f64 	%fd323, %fd313, %fd8;
	sub.f64 	%fd324, %fd322, %fd323;
	mul.f64 	%fd325, %fd316, %fd324;
	sub.f64 	%fd326, %fd1480, %fd321;
	sub.f64 	%fd1480, %fd326, %fd325;
	add.s64 	%rd619, %rd619, %rd14;
	shl.b64 	%rd290, %rd14, 3;
	add.s64 	%rd618, %rd618, %rd290;
	setp.lt.s64 	%p4, %rd619, %rd13;
	@%p4 bra 	$L__BB0_4;
$L__BB0_8:
	mov.u32 	%r2, %ntid.x;
	add.s32 	%r172, %r2, -1;
	setp.ne.s32 	%p5, %r1, %r172;
	@%p5 bra 	$L__BB0_19;
	ld.shared.f64 	%fd12, [_ZZ4gutsllPKdS0_S0_S0_S0_S0_S0_S0_S0_S0_S0_S0_S0_S0_S0_S0_S0_S0_S0_PKbddPdE9tNegUpper];
	setp.eq.f64 	%p97, %fd12, 0d0000000000000000;
	mov.f64 	%fd1419, 0d0000000000000000;
	@%p97 bra 	$L__BB0_18;
	ld.shared.f64 	%fd1095, [_ZZ4gutsllPKdS0_S0_S0_S0_S0_S0_S0_S0_S0_S0_S0_S0_S0_S0_S0_S0_S0_S0_PKbddPdE1C];
	ld.shared.f64 	%fd1096, [_ZZ4gutsllPKdS0_S0_S0_S0_S0_S0_S0_S0_S0_S0_S0_S0_S0_S0_S0_S0_S0_S0_PKbddPdE1B];
	ld.shared.f64 	%fd1097, [_ZZ4gutsllPKdS0_S0_S0_S0_S0_S0_S0_S0_S0_S0_S0_S0_S0_S0_S0_S0_S0_S0_PKbddPdE1A];
	ld.shared.f64 	%fd1098, [_ZZ4gutsllPKdS0_S0_S0_S0_S0_S0_S0_S0_S0_S0_S0_S0_S0_S0_S0_S0_S0_S0_PKbddPdE6sUpper];
	sqrt.rn.f64 	%fd1099, %fd1097;
	div.rn.f64 	%fd13, %fd12, %fd1099;
	add.f64 	%fd1100, %fd1097, %fd1097;
	mul.f64 	%fd1101, %fd1100, %fd1098;
	fma.rn.f64 	%fd1102, %fd12, %fd1096, %fd1101;
	mul.f64 	%fd1103, %fd1097, %fd1098;
	mul.f64 	%fd1104, %fd1096, %fd1098;
	mul.f64 	%fd1105, %fd12, %fd1104;
	fma.rn.f64 	%fd1106, %fd1098, %fd1103, %fd1105;
	mul.f64 	%fd1107, %fd12, %fd1095;
	fma.rn.f64 	%fd1108, %fd12, %fd1107, %fd1106;
	mul.f64 	%fd1109, %fd1097, %fd1108;
	sqrt.rn.f64 	%fd1110, %fd1109;
	fma.rn.f64 	%fd1416, %fd1110, 0d4000000000000000, %fd1102;
	{
	.reg .b32 %temp; 
	mov.b64 	{%temp, %r506}, %fd1416;
	}
	{
	.reg .b32 %temp; 
	mov.b64 	{%r507, %temp}, %fd1416;
	}
	setp.gt.s32 	%p98, %r506, 1048575;
	mov.b32 	%r508, -1023;
	@%p98 bra 	$L__BB0_12;
	mul.f64 	%fd1416, %fd1416, 0d4350000000000000;
	{
	.reg .b32 %temp; 
	mov.b64 	{%temp, %r506}, %fd1416;
	}
	{
	.reg .b32 %temp; 
	mov.b64 	{%r507, %temp}, %fd1416;
	}
	mov.b32 	%r508, -1077;
$L__BB0_12:
	add.s32 	%r401, %r506, -1;
	setp.gt.u32 	%p99, %r401, 2146435070;
	@%p99 bra 	$L__BB0_16;
	shr.u32 	%r404, %r506, 20;
	add.s32 	%r509, %r508, %r404;
	and.b32  	%r405, %r506, 1048575;
	or.b32  	%r406, %r405, 1072693248;
	mov.b64 	%fd1417, {%r507, %r406};
	setp.lt.u32 	%p101, %r406, 1073127583;
	@%p101 bra 	$L__BB0_15;
	{
	.reg .b32 %temp; 
	mov.b64 	{%r407, %temp}, %fd1417;
	}
	{
	.reg .b32 %temp; 
	mov.b64 	{%temp, %r408}, %fd1417;
	}
	add.s32 	%r409, %r408, -1048576;
	mov.b64 	%fd1417, {%r407, %r409};
	add.s32 	%r509, %r509, 1;
$L__BB0_15:
	add.f64 	%fd1112, %fd1417, 0dBFF0000000000000;
	add.f64 	%fd1113, %fd1417, 0d3FF0000000000000;
	rcp.approx.ftz.f64 	%fd1114, %fd1113;
	neg.f64 	%fd1115, %fd1113;
	fma.rn.f64 	%fd1116, %fd1115, %fd1114, 0d3FF0000000000000;
	fma.rn.f64 	%fd1117, %fd1116, %fd1116, %fd1116;
	fma.rn.f64 	%fd1118, %fd1117, %fd1114, %fd1114;
	mul.f64 	%fd1119, %fd1112, %fd1118;
	fma.rn.f64 	%fd1120, %fd1112, %fd1118, %fd1119;
	mul.f64 	%fd1121, %fd1120, %fd1120;
	fma.rn.f64 	%fd1122, %fd1121, 0d3EB1380B3AE80F1E, 0d3ED0EE258B7A8B04;
	fma.rn.f64 	%fd1123, %fd1122, %fd1121, 0d3EF3B2669F02676F;
	fma.rn.f64 	%fd1124, %fd1123, %fd1121, 0d3F1745CBA9AB0956;
	fma.rn.f64 	%fd1125, %fd1124, %fd1121, 0d3F3C71C72D1B5154;
	fma.rn.f64 	%fd1126, %fd1125, %fd1121, 0d3F624924923BE72D;
	fma.rn.f64 	%fd1127, %fd1126, %fd1121, 0d3F8999999999A3C4;
	fma.rn.f64 	%fd1128, %fd1127, %fd1121, 0d3FB5555555555554;
	sub.f64 	%fd1129, %fd1112, %fd1120;
	add.f64 	%fd1130, %fd1129, %fd1129;
	neg.f64 	%fd1131, %fd1120;
	fma.rn.f64 	%fd1132, %fd1131, %fd1112, %fd1130;
	mul.f64 	%fd1133, %fd1118, %fd1132;
	mul.f64 	%fd1134, %fd1121, %fd1128;
	fma.rn.f64 	%fd1135, %fd1134, %fd1120, %fd1133;
	xor.b32  	%r410, %r509, -2147483648;
	mov.b32 	%r411, 1127219200;
	mov.b64 	%fd1136, {%r410, %r411};
	mov.b32 	%r412, -2147483648;
	mov.b64 	%fd1137, {%r412, %r411};
	sub.f64 	%fd1138, %fd1136, %fd1137;
	fma.rn.f64 	%fd1139, %fd1138, 0d3FE62E42FEFA39EF, %fd1120;
	fma.rn.f64 	%fd1140, %fd1138, 0dBFE62E42FEFA39EF, %fd1139;
	sub.f64 	%fd1141, %fd1140, %fd1120;
	sub.f64 	%fd1142, %fd1135, %fd1141;
	fma.rn.f64 	%fd1143, %fd1138, 0d3C7ABC9E3B39803F, %fd1142;
	add.f64 	%fd1418, %fd1139, %fd1143;
	bra.uni 	$L__BB0_17;
$L__BB0_16:
	fma.rn.f64 	%fd1111, %fd1416, 0d7FF0000000000000, 0d7FF0000000000000;
	{
	.reg .b32 %temp; 
	mov.b64 	{%temp, %r402}, %fd1416;
	}
	and.b32  	%r403, %r402, 2147483647;
	setp.eq.s32 	%p100, %r403, 0;
	selp.f64 	%fd1418, 0dFFF0000000000000, %fd1111, %p100;
$L__BB0_17:
	mul.f64 	%fd1419, %fd13, %fd1418;
$L__BB0_18:
	ld.shared.u64 	%rd344, [_ZZ4gutsllPKdS0_S0_S0_S0_S0_S0_S0_S0_S0_S0_S0_S0_S0_S0_S0_S0_S0_S0_PKbddPdE8blockPos];
	shl.b64 	%rd345, %rd344, 3;
	add.s64 	%rd346, %rd10, %rd345;
	ld.global.f64 	%fd1144, [%rd346];
	mul.f64 	%fd1145, %fd1419, %fd1144;
	sub.f64 	%fd1480, %fd1480, %fd1145;
	bra.uni 	$L__BB0_186;
$L__BB0_19:
	add.s32 	%r173, %r2, -2;
	setp.ne.s32 	%p6, %r1, %r173;
	@%p6 bra 	$L__BB0_30;
	ld.shared.f64 	%fd26, [_ZZ4gutsllPKdS0_S0_S0_S0_S0_S0_S0_S0_S0_S0_S0_S0_S0_S0_S0_S0_S0_S0_PKbddPdE6sUpper];
	setp.eq.f64 	%p92, %fd26, 0d0000000000000000;
	mov.f64 	%fd1423, 0d0000000000000000;
	@%p92 bra 	$L__BB0_29;
	ld.shared.f64 	%fd1044, [_ZZ4gutsllPKdS0_S0_S0_S0_S0_S0_S0_S0_S0_S0_S0_S0_S0_S0_S0_S0_S0_S0_PKbddPdE1C];
	ld.shared.f64 	%fd1045, [_ZZ4gutsllPKdS0_S0_S0_S0_S0_S0_S0_S0_S0_S0_S0_S0_S0_S0_S0_S0_S0_S0_PKbddPdE1B];
	ld.shared.f64 	%fd1046, [_ZZ4gutsllPKdS0_S0_S0_S0_S0_S0_S0_S0_S0_S0_S0_S0_S0_S0_S0_S0_S0_S0_PKbddPdE1A];
	ld.shared.f64 	%fd1047, [_ZZ4gutsllPKdS0_S0_S0_S0_S0_S0_S0_S0_S0_S0_S0_S0_S0_S0_S0_S0_S0_S0_PKbddPdE9tNegUpper];
	sqrt.rn.f64 	%fd1048, %fd1044;
	div.rn.f64 	%fd27, %fd26, %fd1048;
	add.f64 	%fd1049, %fd1044, %fd1044;
	mul.f64 	%fd1050, %fd26, %fd1045;
	fma.rn.f64 	%fd1051, %fd1049, %fd1047, %fd1050;
	mul.f64 	%fd1052, %fd26, %fd1046;
	mul.f64 	%fd1053, %fd1050, %fd1047;
	fma.rn.f64 	%fd1054, %fd26, %fd1052, %fd1053;
	mul.f64 	%fd1055, %fd1044, %fd1047;
	fma.rn.f64 	%fd1056, %fd1047, %fd1055, %fd1054;
	mul.f64 	%fd1057, %fd1044, %fd1056;
	sqrt.rn.f64 	%fd1058, %fd1057;
	fma.rn.f64 	%fd1420, %fd1058, 0d4000000000000000, %fd1051;
	{
	.reg .b32 %temp; 
	mov.b64 	{%temp, %r510}, %fd1420;
	}
	{
	.reg .b32 %temp; 
	mov.b64 	{%r511, %temp}, %fd1420;
	}
	setp.gt.s32 	%p93, %r510, 1048575;
	mov.b32 	%r512, -1023;
	@%p93 bra 	$L__BB0_23;
	mul.f64 	%fd1420, %fd1420, 0d4350000000000000;
	{
	.reg .b32 %temp; 
	mov.b64 	{%temp, %r510}, %fd1420;
	}
	{
	.reg .b32 %temp; 
	mov.b64 	{%r511, %temp}, %fd1420;
	}
	mov.b32 	%r512, -1077;
$L__BB0_23:
	add.s32 	%r387, %r510, -1;
	setp.gt.u32 	%p94, %r387, 2146435070;
	@%p94 bra 	$L__BB0_27;
	shr.u32 	%r390, %r510, 20;
	add.s32 	%r513, %r512, %r390;
	and.b32  	%r391, %r510, 1048575;
	or.b32  	%r392, %r391, 1072693248;
	mov.b64 	%fd1421, {%r511, %r392};
	setp.lt.u32 	%p96, %r392, 1073127583;
	@%p96 bra 	$L__BB0_26;
	{
	.reg .b32 %temp; 
	mov.b64 	{%r393, %temp}, %fd1421;
	}
	{
	.reg .b32 %temp; 
	mov.b64 	{%temp, %r394}, %fd1421;
	}
	add.s32 	%r395, %r394, -1048576;
	mov.b64 	%fd1421, {%r393, %r395};
	add.s32 	%r513, %r513, 1;
$L__BB0_26:
	add.f64 	%fd1060, %fd1421, 0dBFF0000000000000;
	add.f64 	%fd1061, %fd1421, 0d3FF0000000000000;
	rcp.approx.ftz.f64 	%fd1062, %fd1061;
	neg.f64 	%fd1063, %fd1061;
	fma.rn.f64 	%fd1064, %fd1063, %fd1062, 0d3FF0000000000000;
	fma.rn.f64 	%fd1065, %fd1064, %fd1064, %fd1064;
	fma.rn.f64 	%fd1066, %fd1065, %fd1062, %fd1062;
	mul.f64 	%fd1067, %fd1060, %fd1066;
	fma.rn.f64 	%fd1068, %fd1060, %fd1066, %fd1067;
	mul.f64 	%fd1069, %fd1068, %fd1068;
	fma.rn.f64 	%fd1070, %fd1069, 0d3EB1380B3AE80F1E, 0d3ED0EE258B7A8B04;
	fma.rn.f64 	%fd1071, %fd1070, %fd1069, 0d3EF3B2669F02676F;
	fma.rn.f64 	%fd1072, %fd1071, %fd1069, 0d3F1745CBA9AB0956;
	fma.rn.f64 	%fd1073, %fd1072, %fd1069, 0d3F3C71C72D1B5154;
	fma.rn.f64 	%fd1074, %fd1073, %fd1069, 0d3F624924923BE72D;
	fma.rn.f64 	%fd1075, %fd1074, %fd1069, 0d3F8999999999A3C4;
	fma.rn.f64 	%fd1076, %fd1075, %fd1069, 0d3FB5555555555554;
	sub.f64 	%fd1077, %fd1060, %fd1068;
	add.f64 	%fd1078, %fd1077, %fd1077;
	neg.f64 	%fd1079, %fd1068;
	fma.rn.f64 	%fd1080, %fd1079, %fd1060, %fd1078;
	mul.f64 	%fd1081, %fd1066, %fd1080;
	mul.f64 	%fd1082, %fd1069, %fd1076;
	fma.rn.f64 	%fd1083, %fd1082, %fd1068, %fd1081;
	xor.b32  	%r396, %r513, -2147483648;
	mov.b32 	%r397, 1127219200;
	mov.b64 	%fd1084, {%r396, %r397};
	mov.b32 	%r398, -2147483648;
	mov.b64 	%fd1085, {%r398, %r397};
	sub.f64 	%fd1086, %fd1084, %fd1085;
	fma.rn.f64 	%fd1087, %fd1086, 0d3FE62E42FEFA39EF, %fd1068;
	fma.rn.f64 	%fd1088, %fd1086, 0dBFE62E42FEFA39EF, %fd1087;
	sub.f64 	%fd1089, %fd1088, %fd1068;
	sub.f64 	%fd1090, %fd1083, %fd1089;
	fma.rn.f64 	%fd1091, %fd1086, 0d3C7ABC9E3B39803F, %fd1090;
	add.f64 	%fd1422, %fd1087, %fd1091;
	bra.uni 	$L__BB0_28;
$L__BB0_27:
	fma.rn.f64 	%fd1059, %fd1420, 0d7FF0000000000000, 0d7FF0000000000000;
	{
	.reg .b32 %temp; 
	mov.b64 	{%temp, %r388}, %fd1420;
	}
	and.b32  	%r389, %r388, 2147483647;
	setp.eq.s32 	%p95, %r389, 0;
	selp.f64 	%fd1422, 0dFFF0000000000000, %fd1059, %p95;
$L__BB0_28:
	mul.f64 	%fd1423, %fd27, %fd1422;
$L__BB0_29:
	ld.shared.u64 	%rd341, [_ZZ4gutsllPKdS0_S0_S0_S0_S0_S0_S0_S0_S0_S0_S0_S0_S0_S0_S0_S0_S0_S0_PKbddPdE8blockPos];
	shl.b64 	%rd342, %rd341, 3;
	add.s64 	%rd343, %rd10, %rd342;
	ld.global.f64 	%fd1092, [%rd343];
	mul.f64 	%fd1093, %fd1423, %fd1092;
	sub.f64 	%fd1480, %fd1480, %fd1093;
	bra.uni 	$L__BB0_186;
$L__BB0_30:
	add.s32 	%r174, %r2, -3;
	setp.ne.s32 	%p7, %r1, %r174;
	@%p7 bra 	$L__BB0_41;
	ld.shared.f64 	%fd40, [_ZZ4gutsllPKdS0_S0_S0_S0_S0_S0_S0_S0_S0_S0_S0_S0_S0_S0_S0_S0_S0_S0_PKbddPdE9tNegUpper];
	setp.eq.f64 	%p87, %fd40, 0d0000000000000000;
	mov.f64 	%fd1427, 0d0000000000000000;
	@%p87 bra 	$L__BB0_40;
	ld.shared.f64 	%fd993, [_ZZ4gutsllPKdS0_S0_S0_S0_S0_S0_S0_S0_S0_S0_S0_S0_S0_S0_S0_S0_S0_S0_PKbddPdE1C];
	ld.shared.f64 	%fd994, [_ZZ4gutsllPKdS0_S0_S0_S0_S0_S0_S0_S0_S0_S0_S0_S0_S0_S0_S0_S0_S0_S0_PKbddPdE1B];
	ld.shared.f64 	%fd995, [_ZZ4gutsllPKdS0_S0_S0_S0_S0_S0_S0_S0_S0_S0_S0_S0_S0_S0_S0_S0_S0_S0_PKbddPdE1A];
	ld.shared.f64 	%fd996, [_ZZ4gutsllPKdS0_S0_S0_S0_S0_S0_S0_S0_S0_S0_S0_S0_S0_S0_S0_S0_S0_S0_PKbddPdE6sLower];
	sqrt.rn.f64 	%fd997, %fd995;
	div.rn.f64 	%fd41, %fd40, %fd997;
	add.f64 	%fd998, %fd995, %fd995;
	mul.f64 	%fd999, %fd998, %fd996;
	fma.rn.f64 	%fd1000, %fd40, %fd994, %fd999;
	mul.f64 	%fd1001, %fd995, %fd996;
	mul.f64 	%fd1002, %fd994, %fd996;
	mul.f64 	%fd1003, %fd40, %fd1002;
	fma.rn.f64 	%fd1004, %fd996, %fd1001, %fd1003;
	mul.f64 	%fd1005, %fd40, %fd993;
	fma.rn.f64 	%fd1006, %fd40, %fd1005, %fd1004;
	mul.f64 	%fd1007, %fd995, %fd1006;
	sqrt.rn.f64 	%fd1008, %fd1007;
	fma.rn.f64 	%fd1424, %fd1008, 0d4000000000000000, %fd1000;
	{
	.reg .b32 %temp; 
	mov.b64 	{%temp, %r514}, %fd1424;
	}
	{
	.reg .b32 %temp; 
	mov.b64 	{%r515, %temp}, %fd1424;
	}
	setp.gt.s32 	%p88, %r514, 1048575;
	mov.b32 	%r516, -1023;
	@%p88 bra 	$L__BB0_34;
	mul.f64 	%fd1424, %fd1424, 0d4350000000000000;
	{
	.reg .b32 %temp; 
	mov.b64 	{%temp, %r514}, %fd1424;
	}
	{
	.reg .b32 %temp; 
	mov.b64 	{%r515, %temp}, %fd1424;
	}
	mov.b32 	%r516, -1077;
$L__BB0_34:
	add.s32 	%r373, %r514, -1;
	setp.gt.u32 	%p89, %r373, 2146435070;
	@%p89 bra 	$L__BB0_38;
	shr.u32 	%r376, %r514, 20;
	add.s32 	%r517, %r516, %r376;
	and.b32  	%r377, %r514, 1048575;
	or.b32  	%r378, %r377, 1072693248;
	mov.b64 	%fd1425, {%r515, %r378};
	setp.lt.u32 	%p91, %r378, 1073127583;
	@%p91 bra 	$L__BB0_37;
	{
	.reg .b32 %temp; 
	mov.b64 	{%r379, %temp}, %fd1425;
	}
	{
	.reg .b32 %temp; 
	mov.b64 	{%temp, %r380}, %fd1425;
	}
	add.s32 	%r381, %r380, -1048576;
	mov.b64 	%fd1425, {%r379, %r381};
	add.s32 	%r517, %r517, 1;
$L__BB0_37:
	add.f64 	%fd1010, %fd1425, 0dBFF0000000000000;
	add.f64 	%fd1011, %fd1425, 0d3FF0000000000000;
	rcp.approx.ftz.f64 	%fd1012, %fd1011;
	neg.f64 	%fd1013, %fd1011;
	fma.rn.f64 	%fd1014, %fd1013, %fd1012, 0d3FF0000000000000;
	fma.rn.f64 	%fd1015, %fd1014, %fd1014, %fd1014;
	fma.rn.f64 	%fd1016, %fd1015, %fd1012, %fd1012;
	mul.f64 	%fd1017, %fd1010, %fd1016;
	fma.rn.f64 	%fd1018, %fd1010, %fd1016, %fd1017;
	mul.f64 	%fd1019, %fd1018, %fd1018;
	fma.rn.f64 	%fd1020, %fd1019, 0d3EB1380B3AE80F1E, 0d3ED0EE258B7A8B04;
	fma.rn.f64 	%fd1021, %fd1020, %fd1019, 0d3EF3B2669F02676F;
	fma.rn.f64 	%fd1022, %fd1021, %fd1019, 0d3F1745CBA9AB0956;
	fma.rn.f64 	%fd1023, %fd1022, %fd1019, 0d3F3C71C72D1B5154;
	fma.rn.f64 	%fd1024, %fd1023, %fd1019, 0d3F624924923BE72D;
	fma.rn.f64 	%fd1025, %fd1024, %fd1019, 0d3F8999999999A3C4;
	fma.rn.f64 	%fd1026, %fd1025, %fd1019, 0d3FB5555555555554;
	sub.f64 	%fd1027, %fd1010, %fd1018;
	add.f64 	%fd1028, %fd1027, %fd1027;
	neg.f64 	%fd1029, %fd1018;
	fma.rn.f64 	%fd1030, %fd1029, %fd1010, %fd1028;
	mul.f64 	%fd1031, %fd1016, %fd1030;
	mul.f64 	%fd1032, %fd1019, %fd1026;
	fma.rn.f64 	%fd1033, %fd1032, %fd1018, %fd1031;
	xor.b32  	%r382, %r517, -2147483648;
	mov.b32 	%r383, 1127219200;
	mov.b64 	%fd1034, {%r382, %r383};
	mov.b32 	%r384, -2147483648;
	mov.b64 	%fd1035, {%r384, %r383};
	sub.f64 	%fd1036, %fd1034, %fd1035;
	fma.rn.f64 	%fd1037, %fd1036, 0d3FE62E42FEFA39EF, %fd1018;
	fma.rn.f64 	%fd1038, %fd1036, 0dBFE62E42FEFA39EF, %fd1037;
	sub.f64 	%fd1039, %fd1038, %fd1018;
	sub.f64 	%fd1040, %fd1033, %fd1039;
	fma.rn.f64 	%fd1041, %fd1036, 0d3C7ABC9E3B39803F, %fd1040;
	add.f64 	%fd1426, %fd1037, %fd1041;
	bra.uni 	$L__BB0_39;
$L__BB0_38:
	fma.rn.f64 	%fd1009, %fd1424, 0d7FF0000000000000, 0d7FF0000000000000;
	{
	.reg .b32 %temp; 
	mov.b64 	{%temp, %r374}, %fd1424;
	}
	and.b32  	%r375, %r374, 2147483647;
	setp.eq.s32 	%p90, %r375, 0;
	selp.f64 	%fd1426, 0dFFF0000000000000, %fd1009, %p90;
$L__BB0_39:
	mul.f64 	%fd1427, %fd41, %fd1426;
$L__BB0_40:
	ld.shared.u64 	%rd338, [_ZZ4gutsllPKdS0_S0_S0_S0_S0_S0_S0_S0_S0_S0_S0_S0_S0_S0_S0_S0_S0_S0_PKbddPdE8blockPos];
	shl.b64 	%rd339, %rd338, 3;
	add.s64 	%rd340, %rd10, %rd339;
	ld.global.f64 	%fd1042, [%rd340];
	fma.rn.f64 	%fd1480, %fd1427, %fd1042, %fd1480;
	bra.uni 	$L__BB0_186;
$L__BB0_41:
	add.s32 	%r175, %r2, -4;
	setp.ne.s32 	%p8, %r1, %r175;
	@%p8 bra 	$L__BB0_52;
	ld.shared.f64 	%fd54, [_ZZ4gutsllPKdS0_S0_S0_S0_S0_S0_S0_S0_S0_S0_S0_S0_S0_S0_S0_S0_S0_S0_PKbddPdE6sLower];
	setp.eq.f64 	%p82, %fd54, 0d0000000000000000;
	mov.f64 	%fd1431, 0d0000000000000000;
	@%p82 bra 	$L__BB0_51;
	ld.shared.f64 	%fd943, [_ZZ4gutsllPKdS0_S0_S0_S0_S0_S0_S0_S0_S0_S0_S0_S0_S0_S0_S0_S0_S0_S0_PKbddPdE1C];
	ld.shared.f64 	%fd944, [_ZZ4gutsllPKdS0_S0_S0_S0_S0_S0_S0_S0_S0_S0_S0_S0_S0_S0_S0_S0_S0_S0_PKbddPdE1B];
	ld.shared.f64 	%fd945, [_ZZ4gutsllPKdS0_S0_S0_S0_S0_S0_S0_S0_S0_S0_S0_S0_S0_S0_S0_S0_S0_S0_PKbddPdE1A];
	ld.shared.f64 	%fd946, [_ZZ4gutsllPKdS0_S0_S0_S0_S0_S0_S0_S0_S0_S0_S0_S0_S0_S0_S0_S0_S0_S0_PKbddPdE9tNegUpper];
	sqrt.rn.f64 	%fd947, %fd943;
	div.rn.f64 	%fd55, %fd54, %fd947;
	add.f64 	%fd948, %fd943, %fd943;
	mul.f64 	%fd949, %fd54, %fd944;
	fma.rn.f64 	%fd950, %fd948, %fd946, %fd949;
	mul.f64 	%fd951, %fd54, %fd945;
	mul.f64 	%fd952, %fd949, %fd946;
	fma.rn.f64 	%fd953, %fd54, %fd951, %fd952;
	mul.f64 	%fd954, %fd943, %fd946;
	fma.rn.f64 	%fd955, %fd946, %fd954, %fd953;
	mul.f64 	%fd956, %fd943, %fd955;
	sqrt.rn.f64 	%fd957, %fd956;
	fma.rn.f64 	%fd1428, %fd957, 0d4000000000000000, %fd950;
	{
	.reg .b32 %temp; 
	mov.b64 	{%temp, %r518}, %fd1428;
	}
	{
	.reg .b32 %temp; 
	mov.b64 	{%r519, %temp}, %fd1428;
	}
	setp.gt.s32 	%p83, %r518, 1048575;
	mov.b32 	%r520, -1023;
	@%p83 bra 	$L__BB0_45;
	mul.f64 	%fd1428, %fd1428, 0d4350000000000000;
	{
	.reg .b32 %temp; 
	mov.b64 	{%temp, %r518}, %fd1428;
	}
	{
	.reg .b32 %temp; 
	mov.b64 	{%r519, %temp}, %fd1428;
	}
	mov.b32 	%r520, -1077;
$L__BB0_45:
	add.s32 	%r359, %r518, -1;
	setp.gt.u32 	%p84, %r359, 2146435070;
	@%p84 bra 	$L__BB0_49;
	shr.u32 	%r362, %r518, 20;
	add.s32 	%r521, %r520, %r362;
	and.b32  	%r363, %r518, 1048575;
	or.b32  	%r364, %r363, 1072693248;
	mov.b64 	%fd1429, {%r519, %r364};
	setp.lt.u32 	%p86, %r364, 1073127583;
	@%p86 bra 	$L__BB0_48;
	{
	.reg .b32 %temp; 
	mov.b64 	{%r365, %temp}, %fd1429;
	}
	{
	.reg .b32 %temp; 
	mov.b64 	{%temp, %r366}, %fd1429;
	}
	add.s32 	%r367, %r366, -1048576;
	mov.b64 	%fd1429, {%r365, %r367};
	add.s32 	%r521, %r521, 1;
$L__BB0_48:
	add.f64 	%fd959, %fd1429, 0dBFF0000000000000;
	add.f64 	%fd960, %fd1429, 0d3FF0000000000000;
	rcp.approx.ftz.f64 	%fd961, %fd960;
	neg.f64 	%fd962, %fd960;
	fma.rn.f64 	%fd963, %fd962, %fd961, 0d3FF0000000000000;
	fma.rn.f64 	%fd964, %fd963, %fd963, %fd963;
	fma.rn.f64 	%fd965, %fd964, %fd961, %fd961;
	mul.f64 	%fd966, %fd959, %fd965;
	fma.rn.f64 	%fd967, %fd959, %fd965, %fd966;
	mul.f64 	%fd968, %fd967, %fd967;
	fma.rn.f64 	%fd969, %fd968, 0d3EB1380B3AE80F1E, 0d3ED0EE258B7A8B04;
	fma.rn.f64 	%fd970, %fd969, %fd968, 0d3EF3B2669F02676F;
	fma.rn.f64 	%fd971, %fd970, %fd968, 0d3F1745CBA9AB0956;
	fma.rn.f64 	%fd972, %fd971, %fd968, 0d3F3C71C72D1B5154;
	fma.rn.f64 	%fd973, %fd972, %fd968, 0d3F624924923BE72D;
	fma.rn.f64 	%fd974, %fd973, %fd968, 0d3F8999999999A3C4;
	fma.rn.f64 	%fd975, %fd974, %fd968, 0d3FB5555555555554;
	sub.f64 	%fd976, %fd959, %fd967;
	add.f64 	%fd977, %fd976, %fd976;
	neg.f64 	%fd978, %fd967;
	fma.rn.f64 	%fd979, %fd978, %fd959, %fd977;
	mul.f64 	%fd980, %fd965, %fd979;
	mul.f64 	%fd981, %fd968, %fd975;
	fma.rn.f64 	%fd982, %fd981, %fd967, %fd980;
	xor.b32  	%r368, %r521, -2147483648;
	mov.b32 	%r369, 1127219200;
	mov.b64 	%fd983, {%r368, %r369};
	mov.b32 	%r370, -2147483648;
	mov.b64 	%fd984, {%r370, %r369};
	sub.f64 	%fd985, %fd983, %fd984;
	fma.rn.f64 	%fd986, %fd985, 0d3FE62E42FEFA39EF, %fd967;
	fma.rn.f64 	%fd987, %fd985, 0dBFE62E42FEFA39EF, %fd986;
	sub.f64 	%fd988, %fd987, %fd967;
	sub.f64 	%fd989, %fd982, %fd988;
	fma.rn.f64 	%fd990, %fd985, 0d3C7ABC9E3B39803F, %fd989;
	add.f64 	%fd1430, %fd986, %fd990;
	bra.uni 	$L__BB0_50;
$L__BB0_49:
	fma.rn.f64 	%fd958, %fd1428, 0d7FF0000000000000, 0d7FF0000000000000;
	{
	.reg .b32 %temp; 
	mov.b64 	{%temp, %r360}, %fd1428;
	}
	and.b32  	%r361, %r360, 2147483647;
	setp.eq.s32 	%p85, %r361, 0;
	selp.f64 	%fd1430, 0dFFF0000000000000, %fd958, %p85;
$L__BB0_50:
	mul.f64 	%fd1431, %fd55, %fd1430;
$L__BB0_51:
	ld.shared.u64 	%rd335, [_ZZ4gutsllPKdS0_S0_S0_S0_S0_S0_S0_S0_S0_S0_S0_S0_S0_S0_S0_S0_S0_S0_PKbddPdE8blockPos];
	shl.b64 	%rd336, %rd335, 3;
	add.s64 	%rd337, %rd10, %rd336;
	ld.global.f64 	%fd991, [%rd337];
	fma.rn.f64 	%fd1480, %fd1431, %fd991, %fd1480;
	bra.uni 	$L__BB0_186;
$L__BB0_52:
	add.s32 	%r176, %r2, -5;
	setp.ne.s32 	%p9, %r1, %r176;
	@%p9 bra 	$L__BB0_63;
	ld.shared.f64 	%fd68, [_ZZ4gutsllPKdS0_S0_S0_S0_S0_S0_S0_S0_S0_S0_S0_S0_S0_S0_S0_S0_S0_S0_PKbddPdE9tNegLower];
	setp.eq.f64 	%p77, %fd68, 0d0000000000000000;
	mov.f64 	%fd1435, 0d0000000000000000;
	@%p77 bra 	$L__BB0_62;
	ld.shared.f64 	%fd892, [_ZZ4gutsllPKdS0_S0_S0_S0_S0_S0_S0_S0_S0_S0_S0_S0_S0_S0_S0_S0_S0_S0_PKbddPdE1C];
	ld.shared.f64 	%fd893, [_ZZ4gutsllPKdS0_S0_S0_S0_S0_S0_S0_S0_S0_S0_S0_S0_S0_S0_S0_S0_S0_S0_PKbddPdE1B];
	ld.shared.f64 	%fd894, [_ZZ4gutsllPKdS0_S0_S0_S0_S0_S0_S0_S0_S0_S0_S0_S0_S0_S0_S0_S0_S0_S0_PKbddPdE1A];
	ld.shared.f64 	%fd895, [_ZZ4gutsllPKdS0_S0_S0_S0_S0_S0_S0_S0_S0_S0_S0_S0_S0_S0_S0_S0_S0_S0_PKbddPdE6sUpper];
	sqrt.rn.f64 	%fd896, %fd894;
	div.rn.f64 	%fd69, %fd68, %fd896;
	add.f64 	%fd897, %fd894, %fd894;
	mul.f64 	%fd898, %fd897, %fd895;
	fma.rn.f64 	%fd899, %fd68, %fd893, %fd898;
	mul.f64 	%fd900, %fd894, %fd895;
	mul.f64 	%fd901, %fd893, %fd895;
	mul.f64 	%fd902, %fd68, %fd901;
	fma.rn.f64 	%fd903, %fd895, %fd900, %fd902;
	mul.f64 	%fd904, %fd68, %fd892;
	fma.rn.f64 	%fd905, %fd68, %fd904, %fd903;
	mul.f64 	%fd906, %fd894, %fd905;
	sqrt.rn.f64 	%fd907, %fd906;
	fma.rn.f64 	%fd1432, %fd907, 0d4000000000000000, %fd899;
	{
	.reg .b32 %temp; 
	mov.b64 	{%temp, %r522}, %fd1432;
	}
	{
	.reg .b32 %temp; 
	mov.b64 	{%r523, %temp}, %fd1432;
	}
	setp.gt.s32 	%p78, %r522, 1048575;
	mov.b32 	%r524, -1023;
	@%p78 bra 	$L__BB0_56;
	mul.f64 	%fd1432, %fd1432, 0d4350000000000000;
	{
	.reg .b32 %temp; 
	mov.b64 	{%temp, %r522}, %fd1432;
	}
	{
	.reg .b32 %temp; 
	mov.b64 	{%r523, %temp}, %fd1432;
	}
	mov.b32 	%r524, -1077;
$L__BB0_56:
	add.s32 	%r345, %r522, -1;
	setp.gt.u32 	%p79, %r345, 2146435070;
	@%p79 bra 	$L__BB0_60;
	shr.u32 	%r348, %r522, 20;
	add.s32 	%r525, %r524, %r348;
	and.b32  	%r349, %r522, 1048575;
	or.b32  	%r350, %r349, 1072693248;
	mov.b64 	%fd1433, {%r523, %r350};
	setp.lt.u32 	%p81, %r350, 1073127583;
	@%p81 bra 	$L__BB0_59;
	{
	.reg .b32 %temp; 
	mov.b64 	{%r351, %temp}, %fd1433;
	}
	{
	.reg .b32 %temp; 
	mov.b64 	{%temp, %r352}, %fd1433;
	}
	add.s32 	%r353, %r352, -1048576;
	mov.b64 	%fd1433, {%r351, %r353};
	add.s32 	%r525, %r525, 1;
$L__BB0_59:
	add.f64 	%fd909, %fd1433, 0dBFF0000000000000;
	add.f64 	%fd910, %fd1433, 0d3FF0000000000000;
	rcp.approx.ftz.f64 	%fd911, %fd910;
	neg.f64 	%fd912, %fd910;
	fma.rn.f64 	%fd913, %fd912, %fd911, 0d3FF0000000000000;
	fma.rn.f64 	%fd914, %fd913, %fd913, %fd913;
	fma.rn.f64 	%fd915, %fd914, %fd911, %fd911;
	mul.f64 	%fd916, %fd909, %fd915;
	fma.rn.f64 	%fd917, %fd909, %fd915, %fd916;
	mul.f64 	%fd918, %fd917, %fd917;
	fma.rn.f64 	%fd919, %fd918, 0d3EB1380B3AE80F1E, 0d3ED0EE258B7A8B04;
	fma.rn.f64 	%fd920, %fd919, %fd918, 0d3EF3B2669F02676F;
	fma.rn.f64 	%fd921, %fd920, %fd918, 0d3F1745CBA9AB0956;
	fma.rn.f64 	%fd922, %fd921, %fd918, 0d3F3C71C72D1B5154;
	fma.rn.f64 	%fd923, %fd922, %fd918, 0d3F624924923BE72D;
	fma.rn.f64 	%fd924, %fd923, %fd918, 0d3F8999999999A3C4;
	fma.rn.f64 	%fd925, %fd924, %fd918, 0d3FB5555555555554;
	sub.f64 	%fd926, %fd909, %fd917;
	add.f64 	%fd927, %fd926, %fd926;
	neg.f64 	%fd928, %fd917;
	fma.rn.f64 	%fd929, %fd928, %fd909, %fd927;
	mul.f64 	%fd930, %fd915, %fd929;
	mul.f64 	%fd931, %fd918, %fd925;
	fma.rn.f64 	%fd932, %fd931, %fd917, %fd930;
	xor.b32  	%r354, %r525, -2147483648;
	mov.b32 	%r355, 1127219200;
	mov.b64 	%fd933, {%r354, %r355};
	mov.b32 	%r356, -2147483648;
	mov.b64 	%fd934, {%r356, %r355};
	sub.f64 	%fd935, %fd933, %fd934;
	fma.rn.f64 	%fd936, %fd935, 0d3FE62E42FEFA39EF, %fd917;
	fma.rn.f64 	%fd937, %fd935, 0dBFE62E42FEFA39EF, %fd936;
	sub.f64 	%fd938, %fd937, %fd917;
	sub.f64 	%fd939, %fd932, %fd938;
	fma.rn.f64 	%fd940, %fd935, 0d3C7ABC9E3B39803F, %fd939;
	add.f64 	%fd1434, %fd936, %fd940;
	bra.uni 	$L__BB0_61;
$L__BB0_60:
	fma.rn.f64 	%fd908, %fd1432, 0d7FF0000000000000, 0d7FF0000000000000;
	{
	.reg .b32 %temp; 
	mov.b64 	{%temp, %r346}, %fd1432;
	}
	and.b32  	%r347, %r346, 2147483647;
	setp.eq.s32 	%p80, %r347, 0;
	selp.f64 	%fd1434, 0dFFF0000000000000, %fd908, %p80;
$L__BB0_61:
	mul.f64 	%fd1435, %fd69, %fd1434;
$L__BB0_62:
	ld.shared.u64 	%rd332, [_ZZ4gutsllPKdS0_S0_S0_S0_S0_S0_S0_S0_S0_S0_S0_S0_S0_S0_S0_S0_S0_S0_PKbddPdE8blockPos];
	shl.b64 	%rd333, %rd332, 3;
	add.s64 	%rd334, %rd10, %rd333;
	ld.global.f64 	%fd941, [%rd334];
	fma.rn.f64 	%fd1480, %fd1435, %fd941, %fd1480;
	bra.uni 	$L__BB0_186;
$L__BB0_63:
	add.s32 	%r177, %r2, -6;
	setp.ne.s32 	%p10, %r1, %r177;
	@%p10 bra 	$L__BB0_74;
	ld.shared.f64 	%fd82, [_ZZ4gutsllPKdS0_S0_S0_S0_S0_S0_S0_S0_S0_S0_S0_S0_S0_S0_S0_S0_S0_S0_PKbddPdE6sUpper];
	setp.eq.f64 	%p72, %fd82, 0d0000000000000000;
	mov.f64 	%fd1439, 0d0000000000000000;
	@%p72 bra 	$L__BB0_73;
	ld.shared.f64 	%fd842, [_ZZ4gutsllPKdS0_S0_S0_S0_S0_S0_S0_S0_S0_S0_S0_S0_S0_S0_S0_S0_S0_S0_PKbddPdE1C];
	ld.shared.f64 	%fd843, [_ZZ4gutsllPKdS0_S0_S0_S0_S0_S0_S0_S0_S0_S0_S0_S0_S0_S0_S0_S0_S0_S0_PKbddPdE1B];
	ld.shared.f64 	%fd844, [_ZZ4gutsllPKdS0_S0_S0_S0_S0_S0_S0_S0_S0_S0_S0_S0_S0_S0_S0_S0_S0_S0_PKbddPdE1A];
	ld.shared.f64 	%fd845, [_ZZ4gutsllPKdS0_S0_S0_S0_S0_S0_S0_S0_S0_S0_S0_S0_S0_S0_S0_S0_S0_S0_PKbddPdE9tNegLower];
	sqrt.rn.f64 	%fd846, %fd842;
	div.rn.f64 	%fd83, %fd82, %fd846;
	add.f64 	%fd847, %fd842, %fd842;
	mul.f64 	%fd848, %fd82, %fd843;
	fma.rn.f64 	%fd849, %fd847, %fd845, %fd848;
	mul.f64 	%fd850, %fd82, %fd844;
	mul.f64 	%fd851, %fd848, %fd845;
	fma.rn.f64 	%fd852, %fd82, %fd850, %fd851;
	mul.f64 	%fd853, %fd842, %fd845;
	fma.rn.f64 	%fd854, %fd845, %fd853, %fd852;
	mul.f64 	%fd855, %fd842, %fd854;
	sqrt.rn.f64 	%fd856, %fd855;
	fma.rn.f64 	%fd1436, %fd856, 0d4000000000000000, %fd849;
	{
	.reg .b32 %temp; 
	mov.b64 	{%temp, %r526}, %fd1436;
	}
	{
	.reg .b32 %temp; 
	mov.b64 	{%r527, %temp}, %fd1436;
	}
	setp.gt.s32 	%p73, %r526, 1048575;
	mov.b32 	%r528, -1023;
	@%p73 bra 	$L__BB0_67;
	mul.f64 	%fd1436, %fd1436, 0d4350000000000000;
	{
	.reg .b32 %temp; 
	mov.b64 	{%temp, %r526}, %fd1436;
	}
	{
	.reg .b32 %temp; 
	mov.b64 	{%r527, %temp}, %fd1436;
	}
	mov.b32 	%r528, -1077;
$L__BB0_67:
	add.s32 	%r331, %r526, -1;
	setp.gt.u32 	%p74, %r331, 2146435070;
	@%p74 bra 	$L__BB0_71;
	shr.u32 	%r334, %r526, 20;
	add.s32 	%r529, %r528, %r334;
	and.b32  	%r335, %r526, 1048575;
	or.b32  	%r336, %r335, 1072693248;
	mov.b64 	%fd1437, {%r527, %r336};
	setp.lt.u32 	%p76, %r336, 1073127583;
	@%p76 bra 	$L__BB0_70;
	{
	.reg .b32 %temp; 
	mov.b64 	{%r337, %temp}, %fd1437;
	}
	{
	.reg .b32 %temp; 
	mov.b64 	{%temp, %r338}, %fd1437;
	}
	add.s32 	%r339, %r338, -1048576;
	mov.b64 	%fd1437, {%r337, %r339};
	add.s32 	%r529, %r529, 1;
$L__BB0_70:
	add.f64 	%fd858, %fd1437, 0dBFF0000000000000;
	add.f64 	%fd859, %fd1437, 0d3FF0000000000000;
	rcp.approx.ftz.f64 	%fd860, %fd859;
	neg.f64 	%fd861, %fd859;
	fma.rn.f64 	%fd862, %fd861, %fd860, 0d3FF0000000000000;
	fma.rn.f64 	%fd863, %fd862, %fd862, %fd862;
	fma.rn.f64 	%fd864, %fd863, %fd860, %fd860;
	mul.f64 	%fd865, %fd858, %fd864;
	fma.rn.f64 	%fd866, %fd858, %fd864, %fd865;
	mul.f64 	%fd867, %fd866, %fd866;
	fma.rn.f64 	%fd868, %fd867, 0d3EB1380B3AE80F1E, 0d3ED0EE258B7A8B04;
	fma.rn.f64 	%fd869, %fd868, %fd867, 0d3EF3B2669F02676F;
	fma.rn.f64 	%fd870, %fd869, %fd867, 0d3F1745CBA9AB0956;
	fma.rn.f64 	%fd871, %fd870, %fd867, 0d3F3C71C72D1B5154;
	fma.rn.f64 	%fd872, %fd871, %fd867, 0d3F624924923BE72D;
	fma.rn.f64 	%fd873, %fd872, %fd867, 0d3F8999999999A3C4;
	fma.rn.f64 	%fd874, %fd873, %fd867, 0d3FB5555555555554;
	sub.f64 	%fd875, %fd858, %fd866;
	add.f64 	%fd876, %fd875, %fd875;
	neg.f64 	%fd877, %fd866;
	fma.rn.f64 	%fd878, %fd877, %fd858, %fd876;
	mul.f64 	%fd879, %fd864, %fd878;
	mul.f64 	%fd880, %fd867, %fd874;
	fma.rn.f64 	%fd881, %fd880, %fd866, %fd879;
	xor.b32  	%r340, %r529, -2147483648;
	mov.b32 	%r341, 1127219200;
	mov.b64 	%fd882, {%r340, %r341};
	mov.b32 	%r342, -2147483648;
	mov.b64 	%fd883, {%r342, %r341};
	sub.f64 	%fd884, %fd882, %fd883;
	fma.rn.f64 	%fd885, %fd884, 0d3FE62E42FEFA39EF, %fd866;
	fma.rn.f64 	%fd886, %fd884, 0dBFE62E42FEFA39EF, %fd885;
	sub.f64 	%fd887, %fd886, %fd866;
	sub.f64 	%fd888, %fd881, %fd887;
	fma.rn.f64 	%fd889, %fd884, 0d3C7ABC9E3B39803F, %fd888;
	add.f64 	%fd1438, %fd885, %fd889;
	bra.uni 	$L__BB0_72;
$L__BB0_71:
	fma.rn.f64 	%fd857, %fd1436, 0d7FF0000000000000, 0d7FF0000000000000;
	{
	.reg .b32 %temp; 
	mov.b64 	{%temp, %r332}, %fd1436;
	}
	and.b32  	%r333, %r332, 2147483647;
	setp.eq.s32 	%p75, %r333, 0;
	selp.f64 	%fd1438, 0dFFF0000000000000, %fd857, %p75;
$L__BB0_72:
	mul.f64 	%fd1439, %fd83, %fd1438;
$L__BB0_73:
	ld.shared.u64 	%rd329, [_ZZ4gutsllPKdS0_S0_S0_S0_S0_S0_S0_S0_S0_S0_S0_S0_S0_S0_S0_S0_S0_S0_PKbddPdE8blockPos];
	shl.b64 	%rd330, %rd329, 3;
	add.s64 	%rd331, %rd10, %rd330;
	ld.global.f64 	%fd890, [%rd331];
	fma.rn.f64 	%fd1480, %fd1439, %fd890, %fd1480;
	bra.uni 	$L__BB0_186;
$L__BB0_74:
	add.s32 	%r178, %r2, -7;
	setp.ne.s32 	%p11, %r1, %r178;
	@%p11 bra 	$L__BB0_85;
	ld.shared.f64 	%fd96, [_ZZ4gutsllPKdS0_S0_S0_S0_S0_S0_S0_S0_S0_S0_S0_S0_S0_S0_S0_S0_S0_S0_PKbddPdE9tNegLower];
	setp.eq.f64 	%p67, %fd96, 0d0000000000000000;
	mov.f64 	%fd1443, 0d0000000000000000;
	@%p67 bra 	$L__BB0_84;
	ld.shared.f64 	%fd790, [_ZZ4gutsllPKdS0_S0_S0_S0_S0_S0_S0_S0_S0_S0_S0_S0_S0_S0_S0_S0_S0_S0_PKbddPdE1C];
	ld.shared.f64 	%fd791, [_ZZ4gutsllPKdS0_S0_S0_S0_S0_S0_S0_S0_S0_S0_S0_S0_S0_S0_S0_S0_S0_S0_PKbddPdE1B];
	ld.shared.f64 	%fd792, [_ZZ4gutsllPKdS0_S0_S0_S0_S0_S0_S0_S0_S0_S0_S0_S0_S0_S0_S0_S0_S0_S0_PKbddPdE1A];
	ld.shared.f64 	%fd793, [_ZZ4gutsllPKdS0_S0_S0_S0_S0_S0_S0_S0_S0_S0_S0_S0_S0_S0_S0_S0_S0_S0_PKbddPdE6sLower];
	sqrt.rn.f64 	%fd794, %fd792;
	div.rn.f64 	%fd97, %fd96, %fd794;
	add.f64 	%fd795, %fd792, %fd792;
	mul.f64 	%fd796, %fd795, %fd793;
	fma.rn.f64 	%fd797, %fd96, %fd791, %fd796;
	mul.f64 	%fd798, %fd792, %fd793;
	mul.f64 	%fd799, %fd791, %fd793;
	mul.f64 	%fd800, %fd96, %fd799;
	fma.rn.f64 	%fd801, %fd793, %fd798, %fd800;
	mul.f64 	%fd802, %fd96, %fd790;
	fma.rn.f64 	%fd803, %fd96, %fd802, %fd801;
	mul.f64 	%fd804, %fd792, %fd803;
	sqrt.rn.f64 	%fd805, %fd804;
	fma.rn.f64 	%fd1440, %fd805, 0d4000000000000000, %fd797;
	{
	.reg .b32 %temp; 
	mov.b64 	{%temp, %r530}, %fd1440;
	}
	{
	.reg .b32 %temp; 
	mov.b64 	{%r531, %temp}, %fd1440;
	}
	setp.gt.s32 	%p68, %r530, 1048575;
	mov.b32 	%r532, -1023;
	@%p68 bra 	$L__BB0_78;
	mul.f64 	%fd1440, %fd1440, 0d4350000000000000;
	{
	.reg .b32 %temp; 
	mov.b64 	{%temp, %r530}, %fd1440;
	}
	{
	.reg .b32 %temp; 
	mov.b64 	{%r531, %temp}, %fd1440;
	}
	mov.b32 	%r532, -1077;
$L__BB0_78:
	add.s32 	%r317, %r530, -1;
	setp.gt.u32 	%p69, %r317, 2146435070;
	@%p69 bra 	$L__BB0_82;
	shr.u32 	%r320, %r530, 20;
	add.s32 	%r533, %r532, %r320;
	and.b32  	%r321, %r530, 1048575;
	or.b32  	%r322, %r321, 1072693248;
	mov.b64 	%fd1441, {%r531, %r322};
	setp.lt.u32 	%p71, %r322, 1073127583;
	@%p71 bra 	$L__BB0_81;
	{
	.reg .b32 %temp; 
	mov.b64 	{%r323, %temp}, %fd1441;
	}
	{
	.reg .b32 %temp; 
	mov.b64 	{%temp, %r324}, %fd1441;
	}
	add.s32 	%r325, %r324, -1048576;
	mov.b64 	%fd1441, {%r323, %r325};
	add.s32 	%r533, %r533, 1;
$L__BB0_81:
	add.f64 	%fd807, %fd1441, 0dBFF0000000000000;
	add.f64 	%fd808, %fd1441, 0d3FF0000000000000;
	rcp.approx.ftz.f64 	%fd809, %fd808;
	neg.f64 	%fd810, %fd808;
	fma.rn.f64 	%fd811, %fd810, %fd809, 0d3FF0000000000000;
	fma.rn.f64 	%fd812, %fd811, %fd811, %fd811;
	fma.rn.f64 	%fd813, %fd812, %fd809, %fd809;
	mul.f64 	%fd814, %fd807, %fd813;
	fma.rn.f64 	%fd815, %fd807, %fd813, %fd814;
	mul.f64 	%fd816, %fd815, %fd815;
	fma.rn.f64 	%fd817, %fd816, 0d3EB1380B3AE80F1E, 0d3ED0EE258B7A8B04;
	fma.rn.f64 	%fd818, %fd817, %fd816, 0d3EF3B2669F02676F;
	fma.rn.f64 	%fd819, %fd818, %fd816, 0d3F1745CBA9AB0956;
	fma.rn.f64 	%fd820, %fd819, %fd816, 0d3F3C71C72D1B5154;
	fma.rn.f64 	%fd821, %fd820, %fd816, 0d3F624924923BE72D;
	fma.rn.f64 	%fd822, %fd821, %fd816, 0d3F8999999999A3C4;
	fma.rn.f64 	%fd823, %fd822, %fd816, 0d3FB5555555555554;
	sub.f64 	%fd824, %fd807, %fd815;
	add.f64 	%fd825, %fd824, %fd824;
	neg.f64 	%fd826, %fd815;
	fma.rn.f64 	%fd827, %fd826, %fd807, %fd825;
	mul.f64 	%fd828, %fd813, %fd827;
	mul.f64 	%fd829, %fd816, %fd823;
	fma.rn.f64 	%fd830, %fd829, %fd815, %fd828;
	xor.b32  	%r326, %r533, -2147483648;
	mov.b32 	%r327, 1127219200;
	mov.b64 	%fd831, {%r326, %r327};
	mov.b32 	%r328, -2147483648;
	mov.b64 	%fd832, {%r328, %r327};
	sub.f64 	%fd833, %fd831, %fd832;
	fma.rn.f64 	%fd834, %fd833, 0d3FE62E42FEFA39EF, %fd815;
	fma.rn.f64 	%fd835, %fd833, 0dBFE62E42FEFA39EF, %fd834;
	sub.f64 	%fd836, %fd835, %fd815;
	sub.f64 	%fd837, %fd830, %fd836;
	fma.rn.f64 	%fd838, %fd833, 0d3C7ABC9E3B39803F, %fd837;
	add.f64 	%fd1442, %fd834, %fd838;
	bra.uni 	$L__BB0_83;
$L__BB0_82:
	fma.rn.f64 	%fd806, %fd1440, 0d7FF0000000000000, 0d7FF0000000000000;
	{
	.reg .b32 %temp; 
	mov.b64 	{%temp, %r318}, %fd1440;
	}
	and.b32  	%r319, %r318, 2147483647;
	setp.eq.s32 	%p70, %r319, 0;
	selp.f64 	%fd1442, 0dFFF0000000000000, %fd806, %p70;
$L__BB0_83:
	mul.f64 	%fd1443, %fd97, %fd1442;
$L__BB0_84:
	ld.shared.u64 	%rd326, [_ZZ4gutsllPKdS0_S0_S0_S0_S0_S0_S0_S0_S0_S0_S0_S0_S0_S0_S0_S0_S0_S0_PKbddPdE8blockPos];
	shl.b64 	%rd327, %rd326, 3;
	add.s64 	%rd328, %rd10, %rd327;
	ld.global.f64 	%fd839, [%rd328];
	mul.f64 	%fd840, %fd1443, %fd839;
	sub.f64 	%fd1480, %fd1480, %fd840;
	bra.uni 	$L__BB0_186;
$L__BB0_85:
	add.s32 	%r179, %r2, -8;
	setp.ne.s32 	%p12, %r1, %r179;
	@%p12 bra 	$L__BB0_96;
	ld.shared.f64 	%fd110, [_ZZ4gutsllPKdS0_S0_S0_S0_S0_S0_S0_S0_S0_S0_S0_S0_S0_S0_S0_S0_S0_S0_PKbddPdE6sLower];
	setp.eq.f64 	%p62, %fd110, 0d0000000000000000;
	mov.f64 	%fd1447, 0d0000000000000000;
	@%p62 bra 	$L__BB0_95;
	ld.shared.f64 	%fd739, [_ZZ4gutsllPKdS0_S0_S0_S0_S0_S0_S0_S0_S0_S0_S0_S0_S0_S0_S0_S0_S0_S0_PKbddPdE1C];
	ld.shared.f64 	%fd740, [_ZZ4gutsllPKdS0_S0_S0_S0_S0_S0_S0_S0_S0_S0_S0_S0_S0_S0_S0_S0_S0_S0_PKbddPdE1B];
	ld.shared.f64 	%fd741, [_ZZ4gutsllPKdS0_S0_S0_S0_S0_S0_S0_S0_S0_S0_S0_S0_S0_S0_S0_S0_S0_S0_PKbddPdE1A];
	ld.shared.f64 	%fd742, [_ZZ4gutsllPKdS0_S0_S0_S0_S0_S0_S0_S0_S0_S0_S0_S0_S0_S0_S0_S0_S0_S0_PKbddPdE9tNegLower];
	sqrt.rn.f64 	%fd743, %fd739;
	div.rn.f64 	%fd111, %fd110, %fd743;
	add.f64 	%fd744, %fd739, %fd739;
	mul.f64 	%fd745, %fd110, %fd740;
	fma.rn.f64 	%fd746, %fd744, %fd742, %fd745;
	mul.f64 	%fd747, %fd110, %fd741;
	mul.f64 	%fd748, %fd745, %fd742;
	fma.rn.f64 	%fd749, %fd110, %fd747, %fd748;
	mul.f64 	%fd750, %fd739, %fd742;
	fma.rn.f64 	%fd751, %fd742, %fd750, %fd749;
	mul.f64 	%fd752, %fd739, %fd751;
	sqrt.rn.f64 	%fd753, %fd752;
	fma.rn.f64 	%fd1444, %fd753, 0d4000000000000000, %fd746;
	{
	.reg .b32 %temp; 
	mov.b64 	{%temp, %r534}, %fd1444;
	}
	{
	.reg .b32 %temp; 
	mov.b64 	{%r535, %temp}, %fd1444;
	}
	setp.gt.s32 	%p63, %r534, 1048575;
	mov.b32 	%r536, -1023;
	@%p63 bra 	$L__BB0_89;
	mul.f64 	%fd1444, %fd1444, 0d4350000000000000;
	{
	.reg .b32 %temp; 
	mov.b64 	{%temp, %r534}, %fd1444;
	}
	{
	.reg .b32 %temp; 
	mov.b64 	{%r535, %temp}, %fd1444;
	}
	mov.b32 	%r536, -1077;
$L__BB0_89:
	add.s32 	%r303, %r534, -1;
	setp.gt.u32 	%p64, %r303, 2146435070;
	@%p64 bra 	$L__BB0_93;
	shr.u32 	%r306, %r534, 20;
	add.s32 	%r537, %r536, %r306;
	and.b32  	%r307, %r534, 1048575;
	or.b32  	%r308, %r307, 1072693248;
	mov.b64 	%fd1445, {%r535, %r308};
	setp.lt.u32 	%p66, %r308, 1073127583;
	@%p66 bra 	$L__BB0_92;
	{
	.reg .b32 %temp; 
	mov.b64 	{%r309, %temp}, %fd1445;
	}
	{
	.reg .b32 %temp; 
	mov.b64 	{%temp, %r310}, %fd1445;
	}
	add.s32 	%r311, %r310, -1048576;
	mov.b64 	%fd1445, {%r309, %r311};
	add.s32 	%r537, %r537, 1;
$L__BB0_92:
	add.f64 	%fd755, %fd1445, 0dBFF0000000000000;
	add.f64 	%fd756, %fd1445, 0d3FF0000000000000;
	rcp.approx.ftz.f64 	%fd757, %fd756;
	neg.f64 	%fd758, %fd756;
	fma.rn.f64 	%fd759, %fd758, %fd757, 0d3FF0000000000000;
	fma.rn.f64 	%fd760, %fd759, %fd759, %fd759;
	fma.rn.f64 	%fd761, %fd760, %fd757, %fd757;
	mul.f64 	%fd762, %fd755, %fd761;
	fma.rn.f64 	%fd763, %fd755, %fd761, %fd762;
	mul.f64 	%fd764, %fd763, %fd763;
	fma.rn.f64 	%fd765, %fd764, 0d3EB1380B3AE80F1E, 0d3ED0EE258B7A8B04;
	fma.rn.f64 	%fd766, %fd765, %fd764, 0d3EF3B2669F02676F;
	fma.rn.f64 	%fd767, %fd766, %fd764, 0d3F1745CBA9AB0956;
	fma.rn.f64 	%fd768, %fd767, %fd764, 0d3F3C71C72D1B5154;
	fma.rn.f64 	%fd769, %fd768, %fd764, 0d3F624924923BE72D;
	fma.rn.f64 	%fd770, %fd769, %fd764, 0d3F8999999999A3C4;
	fma.rn.f64 	%fd771, %fd770, %fd764, 0d3FB5555555555554;
	sub.f64 	%fd772, %fd755, %fd763;
	add.f64 	%fd773, %fd772, %fd772;
	neg.f64 	%fd774, %fd763;
	fma.rn.f64 	%fd775, %fd774, %fd755, %fd773;
	mul.f64 	%fd776, %fd761, %fd775;
	mul.f64 	%fd777, %fd764, %fd771;
	fma.rn.f64 	%fd778, %fd777, %fd763, %fd776;
	xor.b32  	%r312, %r537, -2147483648;
	mov.b32 	%r313, 1127219200;
	mov.b64 	%fd779, {%r312, %r313};
	mov.b32 	%r314, -2147483648;
	mov.b64 	%fd780, {%r314, %r313};
	sub.f64 	%fd781, %fd779, %fd780;
	fma.rn.f64 	%fd782, %fd781, 0d3FE62E42FEFA39EF, %fd763;
	fma.rn.f64 	%fd783, %fd781, 0dBFE62E42FEFA39EF, %fd782;
	sub.f64 	%fd784, %fd783, %fd763;
	sub.f64 	%fd785, %fd778, %fd784;
	fma.rn.f64 	%fd786, %fd781, 0d3C7ABC9E3B39803F, %fd785;
	add.f64 	%fd1446, %fd782, %fd786;
	bra.uni 	$L__BB0_94;
$L__BB0_93:
	fma.rn.f64 	%fd754, %fd1444, 0d7FF0000000000000, 0d7FF0000000000000;
	{
	.reg .b32 %temp; 
	mov.b64 	{%temp, %r304}, %fd1444;
	}
	and.b32  	%r305, %r304, 2147483647;
	setp.eq.s32 	%p65, %r305, 0;
	selp.f64 	%fd1446, 0dFFF0000000000000, %fd754, %p65;
$L__BB0_94:
	mul.f64 	%fd1447, %fd111, %fd1446;
$L__BB0_95:
	ld.shared.u64 	%rd323, [_ZZ4gutsllPKdS0_S0_S0_S0_S0_S0_S0_S0_S0_S0_S0_S0_S0_S0_S0_S0_S0_S0_PKbddPdE8blockPos];
	shl.b64 	%rd324, %rd323, 3;
	add.s64 	%rd325, %rd10, %rd324;
	ld.global.f64 	%fd787, [%rd325];
	mul.f64 	%fd788, %fd1447, %fd787;
	sub.f64 	%fd1480, %fd1480, %fd788;
	bra.uni 	$L__BB0_186;
$L__BB0_96:
	add.s32 	%r180, %r2, -9;
	setp.ne.s32 	%p13, %r1, %r180;
	@%p13 bra 	$L__BB0_107;
	ld.shared.f64 	%fd124, [_ZZ4gutsllPKdS0_S0_S0_S0_S0_S0_S0_S0_S0_S0_S0_S0_S0_S0_S0_S0_S0_S0_PKbddPdE9tPosUpper];
	setp.eq.f64 	%p57, %fd124, 0d0000000000000000;
	mov.f64 	%fd1451, 0d0000000000000000;
	@%p57 bra 	$L__BB0_106;
	ld.shared.f64 	%fd688, [_ZZ4gutsllPKdS0_S0_S0_S0_S0_S0_S0_S0_S0_S0_S0_S0_S0_S0_S0_S0_S0_S0_PKbddPdE1C];
	ld.shared.f64 	%fd689, [_ZZ4gutsllPKdS0_S0_S0_S0_S0_S0_S0_S0_S0_S0_S0_S0_S0_S0_S0_S0_S0_S0_PKbddPdE1B];
	ld.shared.f64 	%fd690, [_ZZ4gutsllPKdS0_S0_S0_S0_S0_S0_S0_S0_S0_S0_S0_S0_S0_S0_S0_S0_S0_S0_PKbddPdE1A];
	ld.shared.f64 	%fd691, [_ZZ4gutsllPKdS0_S0_S0_S0_S0_S0_S0_S0_S0_S0_S0_S0_S0_S0_S0_S0_S0_S0_PKbddPdE6sUpper];
	sqrt.rn.f64 	%fd692, %fd690;
	div.rn.f64 	%fd125, %fd124, %fd692;
	add.f64 	%fd693, %fd690, %fd690;
	mul.f64 	%fd694, %fd693, %fd691;
	fma.rn.f64 	%fd695, %fd124, %fd689, %fd694;
	mul.f64 	%fd696, %fd690, %fd691;
	mul.f64 	%fd697, %fd689, %fd691;
	mul.f64 	%fd698, %fd124, %fd697;
	fma.rn.f64 	%fd699, %fd691, %fd696, %fd698;
	mul.f64 	%fd700, %fd124, %fd688;
	fma.rn.f64 	%fd701, %fd124, %fd700, %fd699;
	mul.f64 	%fd702, %fd690, %fd701;
	sqrt.rn.f64 	%fd703, %fd702;
	fma.rn.f64 	%fd1448, %fd703, 0d4000000000000000, %fd695;
	{
	.reg .b32 %temp; 
	mov.b64 	{%temp, %r538}, %fd1448;
	}
	{
	.reg .b32 %temp; 
	mov.b64 	{%r539, %temp}, %fd1448;
	}
	setp.gt.s32 	%p58, %r538, 1048575;
	mov.b32 	%r540, -1023;
	@%p58 bra 	$L__BB0_100;
	mul.f64 	%fd1448, %fd1448, 0d4350000000000000;
	{
	.reg .b32 %temp; 
	mov.b64 	{%temp, %r538}, %fd1448;
	}
	{
	.reg .b32 %temp; 
	mov.b64 	{%r539, %temp}, %fd1448;
	}
	mov.b32 	%r540, -1077;
$L__BB0_100:
	add.s32 	%r289, %r538, -1;
	setp.gt.u32 	%p59, %r289, 2146435070;
	@%p59 bra 	$L__BB0_104;
	shr.u32 	%r292, %r538, 20;
	add.s32 	%r541, %r540, %r292;
	and.b32  	%r293, %r538, 1048575;
	or.b32  	%r294, %r293, 1072693248;
	mov.b64 	%fd1449, {%r539, %r294};
	setp.lt.u32 	%p61, %r294, 1073127583;
	@%p61 bra 	$L__BB0_103;
	{
	.reg .b32 %temp; 
	mov.b64 	{%r295, %temp}, %fd1449;
	}
	{
	.reg .b32 %temp; 
	mov.b64 	{%temp, %r296}, %fd1449;
	}
	add.s32 	%r297, %r296, -1048576;
	mov.b64 	%fd1449, {%r295, %r297};
	add.s32 	%r541, %r541, 1;
$L__BB0_103:
	add.f64 	%fd705, %fd1449, 0dBFF0000000000000;
	add.f64 	%fd706, %fd1449, 0d3FF0000000000000;
	rcp.approx.ftz.f64 	%fd707, %fd706;
	neg.f64 	%fd708, %fd706;
	fma.rn.f64 	%fd709, %fd708, %fd707, 0d3FF0000000000000;
	fma.rn.f64 	%fd710, %fd709, %fd709, %fd709;
	fma.rn.f64 	%fd711, %fd710, %fd707, %fd707;
	mul.f64 	%fd712, %fd705, %fd711;
	fma.rn.f64 	%fd713, %fd705, %fd711, %fd712;
	mul.f64 	%fd714, %fd713, %fd713;
	fma.rn.f64 	%fd715, %fd714, 0d3EB1380B3AE80F1E, 0d3ED0EE258B7A8B04;
	fma.rn.f64 	%fd716, %fd715, %fd714, 0d3EF3B2669F02676F;
	fma.rn.f64 	%fd717, %fd716, %fd714, 0d3F1745CBA9AB0956;
	fma.rn.f64 	%fd718, %fd717, %fd714, 0d3F3C71C72D1B5154;
	fma.rn.f64 	%fd719, %fd718, %fd714, 0d3F624924923BE72D;
	fma.rn.f64 	%fd720, %fd719, %fd714, 0d3F8999999999A3C4;
	fma.rn.f64 	%fd721, %fd720, %fd714, 0d3FB5555555555554;
	sub.f64 	%fd722, %fd705, %fd713;
	add.f64 	%fd723, %fd722, %fd722;
	neg.f64 	%fd724, %fd713;
	fma.rn.f64 	%fd725, %fd724, %fd705, %fd723;
	mul.f64 	%fd726, %fd711, %fd725;
	mul.f64 	%fd727, %fd714, %fd721;
	fma.rn.f64 	%fd728, %fd727, %fd713, %fd726;
	xor.b32  	%r298, %r541, -2147483648;
	mov.b32 	%r299, 1127219200;
	mov.b64 	%fd729, {%r298, %r299};
	mov.b32 	%r300, -2147483648;
	mov.b64 	%fd730, {%r300, %r299};
	sub.f64 	%fd731, %fd729, %fd730;
	fma.rn.f64 	%fd732, %fd731, 0d3FE62E42FEFA39EF, %fd713;
	fma.rn.f64 	%fd733, %fd731, 0dBFE62E42FEFA39EF, %fd732;
	sub.f64 	%fd734, %fd733, %fd713;
	sub.f64 	%fd735, %fd728, %fd734;
	fma.rn.f64 	%fd736, %fd731, 0d3C7ABC9E3B39803F, %fd735;
	add.f64 	%fd1450, %fd732, %fd736;
	bra.uni 	$L__BB0_105;
$L__BB0_104:
	fma.rn.f64 	%fd704, %fd1448, 0d7FF0000000000000, 0d7FF0000000000000;
	{
	.reg .b32 %temp; 
	mov.b64 	{%temp, %r290}, %fd1448;
	}
	and.b32  	%r291, %r290, 2147483647;
	setp.eq.s32 	%p60, %r291, 0;
	selp.f64 	%fd1450, 0dFFF0000000000000, %fd704, %p60;
$L__BB0_105:
	mul.f64 	%fd1451, %fd125, %fd1450;
$L__BB0_106:
	ld.shared.u64 	%rd320, [_ZZ4gutsllPKdS0_S0_S0_S0_S0_S0_S0_S0_S0_S0_S0_S0_S0_S0_S0_S0_S0_S0_PKbddPdE8blockPos];
	shl.b64 	%rd321, %rd320, 3;
	add.s64 	%rd322, %rd10, %rd321;
	ld.global.f64 	%fd737, [%rd322];
	fma.rn.f64 	%fd1480, %fd1451, %fd737, %fd1480;
	bra.uni 	$L__BB0_186;
$L__BB0_107:
	add.s32 	%r181, %r2, -10;
	setp.ne.s32 	%p14, %r1, %r181;
	@%p14 bra 	$L__BB0_118;
	ld.shared.f64 	%fd138, [_ZZ4gutsllPKdS0_S0_S0_S0_S0_S0_S0_S0_S0_S0_S0_S0_S0_S0_S0_S0_S0_S0_PKbddPdE6sUpper];
	setp.eq.f64 	%p52, %fd138, 0d0000000000000000;
	mov.f64 	%fd1455, 0d0000000000000000;
	@%p52 bra 	$L__BB0_117;
	ld.shared.f64 	%fd638, [_ZZ4gutsllPKdS0_S0_S0_S0_S0_S0_S0_S0_S0_S0_S0_S0_S0_S0_S0_S0_S0_S0_PKbddPdE1C];
	ld.shared.f64 	%fd639, [_ZZ4gutsllPKdS0_S0_S0_S0_S0_S0_S0_S0_S0_S0_S0_S0_S0_S0_S0_S0_S0_S0_PKbddPdE1B];
	ld.shared.f64 	%fd640, [_ZZ4gutsllPKdS0_S0_S0_S0_S0_S0_S0_S0_S0_S0_S0_S0_S0_S0_S0_S0_S0_S0_PKbddPdE1A];
	ld.shared.f64 	%fd641, [_ZZ4gutsllPKdS0_S0_S0_S0_S0_S0_S0_S0_S0_S0_S0_S0_S0_S0_S0_S0_S0_S0_PKbddPdE9tPosUpper];
	sqrt.rn.f64 	%fd642, %fd638;
	div.rn.f64 	%fd139, %fd138, %fd642;
	add.f64 	%fd643, %fd638, %fd638;
	mul.f64 	%fd644, %fd138, %fd639;
	fma.rn.f64 	%fd645, %fd643, %fd641, %fd644;
	mul.f64 	%fd646, %fd138, %fd640;
	mul.f64 	%fd647, %fd644, %fd641;
	fma.rn.f64 	%fd648, %fd138, %fd646, %fd647;
	mul.f64 	%fd649, %fd638, %fd641;
	fma.rn.f64 	%fd650, %fd641, %fd649, %fd648;
	mul.f64 	%fd651, %fd638, %fd650;
	sqrt.rn.f64 	%fd652, %fd651;
	fma.rn.f64 	%fd1452, %fd652, 0d4000000000000000, %fd645;
	{
	.reg .b32 %temp; 
	mov.b64 	{%temp, %r542}, %fd1452;
	}
	{
	.reg .b32 %temp; 
	mov.b64 	{%r543, %temp}, %fd1452;
	}
	setp.gt.s32 	%p53, %r542, 1048575;
	mov.b32 	%r544, -1023;
	@%p53 bra 	$L__BB0_111;
	mul.f64 	%fd1452, %fd1452, 0d4350000000000000;
	{
	.reg .b32 %temp; 
	mov.b64 	{%temp, %r542}, %fd1452;
	}
	{
	.reg .b32 %temp; 
	mov.b64 	{%r543, %temp}, %fd1452;
	}
	mov.b32 	%r544, -1077;
$L__BB0_111:
	add.s32 	%r275, %r542, -1;
	setp.gt.u32 	%p54, %r275, 2146435070;
	@%p54 bra 	$L__BB0_115;
	shr.u32 	%r278, %r542, 20;
	add.s32 	%r545, %r544, %r278;
	and.b32  	%r279, %r542, 1048575;
	or.b32  	%r280, %r279, 1072693248;
	mov.b64 	%fd1453, {%r543, %r280};
	setp.lt.u32 	%p56, %r280, 1073127583;
	@%p56 bra 	$L__BB0_114;
	{
	.reg .b32 %temp; 
	mov.b64 	{%r281, %temp}, %fd1453;
	}
	{
	.reg .b32 %temp; 
	mov.b64 	{%temp, %r282}, %fd1453;
	}
	add.s32 	%r283, %r282, -1048576;
	mov.b64 	%fd1453, {%r281, %r283};
	add.s32 	%r545, %r545, 1;
$L__BB0_114:
	add.f64 	%fd654, %fd1453, 0dBFF0000000000000;
	add.f64 	%fd655, %fd1453, 0d3FF0000000000000;
	rcp.approx.ftz.f64 	%fd656, %fd655;
	neg.f64 	%fd657, %fd655;
	fma.rn.f64 	%fd658, %fd657, %fd656, 0d3FF0000000000000;
	fma.rn.f64 	%fd659, %fd658, %fd658, %fd658;
	fma.rn.f64 	%fd660, %fd659, %fd656, %fd656;
	mul.f64 	%fd661, %fd654, %fd660;
	fma.rn.f64 	%fd662, %fd654, %fd660, %fd661;
	mul.f64 	%fd663, %fd662, %fd662;
	fma.rn.f64 	%fd664, %fd663, 0d3EB1380B3AE80F1E, 0d3ED0EE258B7A8B04;
	fma.rn.f64 	%fd665, %fd664, %fd663, 0d3EF3B2669F02676F;
	fma.rn.f64 	%fd666, %fd665, %fd663, 0d3F1745CBA9AB0956;
	fma.rn.f64 	%fd667, %fd666, %fd663, 0d3F3C71C72D1B5154;
	fma.rn.f64 	%fd668, %fd667, %fd663, 0d3F624924923BE72D;
	fma.rn.f64 	%fd669, %fd668, %fd663, 0d3F8999999999A3C4;
	fma.rn.f64 	%fd670, %fd669, %fd663, 0d3FB5555555555554;
	sub.f64 	%fd671, %fd654, %fd662;
	add.f64 	%fd672, %fd671, %fd671;
	neg.f64 	%fd673, %fd662;
	fma.rn.f64 	%fd674, %fd673, %fd654, %fd672;
	mul.f64 	%fd675, %fd660, %fd674;
	mul.f64 	%fd676, %fd663, %fd670;
	fma.rn.f64 	%fd677, %fd676, %fd662, %fd675;
	xor.b32  	%r284, %r545, -2147483648;
	mov.b32 	%r285, 1127219200;
	mov.b64 	%fd678, {%r284, %r285};
	mov.b32 	%r286, -2147483648;
	mov.b64 	%fd679, {%r286, %r285};
	sub.f64 	%fd680, %fd678, %fd679;
	fma.rn.f64 	%fd681, %fd680, 0d3FE62E42FEFA39EF, %fd662;
	fma.rn.f64 	%fd682, %fd680, 0dBFE62E42FEFA39EF, %fd681;
	sub.f64 	%fd683, %fd682, %fd662;
	sub.f64 	%fd684, %fd677, %fd683;
	fma.rn.f64 	%fd685, %fd680, 0d3C7ABC9E3B39803F, %fd684;
	add.f64 	%fd1454, %fd681, %fd685;
	bra.uni 	$L__BB0_116;
$L__BB0_115:
	fma.rn.f64 	%fd653, %fd1452, 0d7FF0000000000000, 0d7FF0000000000000;
	{
	.reg .b32 %temp; 
	mov.b64 	{%temp, %r276}, %fd1452;
	}
	and.b32  	%r277, %r276, 2147483647;
	setp.eq.s32 	%p55, %r277, 0;
	selp.f64 	%fd1454, 0dFFF0000000000000, %fd653, %p55;
$L__BB0_116:
	mul.f64 	%fd1455, %fd139, %fd1454;
$L__BB0_117:
	ld.shared.u64 	%rd317, [_ZZ4gutsllPKdS0_S0_S0_S0_S0_S0_S0_S0_S0_S0_S0_S0_S0_S0_S0_S0_S0_S0_PKbddPdE8blockPos];
	shl.b64 	%rd318, %rd317, 3;
	add.s64 	%rd319, %rd10, %rd318;
	ld.global.f64 	%fd686, [%rd319];
	fma.rn.f64 	%fd1480, %fd1455, %fd686, %fd1480;
	bra.uni 	$L__BB0_186;
$L__BB0_118:
	add.s32 	%r182, %r2, -11;
	setp.ne.s32 	%p15, %r1, %r182;
	@%p15 bra 	$L__BB0_129;
	ld.shared.f64 	%fd152, [_ZZ4gutsllPKdS0_S0_S0_S0_S0_S0_S0_S0_S0_S0_S0_S0_S0_S0_S0_S0_S0_S0_PKbddPdE9tPosUpper];
	setp.eq.f64 	%p47, %fd152, 0d0000000000000000;
	mov.f64 	%fd1459, 0d0000000000000000;
	@%p47 bra 	$L__BB0_128;
	ld.shared.f64 	%fd586, [_ZZ4gutsllPKdS0_S0_S0_S0_S0_S0_S0_S0_S0_S0_S0_S0_S0_S0_S0_S0_S0_S0_PKbddPdE1C];
	ld.shared.f64 	%fd587, [_ZZ4gutsllPKdS0_S0_S0_S0_S0_S0_S0_S0_S0_S0_S0_S0_S0_S0_S0_S0_S0_S0_PKbddPdE1B];
	ld.shared.f64 	%fd588, [_ZZ4gutsllPKdS0_S0_S0_S0_S0_S0_S0_S0_S0_S0_S0_S0_S0_S0_S0_S0_S0_S0_PKbddPdE1A];
	ld.shared.f64 	%fd589, [_ZZ4gutsllPKdS0_S0_S0_S0_S0_S0_S0_S0_S0_S0_S0_S0_S0_S0_S0_S0_S0_S0_PKbddPdE6sLower];
	sqrt.rn.f64 	%fd590, %fd588;
	div.rn.f64 	%fd153, %fd152, %fd590;
	add.f64 	%fd591, %fd588, %fd588;
	mul.f64 	%fd592, %fd591, %fd589;
	fma.rn.f64 	%fd593, %fd152, %fd587, %fd592;
	mul.f64 	%fd594, %fd588, %fd589;
	mul.f64 	%fd595, %fd587, %fd589;
	mul.f64 	%fd596, %fd152, %fd595;
	fma.rn.f64 	%fd597, %fd589, %fd594, %fd596;
	mul.f64 	%fd598, %fd152, %fd586;
	fma.rn.f64 	%fd599, %fd152, %fd598, %fd597;
	mul.f64 	%fd600, %fd588, %fd599;
	sqrt.rn.f64 	%fd601, %fd600;
	fma.rn.f64 	%fd1456, %fd601, 0d4000000000000000, %fd593;
	{
	.reg .b32 %temp; 
	mov.b64 	{%temp, %r546}, %fd1456;
	}
	{
	.reg .b32 %temp; 
	mov.b64 	{%r547, %temp}, %fd1456;
	}
	setp.gt.s32 	%p48, %r546, 1048575;
	mov.b32 	%r548, -1023;
	@%p48 bra 	$L__BB0_122;
	mul.f64 	%fd1456, %fd1456, 0d4350000000000000;
	{
	.reg .b32 %temp; 
	mov.b64 	{%temp, %r546}, %fd1456;
	}
	{
	.reg .b32 %temp; 
	mov.b64 	{%r547, %temp}, %fd1456;
	}
	mov.b32 	%r548, -1077;
$L__BB0_122:
	add.s32 	%r261, %r546, -1;
	setp.gt.u32 	%p49, %r261, 2146435070;
	@%p49 bra 	$L__BB0_126;
	shr.u32 	%r264, %r546, 20;
	add.s32 	%r549, %r548, %r264;
	and.b32  	%r265, %r546, 1048575;
	or.b32  	%r266, %r265, 1072693248;
	mov.b64 	%fd1457, {%r547, %r266};
	setp.lt.u32 	%p51, %r266, 1073127583;
	@%p51 bra 	$L__BB0_125;
	{
	.reg .b32 %temp; 
	mov.b64 	{%r267, %temp}, %fd1457;
	}
	{
	.reg .b32 %temp; 
	mov.b64 	{%temp, %r268}, %fd1457;
	}
	add.s32 	%r269, %r268, -1048576;
	mov.b64 	%fd1457, {%r267, %r269};
	add.s32 	%r549, %r549, 1;
$L__BB0_125:
	add.f64 	%fd603, %fd1457, 0dBFF0000000000000;
	add.f64 	%fd604, %fd1457, 0d3FF0000000000000;
	rcp.approx.ftz.f64 	%fd605, %fd604;
	neg.f64 	%fd606, %fd604;
	fma.rn.f64 	%fd607, %fd606, %fd605, 0d3FF0000000000000;
	fma.rn.f64 	%fd608, %fd607, %fd607, %fd607;
	fma.rn.f64 	%fd609, %fd608, %fd605, %fd605;
	mul.f64 	%fd610, %fd603, %fd609;
	fma.rn.f64 	%fd611, %fd603, %fd609, %fd610;
	mul.f64 	%fd612, %fd611, %fd611;
	fma.rn.f64 	%fd613, %fd612, 0d3EB1380B3AE80F1E, 0d3ED0EE258B7A8B04;
	fma.rn.f64 	%fd614, %fd613, %fd612, 0d3EF3B2669F02676F;
	fma.rn.f64 	%fd615, %fd614, %fd612, 0d3F1745CBA9AB0956;
	fma.rn.f64 	%fd616, %fd615, %fd612, 0d3F3C71C72D1B5154;
	fma.rn.f64 	%fd617, %fd616, %fd612, 0d3F624924923BE72D;
	fma.rn.f64 	%fd618, %fd617, %fd612, 0d3F8999999999A3C4;
	fma.rn.f64 	%fd619, %fd618, %fd612, 0d3FB5555555555554;
	sub.f64 	%fd620, %fd603, %fd611;
	add.f64 	%fd621, %fd620, %fd620;
	neg.f64 	%fd622, %fd611;
	fma.rn.f64 	%fd623, %fd622, %fd603, %fd621;
	mul.f64 	%fd624, %fd609, %fd623;
	mul.f64 	%fd625, %fd612, %fd619;
	fma.rn.f64 	%fd626, %fd625, %fd611, %fd624;
	xor.b32  	%r270, %r549, -2147483648;
	mov.b32 	%r271, 1127219200;
	mov.b64 	%fd627, {%r270, %r271};
	mov.b32 	%r272, -2147483648;
	mov.b64 	%fd628, {%r272, %r271};
	sub.f64 	%fd629, %fd627, %fd628;
	fma.rn.f64 	%fd630, %fd629, 0d3FE62E42FEFA39EF, %fd611;
	fma.rn.f64 	%fd631, %fd629, 0dBFE62E42FEFA39EF, %fd630;
	sub.f64 	%fd632, %fd631, %fd611;
	sub.f64 	%fd633, %fd626, %fd632;
	fma.rn.f64 	%fd634, %fd629, 0d3C7ABC9E3B39803F, %fd633;
	add.f64 	%fd1458, %fd630, %fd634;
	bra.uni 	$L__BB0_127;
$L__BB0_126:
	fma.rn.f64 	%fd602, %fd1456, 0d7FF0000000000000, 0d7FF0000000000000;
	{
	.reg .b32 %temp; 
	mov.b64 	{%temp, %r262}, %fd1456;
	}
	and.b32  	%r263, %r262, 2147483647;
	setp.eq.s32 	%p50, %r263, 0;
	selp.f64 	%fd1458, 0dFFF0000000000000, %fd602, %p50;
$L__BB0_127:
	mul.f64 	%fd1459, %fd153, %fd1458;
$L__BB0_128:
	ld.shared.u64 	%rd314, [_ZZ4gutsllPKdS0_S0_S0_S0_S0_S0_S0_S0_S0_S0_S0_S0_S0_S0_S0_S0_S0_S0_PKbddPdE8blockPos];
	shl.b64 	%rd315, %rd314, 3;
	add.s64 	%rd316, %rd10, %rd315;
	ld.global.f64 	%fd635, [%rd316];
	mul.f64 	%fd636, %fd1459, %fd635;
	sub.f64 	%fd1480, %fd1480, %fd636;
	bra.uni 	$L__BB0_186;
$L__BB0_129:
	add.s32 	%r183, %r2, -12;
	setp.ne.s32 	%p16, %r1, %r183;
	@%p16 bra 	$L__BB0_140;
	ld.shared.f64 	%fd166, [_ZZ4gutsllPKdS0_S0_S0_S0_S0_S0_S0_S0_S0_S0_S0_S0_S0_S0_S0_S0_S0_S0_PKbddPdE6sLower];
	setp.eq.f64 	%p42, %fd166, 0d0000000000000000;
	mov.f64 	%fd1463, 0d0000000000000000;
	@%p42 bra 	$L__BB0_139;
	ld.shared.f64 	%fd535, [_ZZ4gutsllPKdS0_S0_S0_S0_S0_S0_S0_S0_S0_S0_S0_S0_S0_S0_S0_S0_S0_S0_PKbddPdE1C];
	ld.shared.f64 	%fd536, [_ZZ4gutsllPKdS0_S0_S0_S0_S0_S0_S0_S0_S0_S0_S0_S0_S0_S0_S0_S0_S0_S0_PKbddPdE1B];
	ld.shared.f64 	%fd537, [_ZZ4gutsllPKdS0_S0_S0_S0_S0_S0_S0_S0_S0_S0_S0_S0_S0_S0_S0_S0_S0_S0_PKbddPdE1A];
	ld.shared.f64 	%fd538, [_ZZ4gutsllPKdS0_S0_S0_S0_S0_S0_S0_S0_S0_S0_S0_S0_S0_S0_S0_S0_S0_S0_PKbddPdE9tPosUpper];
	sqrt.rn.f64 	%fd539, %fd535;
	div.rn.f64 	%fd167, %fd166, %fd539;
	add.f64 	%fd540, %fd535, %fd535;
	mul.f64 	%fd541, %fd166, %fd536;
	fma.rn.f64 	%fd542, %fd540, %fd538, %fd541;
	mul.f64 	%fd543, %fd166, %fd537;
	mul.f64 	%fd544, %fd541, %fd538;
	fma.rn.f64 	%fd545, %fd166, %fd543, %fd544;
	mul.f64 	%fd546, %fd535, %fd538;
	fma.rn.f64 	%fd547, %fd538, %fd546, %fd545;
	mul.f64 	%fd548, %fd535, %fd547;
	sqrt.rn.f64 	%fd549, %fd548;
	fma.rn.f64 	%fd1460, %fd549, 0d4000000000000000, %fd542;
	{
	.reg .b32 %temp; 
	mov.b64 	{%temp, %r550}, %fd1460;
	}
	{
	.reg .b32 %temp; 
	mov.b64 	{%r551, %temp}, %fd1460;
	}
	setp.gt.s32 	%p43, %r550, 1048575;
	mov.b32 	%r552, -1023;
	@%p43 bra 	$L__BB0_133;
	mul.f64 	%fd1460, %fd1460, 0d4350000000000000;
	{
	.reg .b32 %temp; 
	mov.b64 	{%temp, %r550}, %fd1460;
	}
	{
	.reg .b32 %temp; 
	mov.b64 	{%r551, %temp}, %fd1460;
	}
	mov.b32 	%r552, -1077;
$L__BB0_133:
	add.s32 	%r247, %r550, -1;
	setp.gt.u32 	%p44, %r247, 2146435070;
	@%p44 bra 	$L__BB0_137;
	shr.u32 	%r250, %r550, 20;
	add.s32 	%r553, %r552, %r250;
	and.b32  	%r251, %r550, 1048575;
	or.b32  	%r252, %r251, 1072693248;
	mov.b64 	%fd1461, {%r551, %r252};
	setp.lt.u32 	%p46, %r252, 1073127583;
	@%p46 bra 	$L__BB0_136;
	{
	.reg .b32 %temp; 
	mov.b64 	{%r253, %temp}, %fd1461;
	}
	{
	.reg .b32 %temp; 
	mov.b64 	{%temp, %r254}, %fd1461;
	}
	add.s32 	%r255, %r254, -1048576;
	mov.b64 	%fd1461, {%r253, %r255};
	add.s32 	%r553, %r553, 1;
$L__BB0_136:
	add.f64 	%fd551, %fd1461, 0dBFF0000000000000;
	add.f64 	%fd552, %fd1461, 0d3FF0000000000000;
	rcp.approx.ftz.f64 	%fd553, %fd552;
	neg.f64 	%fd554, %fd552;
	fma.rn.f64 	%fd555, %fd554, %fd553, 0d3FF0000000000000;
	fma.rn.f64 	%fd556, %fd555, %fd555, %fd555;
	fma.rn.f64 	%fd557, %fd556, %fd553, %fd553;
	mul.f64 	%fd558, %fd551, %fd557;
	fma.rn.f64 	%fd559, %fd551, %fd557, %fd558;
	mul.f64 	%fd560, %fd559, %fd559;
	fma.rn.f64 	%fd561, %fd560, 0d3EB1380B3AE80F1E, 0d3ED0EE258B7A8B04;
	fma.rn.f64 	%fd562, %fd561, %fd560, 0d3EF3B2669F02676F;
	fma.rn.f64 	%fd563, %fd562, %fd560, 0d3F1745CBA9AB0956;
	fma.rn.f64 	%fd564, %fd563, %fd560, 0d3F3C71C72D1B5154;
	fma.rn.f64 	%fd565, %fd564, %fd560, 0d3F624924923BE72D;
	fma.rn.f64 	%fd566, %fd565, %fd560, 0d3F8999999999A3C4;
	fma.rn.f64 	%fd567, %fd566, %fd560, 0d3FB5555555555554;
	sub.f64 	%fd568, %fd551, %fd559;
	add.f64 	%fd569, %fd568, %fd568;
	neg.f64 	%fd570, %fd559;
	fma.rn.f64 	%fd571, %fd570, %fd551, %fd569;
	mul.f64 	%fd572, %fd557, %fd571;
	mul.f64 	%fd573, %fd560, %fd567;
	fma.rn.f64 	%fd574, %fd573, %fd559, %fd572;
	xor.b32  	%r256, %r553, -2147483648;
	mov.b32 	%r257, 1127219200;
	mov.b64 	%fd575, {%r256, %r257};
	mov.b32 	%r258, -2147483648;
	mov.b64 	%fd576, {%r258, %r257};
	sub.f64 	%fd577, %fd575, %fd576;
	fma.rn.f64 	%fd578, %fd577, 0d3FE62E42FEFA39EF, %fd559;
	fma.rn.f64 	%fd579, %fd577, 0dBFE62E42FEFA39EF, %fd578;
	sub.f64 	%fd580, %fd579, %fd559;
	sub.f64 	%fd581, %fd574, %fd580;
	fma.rn.f64 	%fd582, %fd577, 0d3C7ABC9E3B39803F, %fd581;
	add.f64 	%fd1462, %fd578, %fd582;
	bra.uni 	$L__BB0_138;
$L__BB0_137:
	fma.rn.f64 	%fd550, %fd1460, 0d7FF0000000000000, 0d7FF0000000000000;
	{
	.reg .b32 %temp; 
	mov.b64 	{%temp, %r248}, %fd1460;
	}
	and.b32  	%r249, %r248, 2147483647;
	setp.eq.s32 	%p45, %r249, 0;
	selp.f64 	%fd1462, 0dFFF0000000000000, %fd550, %p45;
$L__BB0_138:
	mul.f64 	%fd1463, %fd167, %fd1462;
$L__BB0_139:
	ld.shared.u64 	%rd311, [_ZZ4gutsllPKdS0_S0_S0_S0_S0_S0_S0_S0_S0_S0_S0_S0_S0_S0_S0_S0_S0_S0_PKbddPdE8blockPos];
	shl.b64 	%rd312, %rd311, 3;
	add.s64 	%rd313, %rd10, %rd312;
	ld.global.f64 	%fd583, [%rd313];
	mul.f64 	%fd584, %fd1463, %fd583;
	sub.f64 	%fd1480, %fd1480, %fd584;
	bra.uni 	$L__BB0_186;
$L__BB0_140:
	add.s32 	%r184, %r2, -13;
	setp.ne.s32 	%p17, %r1, %r184;
	@%p17 bra 	$L__BB0_151;
	ld.shared.f64 	%fd180, [_ZZ4gutsllPKdS0_S0_S0_S0_S0_S0_S0_S0_S0_S0_S0_S0_S0_S0_S0_S0_S0_S0_PKbddPdE9tPosLower];
	setp.eq.f64 	%p37, %fd180, 0d0000000000000000;
	mov.f64 	%fd1467, 0d0000000000000000;
	@%p37 bra 	$L__BB0_150;
	ld.shared.f64 	%fd483, [_ZZ4gutsllPKdS0_S0_S0_S0_S0_S0_S0_S0_S0_S0_S0_S0_S0_S0_S0_S0_S0_S0_PKbddPdE1C];
	ld.shared.f64 	%fd484, [_ZZ4gutsllPKdS0_S0_S0_S0_S0_S0_S0_S0_S0_S0_S0_S0_S0_S0_S0_S0_S0_S0_PKbddPdE1B];
	ld.shared.f64 	%fd485, [_ZZ4gutsllPKdS0_S0_S0_S0_S0_S0_S0_S0_S0_S0_S0_S0_S0_S0_S0_S0_S0_S0_PKbddPdE1A];
	ld.shared.f64 	%fd486, [_ZZ4gutsllPKdS0_S0_S0_S0_S0_S0_S0_S0_S0_S0_S0_S0_S0_S0_S0_S0_S0_S0_PKbddPdE6sUpper];
	sqrt.rn.f64 	%fd487, %fd485;
	div.rn.f64 	%fd181, %fd180, %fd487;
	add.f64 	%fd488, %fd485, %fd485;
	mul.f64 	%fd489, %fd488, %fd486;
	fma.rn.f64 	%fd490, %fd180, %fd484, %fd489;
	mul.f64 	%fd491, %fd485, %fd486;
	mul.f64 	%fd492, %fd484, %fd486;
	mul.f64 	%fd493, %fd180, %fd492;
	fma.rn.f64 	%fd494, %fd486, %fd491, %fd493;
	mul.f64 	%fd495, %fd180, %fd483;
	fma.rn.f64 	%fd496, %fd180, %fd495, %fd494;
	mul.f64 	%fd497, %fd485, %fd496;
	sqrt.rn.f64 	%fd498, %fd497;
	fma.rn.f64 	%fd1464, %fd498, 0d4000000000000000, %fd490;
	{
	.reg .b32 %temp; 
	mov.b64 	{%temp, %r554}, %fd1464;
	}
	{
	.reg .b32 %temp; 
	mov.b64 	{%r555, %temp}, %fd1464;
	}
	setp.gt.s32 	%p38, %r554, 1048575;
	mov.b32 	%r556, -1023;
	@%p38 bra 	$L__BB0_144;
	mul.f64 	%fd1464, %fd1464, 0d4350000000000000;
	{
	.reg .b32 %temp; 
	mov.b64 	{%temp, %r554}, %fd1464;
	}
	{
	.reg .b32 %temp; 
	mov.b64 	{%r555, %temp}, %fd1464;
	}
	mov.b32 	%r556, -1077;
$L__BB0_144:
	add.s32 	%r233, %r554, -1;
	setp.gt.u32 	%p39, %r233, 2146435070;
	@%p39 bra 	$L__BB0_148;
	shr.u32 	%r236, %r554, 20;
	add.s32 	%r557, %r556, %r236;
	and.b32  	%r237, %r554, 1048575;
	or.b32  	%r238, %r237, 1072693248;
	mov.b64 	%fd1465, {%r555, %r238};
	setp.lt.u32 	%p41, %r238, 1073127583;
	@%p41 bra 	$L__BB0_147;
	{
	.reg .b32 %temp; 
	mov.b64 	{%r239, %temp}, %fd1465;
	}
	{
	.reg .b32 %temp; 
	mov.b64 	{%temp, %r240}, %fd1465;
	}
	add.s32 	%r241, %r240, -1048576;
	mov.b64 	%fd1465, {%r239, %r241};
	add.s32 	%r557, %r557, 1;
$L__BB0_147:
	add.f64 	%fd500, %fd1465, 0dBFF0000000000000;
	add.f64 	%fd501, %fd1465, 0d3FF0000000000000;
	rcp.approx.ftz.f64 	%fd502, %fd501;
	neg.f64 	%fd503, %fd501;
	fma.rn.f64 	%fd504, %fd503, %fd502, 0d3FF0000000000000;
	fma.rn.f64 	%fd505, %fd504, %fd504, %fd504;
	fma.rn.f64 	%fd506, %fd505, %fd502, %fd502;
	mul.f64 	%fd507, %fd500, %fd506;
	fma.rn.f64 	%fd508, %fd500, %fd506, %fd507;
	mul.f64 	%fd509, %fd508, %fd508;
	fma.rn.f64 	%fd510, %fd509, 0d3EB1380B3AE80F1E, 0d3ED0EE258B7A8B04;
	fma.rn.f64 	%fd511, %fd510, %fd509, 0d3EF3B2669F02676F;
	fma.rn.f64 	%fd512, %fd511, %fd509, 0d3F1745CBA9AB0956;
	fma.rn.f64 	%fd513, %fd512, %fd509, 0d3F3C71C72D1B5154;
	fma.rn.f64 	%fd514, %fd513, %fd509, 0d3F624924923BE72D;
	fma.rn.f64 	%fd515, %fd514, %fd509, 0d3F8999999999A3C4;
	fma.rn.f64 	%fd516, %fd515, %fd509, 0d3FB5555555555554;
	sub.f64 	%fd517, %fd500, %fd508;
	add.f64 	%fd518, %fd517, %fd517;
	neg.f64 	%fd519, %fd508;
	fma.rn.f64 	%fd520, %fd519, %fd500, %fd518;
	mul.f64 	%fd521, %fd506, %fd520;
	mul.f64 	%fd522, %fd509, %fd516;
	fma.rn.f64 	%fd523, %fd522, %fd508, %fd521;
	xor.b32  	%r242, %r557, -2147483648;
	mov.b32 	%r243, 1127219200;
	mov.b64 	%fd524, {%r242, %r243};
	mov.b32 	%r244, -2147483648;
	mov.b64 	%fd525, {%r244, %r243};
	sub.f64 	%fd526, %fd524, %fd525;
	fma.rn.f64 	%fd527, %fd526, 0d3FE62E42FEFA39EF, %fd508;
	fma.rn.f64 	%fd528, %fd526, 0dBFE62E42FEFA39EF, %fd527;
	sub.f64 	%fd529, %fd528, %fd508;
	sub.f64 	%fd530, %fd523, %fd529;
	fma.rn.f64 	%fd531, %fd526, 0d3C7ABC9E3B39803F, %fd530;
	add.f64 	%fd1466, %fd527, %fd531;
	bra.uni 	$L__BB0_149;
$L__BB0_148:
	fma.rn.f64 	%fd499, %fd1464, 0d7FF0000000000000, 0d7FF0000000000000;
	{
	.reg .b32 %temp; 
	mov.b64 	{%temp, %r234}, %fd1464;
	}
	and.b32  	%r235, %r234, 2147483647;
	setp.eq.s32 	%p40, %r235, 0;
	selp.f64 	%fd1466, 0dFFF0000000000000, %fd499, %p40;
$L__BB0_149:
	mul.f64 	%fd1467, %fd181, %fd1466;
$L__BB0_150:
	ld.shared.u64 	%rd308, [_ZZ4gutsllPKdS0_S0_S0_S0_S0_S0_S0_S0_S0_S0_S0_S0_S0_S0_S0_S0_S0_S0_PKbddPdE8blockPos];
	shl.b64 	%rd309, %rd308, 3;
	add.s64 	%rd310, %rd10, %rd309;
	ld.global.f64 	%fd532, [%rd310];
	mul.f64 	%fd533, %fd1467, %fd532;
	sub.f64 	%fd1480, %fd1480, %fd533;
	bra.uni 	$L__BB0_186;
$L__BB0_151:
	add.s32 	%r185, %r2, -14;
	setp.ne.s32 	%p18, %r1, %r185;
	@%p18 bra 	$L__BB0_162;
	ld.shared.f64 	%fd194, [_ZZ4gutsllPKdS0_S0_S0_S0_S0_S0_S0_S0_S0_S0_S0_S0_S0_S0_S0_S0_S0_S0_PKbddPdE6sUpper];
	setp.eq.f64 	%p32, %fd194, 0d0000000000000000;
	mov.f64 	%fd1471, 0d0000000000000000;
	@%p32 bra 	$L__BB0_161;
	ld.shared.f64 	%fd432, [_ZZ4gutsllPKdS0_S0_S0_S0_S0_S0_S0_S0_S0_S0_S0_S0_S0_S0_S0_S0_S0_S0_PKbddPdE1C];
	ld.shared.f64 	%fd433, [_ZZ4gutsllPKdS0_S0_S0_S0_S0_S0_S0_S0_S0_S0_S0_S0_S0_S0_S0_S0_S0_S0_PKbddPdE1B];
	ld.shared.f64 	%fd434, [_ZZ4gutsllPKdS0_S0_S0_S0_S0_S0_S0_S0_S0_S0_S0_S0_S0_S0_S0_S0_S0_S0_PKbddPdE1A];
	ld.shared.f64 	%fd435, [_ZZ4gutsllPKdS0_S0_S0_S0_S0_S0_S0_S0_S0_S0_S0_S0_S0_S0_S0_S0_S0_S0_PKbddPdE9tPosLower];
	sqrt.rn.f64 	%fd436, %fd432;
	div.rn.f64 	%fd195, %fd194, %fd436;
	add.f64 	%fd437, %fd432, %fd432;
	mul.f64 	%fd438, %fd194, %fd433;
	fma.rn.f64 	%fd439, %fd437, %fd435, %fd438;
	mul.f64 	%fd440, %fd194, %fd434;
	mul.f64 	%fd441, %fd438, %fd435;
	fma.rn.f64 	%fd442, %fd194, %fd440, %fd441;
	mul.f64 	%fd443, %fd432, %fd435;
	fma.rn.f64 	%fd444, %fd435, %fd443, %fd442;
	mul.f64 	%fd445, %fd432, %fd444;
	sqrt.rn.f64 	%fd446, %fd445;
	fma.rn.f64 	%fd1468, %fd446, 0d4000000000000000, %fd439;
	{
	.reg .b32 %temp; 
	mov.b64 	{%temp, %r558}, %fd1468;
	}
	{
	.reg .b32 %temp; 
	mov.b64 	{%r559, %temp}, %fd1468;
	}
	setp.gt.s32 	%p33, %r558, 1048575;
	mov.b32 	%r560, -1023;
	@%p33 bra 	$L__BB0_155;
	mul.f64 	%fd1468, %fd1468, 0d4350000000000000;
	{
	.reg .b32 %temp; 
	mov.b64 	{%temp, %r558}, %fd1468;
	}
	{
	.reg .b32 %temp; 
	mov.b64 	{%r559, %temp}, %fd1468;
	}
	mov.b32 	%r560, -1077;
$L__BB0_155:
	add.s32 	%r219, %r558, -1;
	setp.gt.u32 	%p34, %r219, 2146435070;
	@%p34 bra 	$L__BB0_159;
	shr.u32 	%r222, %r558, 20;
	add.s32 	%r561, %r560, %r222;
	and.b32  	%r223, %r558, 1048575;
	or.b32  	%r224, %r223, 1072693248;
	mov.b64 	%fd1469, {%r559, %r224};
	setp.lt.u32 	%p36, %r224, 1073127583;
	@%p36 bra 	$L__BB0_158;
	{
	.reg .b32 %temp; 
	mov.b64 	{%r225, %temp}, %fd1469;
	}
	{
	.reg .b32 %temp; 
	mov.b64 	{%temp, %r226}, %fd1469;
	}
	add.s32 	%r227, %r226, -1048576;
	mov.b64 	%fd1469, {%r225, %r227};
	add.s32 	%r561, %r561, 1;
$L__BB0_158:
	add.f64 	%fd448, %fd1469, 0dBFF0000000000000;
	add.f64 	%fd449, %fd1469, 0d3FF0000000000000;
	rcp.approx.ftz.f64 	%fd450, %fd449;
	neg.f64 	%fd451, %fd449;
	fma.rn.f64 	%fd452, %fd451, %fd450, 0d3FF0000000000000;
	fma.rn.f64 	%fd453, %fd452, %fd452, %fd452;
	fma.rn.f64 	%fd454, %fd453, %fd450, %fd450;
	mul.f64 	%fd455, %fd448, %fd454;
	fma.rn.f64 	%fd456, %fd448, %fd454, %fd455;
	mul.f64 	%fd457, %fd456, %fd456;
	fma.rn.f64 	%fd458, %fd457, 0d3EB1380B3AE80F1E, 0d3ED0EE258B7A8B04;
	fma.rn.f64 	%fd459, %fd458, %fd457, 0d3EF3B2669F02676F;
	fma.rn.f64 	%fd460, %fd459, %fd457, 0d3F1745CBA9AB0956;
	fma.rn.f64 	%fd461, %fd460, %fd457, 0d3F3C71C72D1B5154;
	fma.rn.f64 	%fd462, %fd461, %fd457, 0d3F624924923BE72D;
	fma.rn.f64 	%fd463, %fd462, %fd457, 0d3F8999999999A3C4;
	fma.rn.f64 	%fd464, %fd463, %fd457, 0d3FB5555555555554;
	sub.f64 	%fd465, %fd448, %fd456;
	add.f64 	%fd466, %fd465, %fd465;
	neg.f64 	%fd467, %fd456;
	fma.rn.f64 	%fd468, %fd467, %fd448, %fd466;
	mul.f64 	%fd469, %fd454, %fd468;
	mul.f64 	%fd470, %fd457, %fd464;
	fma.rn.f64 	%fd471, %fd470, %fd456, %fd469;
	xor.b32  	%r228, %r561, -2147483648;
	mov.b32 	%r229, 1127219200;
	mov.b64 	%fd472, {%r228, %r229};
	mov.b32 	%r230, -2147483648;
	mov.b64 	%fd473, {%r230, %r229};
	sub.f64 	%fd474, %fd472, %fd473;
	fma.rn.f64 	%fd475, %fd474, 0d3FE62E42FEFA39EF, %fd456;
	fma.rn.f64 	%fd476, %fd474, 0dBFE62E42FEFA39EF, %fd475;
	sub.f64 	%fd477, %fd476, %fd456;
	sub.f64 	%fd478, %fd471, %fd477;
	fma.rn.f64 	%fd479, %fd474, 0d3C7ABC9E3B39803F, %fd478;
	add.f64 	%fd1470, %fd475, %fd479;
	bra.uni 	$L__BB0_160;
$L__BB0_159:
	fma.rn.f64 	%fd447, %fd1468, 0d7FF0000000000000, 0d7FF0000000000000;
	{
	.reg .b32 %temp; 
	mov.b64 	{%temp, %r220}, %fd1468;
	}
	and.b32  	%r221, %r220, 2147483647;
	setp.eq.s32 	%p35, %r221, 0;
	selp.f64 	%fd1470, 0dFFF0000000000000, %fd447, %p35;
$L__BB0_160:
	mul.f64 	%fd1471, %fd195, %fd1470;
$L__BB0_161:
	ld.shared.u64 	%rd305, [_ZZ4gutsllPKdS0_S0_S0_S0_S0_S0_S0_S0_S0_S0_S0_S0_S0_S0_S0_S0_S0_S0_PKbddPdE8blockPos];
	shl.b64 	%rd306, %rd305, 3;
	add.s64 	%rd307, %rd10, %rd306;
	ld.global.f64 	%fd480, [%rd307];
	mul.f64 	%fd481, %fd1471, %fd480;
	sub.f64 	%fd1480, %fd1480, %fd481;
	bra.uni 	$L__BB0_186;
$L__BB0_162:
	add.s32 	%r186, %r2, -15;
	setp.ne.s32 	%p19, %r1, %r186;
	@%p19 bra 	$L__BB0_173;
	ld.shared.f64 	%fd208, [_ZZ4gutsllPKdS0_S0_S0_S0_S0_S0_S0_S0_S0_S0_S0_S0_S0_S0_S0_S0_S0_S0_PKbddPdE9tPosLower];
	setp.eq.f64 	%p27, %fd208, 0d0000000000000000;
	mov.f64 	%fd1475, 0d0000000000000000;
	@%p27 bra 	$L__BB0_172;
	ld.shared.f64 	%fd381, [_ZZ4gutsllPKdS0_S0_S0_S0_S0_S0_S0_S0_S0_S0_S0_S0_S0_S0_S0_S0_S0_S0_PKbddPdE1C];
	ld.shared.f64 	%fd382, [_ZZ4gutsllPKdS0_S0_S0_S0_S0_S0_S0_S0_S0_S0_S0_S0_S0_S0_S0_S0_S0_S0_PKbddPdE1B];
	ld.shared.f64 	%fd383, [_ZZ4gutsllPKdS0_S0_S0_S0_S0_S0_S0_S0_S0_S0_S0_S0_S0_S0_S0_S0_S0_S0_PKbddPdE1A];
	ld.shared.f64 	%fd384, [_ZZ4gutsllPKdS0_S0_S0_S0_S0_S0_S0_S0_S0_S0_S0_S0_S0_S0_S0_S0_S0_S0_PKbddPdE6sLower];
	sqrt.rn.f64 	%fd385, %fd383;
	div.rn.f64 	%fd209, %fd208, %fd385;
	add.f64 	%fd386, %fd383, %fd383;
	mul.f64 	%fd387, %fd386, %fd384;
	fma.rn.f64 	%fd388, %fd208, %fd382, %fd387;
	mul.f64 	%fd389, %fd383, %fd384;
	mul.f64 	%fd390, %fd382, %fd384;
	mul.f64 	%fd391, %fd208, %fd390;
	fma.rn.f64 	%fd392, %fd384, %fd389, %fd391;
	mul.f64 	%fd393, %fd208, %fd381;
	fma.rn.f64 	%fd394, %fd208, %fd393, %fd392;
	mul.f64 	%fd395, %fd383, %fd394;
	sqrt.rn.f64 	%fd396, %fd395;
	fma.rn.f64 	%fd1472, %fd396, 0d4000000000000000, %fd388;
	{
	.reg .b32 %temp; 
	mov.b64 	{%temp, %r562}, %fd1472;
	}
	{
	.reg .b32 %temp; 
	mov.b64 	{%r563, %temp}, %fd1472;
	}
	setp.gt.s32 	%p28, %r562, 1048575;
	mov.b32 	%r564, -1023;
	@%p28 bra 	$L__BB0_166;
	mul.f64 	%fd1472, %fd1472, 0d4350000000000000;
	{
	.reg .b32 %temp; 
	mov.b64 	{%temp, %r562}, %fd1472;
	}
	{
	.reg .b32 %temp; 
	mov.b64 	{%r563, %temp}, %fd1472;
	}
	mov.b32 	%r564, -1077;
$L__BB0_166:
	add.s32 	%r205, %r562, -1;
	setp.gt.u32 	%p29, %r205, 2146435070;
	@%p29 bra 	$L__BB0_170;
	shr.u32 	%r208, %r562, 20;
	add.s32 	%r565, %r564, %r208;
	and.b32  	%r209, %r562, 1048575;
	or.b32  	%r210, %r209, 1072693248;
	mov.b64 	%fd1473, {%r563, %r210};
	setp.lt.u32 	%p31, %r210, 1073127583;
	@%p31 bra 	$L__BB0_169;
	{
	.reg .b32 %temp; 
	mov.b64 	{%r211, %temp}, %fd1473;
	}
	{
	.reg .b32 %temp; 
	mov.b64 	{%temp, %r212}, %fd1473;
	}
	add.s32 	%r213, %r212, -1048576;
	mov.b64 	%fd1473, {%r211, %r213};
	add.s32 	%r565, %r565, 1;
$L__BB0_169:
	add.f64 	%fd398, %fd1473, 0dBFF0000000000000;
	add.f64 	%fd399, %fd1473, 0d3FF0000000000000;
	rcp.approx.ftz.f64 	%fd400, %fd399;
	neg.f64 	%fd401, %fd399;
	fma.rn.f64 	%fd402, %fd401, %fd400, 0d3FF0000000000000;
	fma.rn.f64 	%fd403, %fd402, %fd402, %fd402;
	fma.rn.f64 	%fd404, %fd403, %fd400, %fd400;
	mul.f64 	%fd405, %fd398, %fd404;
	fma.rn.f64 	%fd406, %fd398, %fd404, %fd405;
	mul.f64 	%fd407, %fd406, %fd406;
	fma.rn.f64 	%fd408, %fd407, 0d3EB1380B3AE80F1E, 0d3ED0EE258B7A8B04;
	fma.rn.f64 	%fd409, %fd408, %fd407, 0d3EF3B2669F02676F;
	fma.rn.f64 	%fd410, %fd409, %fd407, 0d3F1745CBA9AB0956;
	fma.rn.f64 	%fd411, %fd410, %fd407, 0d3F3C71C72D1B5154;
	fma.rn.f64 	%fd412, %fd411, %fd407, 0d3F624924923BE72D;
	fma.rn.f64 	%fd413, %fd412, %fd407, 0d3F8999999999A3C4;
	fma.rn.f64 	%fd414, %fd413, %fd407, 0d3FB5555555555554;
	sub.f64 	%fd415, %fd398, %fd406;
	add.f64 	%fd416, %fd415, %fd415;
	neg.f64 	%fd417, %fd406;
	fma.rn.f64 	%fd418, %fd417, %fd398, %fd416;
	mul.f64 	%fd419, %fd404, %fd418;
	mul.f64 	%fd420, %fd407, %fd414;
	fma.rn.f64 	%fd421, %fd420, %fd406, %fd419;
	xor.b32  	%r214, %r565, -2147483648;
	mov.b32 	%r215, 1127219200;
	mov.b64 	%fd422, {%r214, %r215};
	mov.b32 	%r216, -2147483648;
	mov.b64 	%fd423, {%r216, %r215};
	sub.f64 	%fd424, %fd422, %fd423;
	fma.rn.f64 	%fd425, %fd424, 0d3FE62E42FEFA39EF, %fd406;
	fma.rn.f64 	%fd426, %fd424, 0dBFE62E42FEFA39EF, %fd425;
	sub.f64 	%fd427, %fd426, %fd406;
	sub.f64 	%fd428, %fd421, %fd427;
	fma.rn.f64 	%fd429, %fd424, 0d3C7ABC9E3B39803F, %fd428;
	add.f64 	%fd1474, %fd425, %fd429;
	bra.uni 	$L__BB0_171;
$L__BB0_170:
	fma.rn.f64 	%fd397, %fd1472, 0d7FF0000000000000, 0d7FF0000000000000;
	{
	.reg .b32 %temp; 
	mov.b64 	{%temp, %r206}, %fd1472;
	}
	and.b32  	%r207, %r206, 2147483647;
	setp.eq.s32 	%p30, %r207, 0;
	selp.f64 	%fd1474, 0dFFF0000000000000, %fd397, %p30;
$L__BB0_171:
	mul.f64 	%fd1475, %fd209, %fd1474;
$L__BB0_172:
	ld.shared.u64 	%rd302, [_ZZ4gutsllPKdS0_S0_S0_S0_S0_S0_S0_S0_S0_S0_S0_S0_S0_S0_S0_S0_S0_S0_PKbddPdE8blockPos];
	shl.b64 	%rd303, %rd302, 3;
	add.s64 	%rd304, %rd10, %rd303;
	ld.global.f64 	%fd430, [%rd304];
	fma.rn.f64 	%fd1480, %fd1475, %fd430, %fd1480;
	bra.uni 	$L__BB0_186;
$L__BB0_173:
	add.s32 	%r187, %r2, -16;
	setp.ne.s32 	%p20, %r1, %r187;
	@%p20 bra 	$L__BB0_184;
	ld.shared.f64 	%fd222, [_ZZ4gutsllPKdS0_S0_S0_S0_S0_S0_S0_S0_S0_S0_S0_S0_S0_S0_S0_S0_S0_S0_PKbddPdE6sLower];
	setp.eq.f64 	%p22, %fd222, 0d0000000000000000;
	mov.f64 	%fd1479, 0d0000000000000000;
	@%p22 bra 	$L__BB0_183;
	ld.shared.f64 	%fd331, [_ZZ4gutsllPKdS0_S0_S0_S0_S0_S0_S0_S0_S0_S0_S0_S0_S0_S0_S0_S0_S0_S0_PKbddPdE1C];
	ld.shared.f64 	%fd332, [_ZZ4gutsllPKdS0_S0_S0_S0_S0_S0_S0_S0_S0_S0_S0_S0_S0_S0_S0_S0_S0_S0_PKbddPdE1B];
	ld.shared.f64 	%fd333, [_ZZ4gutsllPKdS0_S0_S0_S0_S0_S0_S0_S0_S0_S0_S0_S0_S0_S0_S0_S0_S0_S0_PKbddPdE1A];
	ld.shared.f64 	%fd334, [_ZZ4gutsllPKdS0_S0_S0_S0_S0_S0_S0_S0_S0_S0_S0_S0_S0_S0_S0_S0_S0_S0_PKbddPdE9tPosLower];
	sqrt.rn.f64 	%fd335, %fd331;
	div.rn.f64 	%fd223, %fd222, %fd335;
	add.f64 	%fd336, %fd331, %fd331;
	mul.f64 	%fd337, %fd222, %fd332;
	fma.rn.f64 	%fd338, %fd336, %fd334, %fd337;
	mul.f64 	%fd339, %fd222, %fd333;
	mul.f64 	%fd340, %fd337, %fd334;
	fma.rn.f64 	%fd341, %fd222, %fd339, %fd340;
	mul.f64 	%fd342, %fd331, %fd334;
	fma.rn.f64 	%fd343, %fd334, %fd342, %fd341;
	mul.f64 	%fd344, %fd331, %fd343;
	sqrt.rn.f64 	%fd345, %fd344;
	fma.rn.f64 	%fd1476, %fd345, 0d4000000000000000, %fd338;
	{
	.reg .b32 %temp; 
	mov.b64 	{%temp, %r566}, %fd1476;
	}
	{
	.reg .b32 %temp; 
	mov.b64 	{%r567, %temp}, %fd1476;
	}
	setp.gt.s32 	%p23, %r566, 1048575;
	mov.b32 	%r568, -1023;
	@%p23 bra 	$L__BB0_177;
	mul.f64 	%fd1476, %fd1476, 0d4350000000000000;
	{
	.reg .b32 %temp; 
	mov.b64 	{%temp, %r566}, %fd1476;
	}
	{
	.reg .b32 %temp; 
	mov.b64 	{%r567, %temp}, %fd1476;
	}
	mov.b32 	%r568, -1077;
$L__BB0_177:
	add.s32 	%r191, %r566, -1;
	setp.gt.u32 	%p24, %r191, 2146435070;
	@%p24 bra 	$L__BB0_181;
	shr.u32 	%r194, %r566, 20;
	add.s32 	%r569, %r568, %r194;
	and.b32  	%r195, %r566, 1048575;
	or.b32  	%r196, %r195, 1072693248;
	mov.b64 	%fd1477, {%r567, %r196};
	setp.lt.u32 	%p26, %r196, 1073127583;
	@%p26 bra 	$L__BB0_180;
	{
	.reg .b32 %temp; 
	mov.b64 	{%r197, %temp}, %fd1477;
	}
	{
	.reg .b32 %temp; 
	mov.b64 	{%temp, %r198}, %fd1477;
	}
	add.s32 	%r199, %r198, -1048576;
	mov.b64 	%fd1477, {%r197, %r199};
	add.s32 	%r569, %r569, 1;
$L__BB0_180:
	add.f64 	%fd347, %fd1477, 0dBFF0000000000000;
	add.f64 	%fd348, %fd1477, 0d3FF0000000000000;
	rcp.approx.ftz.f64 	%fd349, %fd348;
	neg.f64 	%fd350, %fd348;
	fma.rn.f64 	%fd351, %fd350, %fd349, 0d3FF0000000000000;
	fma.rn.f64 	%fd352, %fd351, %fd351, %fd351;
	fma.rn.f64 	%fd353, %fd352, %fd349, %fd349;
	mul.f64 	%fd354, %fd347, %fd353;
	fma.rn.f64 	%fd355, %fd347, %fd353, %fd354;
	mul.f64 	%fd356, %fd355, %fd355;
	fma.rn.f64 	%fd357, %fd356, 0d3EB1380B3AE80F1E, 0d3ED0EE258B7A8B04;
	fma.rn.f64 	%fd358, %fd357, %fd356, 0d3EF3B2669F02676F;
	fma.rn.f64 	%fd359, %fd358, %fd356, 0d3F1745CBA9AB0956;
	fma.rn.f64 	%fd360, %fd359, %fd356, 0d3F3C71C72D1B5154;
	fma.rn.f64 	%fd361, %fd360, %fd356, 0d3F624924923BE72D;
	fma.rn.f64 	%fd362, %fd361, %fd356, 0d3F8999999999A3C4;
	fma.rn.f64 	%fd363, %fd362, %fd356, 0d3FB5555555555554;
	sub.f64 	%fd364, %fd347, %fd355;
	add.f64 	%fd365, %fd364, %fd364;
	neg.f64 	%fd366, %fd355;
	fma.rn.f64 	%fd367, %fd366, %fd347, %fd365;
	mul.f64 	%fd368, %fd353, %fd367;
	mul.f64 	%fd369, %fd356, %fd363;
	fma.rn.f64 	%fd370, %fd369, %fd355, %fd368;
	xor.b32  	%r200, %r569, -2147483648;
	mov.b32 	%r201, 1127219200;
	mov.b64 	%fd371, {%r200, %r201};
	mov.b32 	%r202, -2147483648;
	mov.b64 	%fd372, {%r202, %r201};
	sub.f64 	%fd373, %fd371, %fd372;
	fma.rn.f64 	%fd374, %fd373, 0d3FE62E42FEFA39EF, %fd355;
	fma.rn.f64 	%fd375, %fd373, 0dBFE62E42FEFA39EF, %fd374;
	sub.f64 	%fd376, %fd375, %fd355;
	sub.f64 	%fd377, %fd370, %fd376;
	fma.rn.f64 	%fd378, %fd373, 0d3C7ABC9E3B39803F, %fd377;
	add.f64 	%fd1478, %fd374, %fd378;
	bra.uni 	$L__BB0_182;
$L__BB0_181:
	fma.rn.f64 	%fd346, %fd1476, 0d7FF0000000000000, 0d7FF0000000000000;
	{
	.reg .b32 %temp; 
	mov.b64 	{%temp, %r192}, %fd1476;
	}
	and.b32  	%r193, %r192, 2147483647;
	setp.eq.s32 	%p25, %r193, 0;
	selp.f64 	%fd1478, 0dFFF0000000000000, %fd346, %p25;
$L__BB0_182:
	mul.f64 	%fd1479, %fd223, %fd1478;
$L__BB0_183:
	ld.shared.u64 	%rd299, [_ZZ4gutsllPKdS0_S0_S0_S0_S0_S0_S0_S0_S0_S0_S0_S0_S0_S0_S0_S0_S0_S0_PKbddPdE8blockPos];
	shl.b64 	%rd300, %rd299, 3;
	add.s64 	%rd301, %rd10, %rd300;
	ld.global.f64 	%fd379, [%rd301];
	fma.rn.f64 	%fd1480, %fd1479, %fd379, %fd1480;
	bra.uni 	$L__BB0_186;
$L__BB0_184:
	add.s32 	%r188, %r2, -17;
	setp.ne.s32 	%p21, %r1, %r188;
	@%p21 bra 	$L__BB0_186;
	ld.param.u64 	%rd611, [_Z4gutsllPKdS0_S0_S0_S0_S0_S0_S0_S0_S0_S0_S0_S0_S0_S0_S0_S0_S0_S0_PKbddPd_param_15];
	ld.param.u64 	%rd607, [_Z4gutsllPKdS0_S0_S0_S0_S0_S0_S0_S0_S0_S0_S0_S0_S0_S0_S0_S0_S0_S0_PKbddPd_param_10];
	ld.shared.u64 	%rd291, [_ZZ4gutsllPKdS0_S0_S0_S0_S0_S0_S0_S0_S0_S0_S0_S0_S0_S0_S0_S0_S0_S0_PKbddPdE8blockPos];
	cvta.to.global.u64 	%rd292, %rd607;
	shl.b64 	%rd293, %rd291, 3;
	add.s64 	%rd294, %rd292, %rd293;
	ld.global.f64 	%fd327, [%rd294];
	ld.shared.u64 	%rd295, [_ZZ4gutsllPKdS0_S0_S0_S0_S0_S0_S0_S0_S0_S0_S0_S0_S0_S0_S0_S0_S0_S0_PKbddPdE1k];
	cvta.to.global.u64 	%rd296, %rd611;
	shl.b64 	%rd297, %rd295, 3;
	add.s64 	%rd298, %rd296, %rd297;
	ld.global.f64 	%fd328, [%rd298];
	sub.f64 	%fd329, %fd327, %fd328;
	fma.rn.f64 	%fd1480, %fd329, 0d401921FB54442D18, %fd1480;
$L__BB0_186:
	ld.param.u64 	%rd603, [_Z4gutsllPKdS0_S0_S0_S0_S0_S0_S0_S0_S0_S0_S0_S0_S0_S0_S0_S0_S0_S0_PKbddPd_param_5];
	cvta.to.global.u64 	%rd26, %rd603;
	add.s32 	%r413, %r2, -18;
	setp.ne.s32 	%p102, %r1, %r413;
	@%p102 bra 	$L__BB0_190;
	ld.param.u64 	%rd617, [_Z4gutsllPKdS0_S0_S0_S0_S0_S0_S0_S0_S0_S0_S0_S0_S0_S0_S0_S0_S0_S0_PKbddPd_param_21];
	ld.param.u64 	%rd616, [_Z4gutsllPKdS0_S0_S0_S0_S0_S0_S0_S0_S0_S0_S0_S0_S0_S0_S0_S0_S0_S0_PKbddPd_param_20];
	ld.param.u64 	%rd615, [_Z4gutsllPKdS0_S0_S0_S0_S0_S0_S0_S0_S0_S0_S0_S0_S0_S0_S0_S0_S0_S0_PKbddPd_param_19];
	cvta.to.global.u64 	%rd27, %rd615;
	cvta.to.global.u64 	%rd347, %rd616;
	ld.shared.f64 	%fd1146, [_ZZ4gutsllPKdS0_S0_S0_S0_S0_S0_S0_S0_S0_S0_S0_S0_S0_S0_S0_S0_S0_S0_PKbddPdE2xH];
	ld.global.f64 	%fd1147, [%rd347];
	sub.f64 	%fd238, %fd1146, %fd1147;
	ld.shared.f64 	%fd1148, [_ZZ4gutsllPKdS0_S0_S0_S0_S0_S0_S0_S0_S0_S0_S0_S0_S0_S0_S0_S0_S0_S0_PKbddPdE2yH];
	ld.global.f64 	%fd1149, [%rd347+8];
	sub.f64 	%fd1150, %fd1148, %fd1149;
	mul.f64 	%fd1151, %fd1150, %fd1150;
	fma.rn.f64 	%fd1152, %fd238, %fd238, %fd1151;
	ld.shared.u64 	%rd348, [_ZZ4gutsllPKdS0_S0_S0_S0_S0_S0_S0_S0_S0_S0_S0_S0_S0_S0_S0_S0_S0_S0_PKbddPdE8blockPos];
	shl.b64 	%rd349, %rd348, 3;
	add.s64 	%rd350, %rd26, %rd349;
	ld.global.f64 	%fd1153, [%rd350];
	ld.global.f64 	%fd1154, [%rd347+16];
	sub.f64 	%fd1155, %fd1153, %fd1154;
	fma.rn.f64 	%fd1156, %fd1155, %fd1155, %fd1152;
	sqrt.rn.f64 	%fd239, %fd1156;
	cvta.to.global.u64 	%rd351, %rd617;
	ld.global.u8 	%rs1, [%rd351];
	setp.eq.s16 	%p103, %rs1, 0;
	@%p103 bra 	$L__BB0_189;
	ld.global.f64 	%fd1157, [%rd27];
	div.rn.f64 	%fd1158, %fd1157, %fd239;
	add.f64 	%fd1480, %fd1480, %fd1158;
	bra.uni 	$L__BB0_190;
$L__BB0_189:
	ld.global.f64 	%fd1159, [%rd27];
	mul.f64 	%fd1160, %fd1159, %fd238;
	mul.f64 	%fd1161, %fd239, %fd239;
	mul.f64 	%fd1162, %fd239, %fd1161;
	div.rn.f64 	%fd1163, %fd1160, %fd1162;
	sub.f64 	%fd1480, %fd1480, %fd1163;
$L__BB0_190:
	shl.b32 	%r414, %r1, 3;
	mov.u32 	%r415, _ZZ4gutsllPKdS0_S0_S0_S0_S0_S0_S0_S0_S0_S0_S0_S0_S0_S0_S0_S0_S0_S0_PKbddPdE9thisBlock;
	add.s32 	%r163, %r415, %r414;
	st.shared.f64 	[%r163], %fd1480;
	bar.sync 	0;
	setp.gt.u32 	%p104, %r1, 255;
	@%p104 bra 	$L__BB0_192;
	ld.shared.f64 	%fd1164, [%r163+2048];
	ld.shared.f64 	%fd1165, [%r163];
	add.f64 	%fd1166, %fd1164, %fd1165;
	st.shared.f64 	[%r163], %fd1166;
$L__BB0_192:
	bar.sync 	0;
	setp.gt.u32 	%p105, %r1, 127;
	@%p105 bra 	$L__BB0_194;
	ld.shared.f64 	%fd1167, [%r163+1024];
	ld.shared.f64 	%fd1168, [%r163];
	add.f64 	%fd1169, %fd1167, %fd1168;
	st.shared.f64 	[%r163], %fd1169;
$L__BB0_194:
	bar.sync 	0;
	setp.gt.u32 	%p106, %r1, 63;
	@%p106 bra 	$L__BB0_196;
	ld.shared.f64 	%fd1170, [%r163+512];
	ld.shared.f64 	%fd1171, [%r163];
	add.f64 	%fd1172, %fd1170, %fd1171;
	st.shared.f64 	[%r163], %fd1172;
$L__BB0_196:
	bar.sync 	0;
	setp.gt.u32 	%p107, %r1, 31;
	@%p107 bra 	$L__BB0_198;
	ld.shared.f64 	%fd1173, [%r163+256];
	ld.shared.f64 	%fd1174, [%r163];
	add.f64 	%fd1175, %fd1173, %fd1174;
	st.shared.f64 	[%r163], %fd1175;
$L__BB0_198:
	bar.sync 	0;
	setp.gt.u32 	%p108, %r1, 15;
	@%p108 bra 	$L__BB0_200;
	ld.shared.f64 	%fd1176, [%r163+128];
	ld.shared.f64 	%fd1177, [%r163];
	add.f64 	%fd1178, %fd1176, %fd1177;
	st.shared.f64 	[%r163], %fd1178;
$L__BB0_200:
	bar.sync 	0;
	setp.gt.u32 	%p109, %r1, 7;
	@%p109 bra 	$L__BB0_202;
	ld.shared.f64 	%fd1179, [%r163+64];
	ld.shared.f64 	%fd1180, [%r163];
	add.f64 	%fd1181, %fd1179, %fd1180;
	st.shared.f64 	[%r163], %fd1181;
$L__BB0_202:
	bar.sync 	0;
	setp.gt.u32 	%p110, %r1, 3;
	@%p110 bra 	$L__BB0_204;
	ld.shared.f64 	%fd1182, [%r163+32];
	ld.shared.f64 	%fd1183, [%r163];
	add.f64 	%fd1184, %fd1182, %fd1183;
	st.shared.f64 	[%r163], %fd1184;
$L__BB0_204:
	bar.sync 	0;
	setp.gt.u32 	%p111, %r1, 1;
	@%p111 bra 	$L__BB0_206;
	ld.shared.f64 	%fd1185, [%r163+16];
	ld.shared.f64 	%fd1186, [%r163];
	add.f64 	%fd1187, %fd1185, %fd1186;
	st.shared.f64 	[%r163], %fd1187;
$L__BB0_206:
	setp.ne.s32 	%p112, %r1, 0;
	bar.sync 	0;
	@%p112 bra 	$L__BB0_208;
	ld.shared.f64 	%fd1188, [_ZZ4gutsllPKdS0_S0_S0_S0_S0_S0_S0_S0_S0_S0_S0_S0_S0_S0_S0_S0_S0_S0_PKbddPdE9thisBlock+8];
	ld.shared.f64 	%fd1189, [%r163];
	add.f64 	%fd1190, %fd1188, %fd1189;
	st.shared.f64 	[%r163], %fd1190;
$L__BB0_208:
	setp.ne.s32 	%p113, %r1, 0;
	bar.sync 	0;
	ld.shared.u64 	%rd28, [_ZZ4gutsllPKdS0_S0_S0_S0_S0_S0_S0_S0_S0_S0_S0_S0_S0_S0_S0_S0_S0_S0_PKbddPdE1k];
	ld.shared.u64 	%rd29, [_ZZ4gutsllPKdS0_S0_S0_S0_S0_S0_S0_S0_S0_S0_S0_S0_S0_S0_S0_S0_S0_S0_PKbddPdE1l];
	@%p113 bra 	$L__BB0_210;
	ld.shared.f64 	%fd1191, [_ZZ4gutsllPKdS0_S0_S0_S0_S0_S0_S0_S0_S0_S0_S0_S0_S0_S0_S0_S0_S0_S0_PKbddPdE9thisBlock];
	add.s64 	%rd352, %rd29, %rd229;
	mad.lo.s64 	%rd353, %rd352, %rd228, %rd352;
	add.s64 	%rd354, %rd28, %rd353;
	shl.b64 	%rd355, %rd354, 3;
	add.s64 	%rd356, %rd4, %rd355;
	st.global.f64 	[%rd356+16], %fd1191;
$L__BB0_210:
	or.b64  	%rd357, %rd28, %rd29;
	setp.ne.s64 	%p114, %rd357, 0;
	@%p114 bra 	$L__BB0_228;
	add.s64 	%rd30, %rd228, -1;
	sub.s64 	%rd31, %rd13, %rd229;
	setp.le.s64 	%p176, %rd31, %rd12;
	@%p176 bra 	$L__BB0_327;
	ld.param.f64 	%fd1413, [_Z4gutsllPKdS0_S0_S0_S0_S0_S0_S0_S0_S0_S0_S0_S0_S0_S0_S0_S0_S0_S0_PKbddPd_param_22];
	add.s64 	%rd32, %rd228, 1;
	mul.f64 	%fd243, %fd1413, %fd1413;
	cvt.u64.u32 	%rd33, %r2;
	add.s64 	%rd34, %rd12, %rd33;
	max.u64 	%rd568, %rd31, %rd34;
	setp.lt.u64 	%p177, %rd34, %rd31;
	selp.u64 	%rd35, 1, 0, %p177;
	add.s64 	%rd569, %rd34, %rd35;
	sub.s64 	%rd36, %rd568, %rd569;
	and.b64  	%rd570, %rd36, -4294967296;
	setp.ne.s64 	%p178, %rd570, 0;
	@%p178 bra 	$L__BB0_214;
	cvt.u32.u64 	%r488, %rd33;
	cvt.u32.u64 	%r489, %rd36;
	div.u32 	%r490, %r489, %r488;
	cvt.u64.u32 	%rd622, %r490;
	bra.uni 	$L__BB0_215;
$L__BB0_214:
	div.u64 	%rd622, %rd36, %rd33;
$L__BB0_215:
	ld.param.u64 	%rd609, [_Z4gutsllPKdS0_S0_S0_S0_S0_S0_S0_S0_S0_S0_S0_S0_S0_S0_S0_S0_S0_S0_PKbddPd_param_12];
	ld.param.u64 	%rd608, [_Z4gutsllPKdS0_S0_S0_S0_S0_S0_S0_S0_S0_S0_S0_S0_S0_S0_S0_S0_S0_S0_PKbddPd_param_11];
	ld.param.u64 	%rd604, [_Z4gutsllPKdS0_S0_S0_S0_S0_S0_S0_S0_S0_S0_S0_S0_S0_S0_S0_S0_S0_S0_PKbddPd_param_7];
	cvta.to.global.u64 	%rd40, %rd604;
	cvta.to.global.u64 	%rd41, %rd608;
	cvta.to.global.u64 	%rd42, %rd609;
	add.s64 	%rd43, %rd622, %rd35;
	and.b64  	%rd571, %rd43, 1;
	setp.eq.b64 	%p179, %rd571, 1;
	@%p179 bra 	$L__BB0_220;
	and.b64  	%rd572, %rd30, -4294967296;
	setp.ne.s64 	%p180, %rd572, 0;
	@%p180 bra 	$L__BB0_218;
	cvt.u32.u64 	%r491, %rd30;
	cvt.u32.u64 	%r492, %rd12;
	div.u32 	%r493, %r492, %r491;
	mul.lo.s32 	%r494, %r493, %r491;
	sub.s32 	%r495, %r492, %r494;
	cvt.u64.u32 	%rd623, %r493;
	cvt.u64.u32 	%rd624, %r495;
	bra.uni 	$L__BB0_219;
$L__BB0_218:
	div.s64 	%rd623, %rd12, %rd30;
	mul.lo.s64 	%rd573, %rd623, %rd30;
	sub.s64 	%rd624, %rd12, %rd573;
$L__BB0_219:
	mad.lo.s64 	%rd574, %rd623, %rd32, %rd624;
	shl.b64 	%rd575, %rd12, 3;
	add.s64 	%rd576, %rd10, %rd575;
	ld.global.f64 	%fd1347, [%rd576];
	fma.rn.f64 	%fd1348, %fd1347, %fd1347, 0d3FF0000000000000;
	add.s64 	%rd577, %rd42, %rd575;
	ld.global.f64 	%fd1349, [%rd577];
	mul.f64 	%fd1350, %fd1349, %fd1348;
	add.s64 	%rd578, %rd40, %rd575;
	ld.global.f64 	%fd1351, [%rd578];
	fma.rn.f64 	%fd1352, %fd1351, %fd1351, 0d3FF0000000000000;
	add.s64 	%rd579, %rd41, %rd575;
	ld.global.f64 	%fd1353, [%rd579];
	mul.f64 	%fd1354, %fd1353, %fd1352;
	mul.f64 	%fd1355, %fd1353, %fd1354;
	fma.rn.f64 	%fd1356, %fd1349, %fd1350, %fd1355;
	add.f64 	%fd1357, %fd1347, %fd1347;
	mul.f64 	%fd1358, %fd1357, %fd1351;
	mul.f64 	%fd1359, %fd1358, %fd1353;
	mul.f64 	%fd1360, %fd1359, %fd1349;
	sub.f64 	%fd1361, %fd1356, %fd1360;
	fma.rn.f64 	%fd1362, %fd1351, %fd1351, %fd1348;
	add.f64 	%fd1363, %fd1362, %fd1362;
	div.rn.f64 	%fd1364, %fd1361, %fd1363;
	add.s64 	%rd580, %rd26, %rd575;
	ld.global.f64 	%fd1365, [%rd580];
	div.rn.f64 	%fd1366, %fd1365, %fd243;
	add.f64 	%fd1367, %fd1366, %fd1364;
	add.f64 	%fd1368, %fd1367, 0dBFE0000000000000;
	shl.b64 	%rd581, %rd574, 3;
	add.s64 	%rd582, %rd4, %rd581;
	st.global.f64 	[%rd582+16], %fd1368;
	mov.u64 	%rd12, %rd34;
$L__BB0_220:
	setp.eq.s64 	%p181, %rd43, 0;
	@%p181 bra 	$L__BB0_327;
$L__BB0_221:
	or.b64  	%rd583, %rd12, %rd30;
	and.b64  	%rd584, %rd583, -4294967296;
	setp.ne.s64 	%p182, %rd584, 0;
	@%p182 bra 	$L__BB0_223;
	cvt.u32.u64 	%r496, %rd30;
	cvt.u32.u64 	%r497, %rd12;
	div.u32 	%r498, %r497, %r496;
	mul.lo.s32 	%r499, %r498, %r496;
	sub.s32 	%r500, %r497, %r499;
	cvt.u64.u32 	%rd627, %r498;
	cvt.u64.u32 	%rd628, %r500;
	bra.uni 	$L__BB0_224;
$L__BB0_223:
	div.s64 	%rd627, %rd12, %rd30;
	mul.lo.s64 	%rd585, %rd627, %rd30;
	sub.s64 	%rd628, %rd12, %rd585;
$L__BB0_224:
	mad.lo.s64 	%rd586, %rd627, %rd32, %rd628;
	shl.b64 	%rd587, %rd12, 3;
	add.s64 	%rd58, %rd10, %rd587;
	ld.global.f64 	%fd1369, [%rd58];
	fma.rn.f64 	%fd1370, %fd1369, %fd1369, 0d3FF0000000000000;
	add.s64 	%rd59, %rd42, %rd587;
	ld.global.f64 	%fd1371, [%rd59];
	mul.f64 	%fd1372, %fd1371, %fd1370;
	add.s64 	%rd60, %rd40, %rd587;
	ld.global.f64 	%fd1373, [%rd60];
	fma.rn.f64 	%fd1374, %fd1373, %fd1373, 0d3FF0000000000000;
	add.s64 	%rd61, %rd41, %rd587;
	ld.global.f64 	%fd1375, [%rd61];
	mul.f64 	%fd1376, %fd1375, %fd1374;
	mul.f64 	%fd1377, %fd1375, %fd1376;
	fma.rn.f64 	%fd1378, %fd1371, %fd1372, %fd1377;
	add.f64 	%fd1379, %fd1369, %fd1369;
	mul.f64 	%fd1380, %fd1379, %fd1373;
	mul.f64 	%fd1381, %fd1380, %fd1375;
	mul.f64 	%fd1382, %fd1381, %fd1371;
	sub.f64 	%fd1383, %fd1378, %fd1382;
	fma.rn.f64 	%fd1384, %fd1373, %fd1373, %fd1370;
	add.f64 	%fd1385, %fd1384, %fd1384;
	div.rn.f64 	%fd1386, %fd1383, %fd1385;
	add.s64 	%rd62, %rd26, %rd587;
	ld.global.f64 	%fd1387, [%rd62];
	div.rn.f64 	%fd1388, %fd1387, %fd243;
	add.f64 	%fd1389, %fd1388, %fd1386;
	add.f64 	%fd1390, %fd1389, 0dBFE0000000000000;
	shl.b64 	%rd588, %rd586, 3;
	add.s64 	%rd589, %rd4, %rd588;
	st.global.f64 	[%rd589+16], %fd1390;
	add.s64 	%rd63, %rd12, %rd33;
	or.b64  	%rd590, %rd63, %rd30;
	and.b64  	%rd591, %rd590, -4294967296;
	setp.ne.s64 	%p183, %rd591, 0;
	@%p183 bra 	$L__BB0_226;
	cvt.u32.u64 	%r501, %rd30;
	cvt.u32.u64 	%r502, %rd63;
	div.u32 	%r503, %r502, %r501;
	mul.lo.s32 	%r504, %r503, %r501;
	sub.s32 	%r505, %r502, %r504;
	cvt.u64.u32 	%rd629, %r503;
	cvt.u64.u32 	%rd630, %r505;
	bra.uni 	$L__BB0_227;
$L__BB0_226:
	div.s64 	%rd629, %rd63, %rd30;
	mul.lo.s64 	%rd592, %rd629, %rd30;
	sub.s64 	%rd630, %rd63, %rd592;
$L__BB0_227:
	mad.lo.s64 	%rd593, %rd629, %rd32, %rd630;
	shl.b64 	%rd594, %rd33, 3;
	add.s64 	%rd595, %rd58, %rd594;
	ld.global.f64 	%fd1391, [%rd595];
	fma.rn.f64 	%fd1392, %fd1391, %fd1391, 0d3FF0000000000000;
	add.s64 	%rd596, %rd59, %rd594;
	ld.global.f64 	%fd1393, [%rd596];
	mul.f64 	%fd1394, %fd1393, %fd1392;
	add.s64 	%rd597, %rd60, %rd594;
	ld.global.f64 	%fd1395, [%rd597];
	fma.rn.f64 	%fd1396, %fd1395, %fd1395, 0d3FF0000000000000;
	add.s64 	%rd598, %rd61, %rd594;
	ld.global.f64 	%fd1397, [%rd598];
	mul.f64 	%fd1398, %fd1397, %fd1396;
	mul.f64 	%fd1399, %fd1397, %fd1398;
	fma.rn.f64 	%fd1400, %fd1393, %fd1394, %fd1399;
	add.f64 	%fd1401, %fd1391, %fd1391;
	mul.f64 	%fd1402, %fd1401, %fd1395;
	mul.f64 	%fd1403, %fd1402, %fd1397;
	mul.f64 	%fd1404, %fd1403, %fd1393;
	sub.f64 	%fd1405, %fd1400, %fd1404;
	fma.rn.f64 	%fd1406, %fd1395, %fd1395, %fd1392;
	add.f64 	%fd1407, %fd1406, %fd1406;
	div.rn.f64 	%fd1408, %fd1405, %fd1407;
	add.s64 	%rd599, %rd62, %rd594;
	ld.global.f64 	%fd1409, [%rd599];
	div.rn.f64 	%fd1410, %fd1409, %fd243;
	add.f64 	%fd1411, %fd1410, %fd1408;
	add.f64 	%fd1412, %fd1411, 0dBFE0000000000000;
	shl.b64 	%rd600, %rd593, 3;
	add.s64 	%rd601, %rd4, %rd600;
	st.global.f64 	[%rd601+16], %fd1412;
	add.s64 	%rd12, %rd63, %rd33;
	setp.lt.s64 	%p184, %rd12, %rd31;
	@%p184 bra 	$L__BB0_221;
	bra.uni 	$L__BB0_327;
$L__BB0_228:
	setp.ne.s64 	%p115, %rd28, 0;
	setp.ne.s64 	%p116, %rd29, 1;
	or.pred  	%p117, %p115, %p116;
	@%p117 bra 	$L__BB0_253;
	setp.le.s64 	%p164, %rd229, %rd12;
	@%p164 bra 	$L__BB0_327;
	add.s64 	%rd71, %rd228, -1;
	add.s64 	%rd72, %rd228, 1;
	cvt.u64.u32 	%rd73, %r2;
	add.s64 	%rd516, %rd12, %rd73;
	max.u64 	%rd517, %rd229, %rd516;
	setp.lt.u64 	%p165, %rd516, %rd229;
	selp.u64 	%rd74, 1, 0, %p165;
	add.s64 	%rd518, %rd516, %rd74;
	sub.s64 	%rd75, %rd517, %rd518;
	and.b64  	%rd519, %rd75, -4294967296;
	setp.ne.s64 	%p166, %rd519, 0;
	@%p166 bra 	$L__BB0_232;
	cvt.u32.u64 	%r470, %rd73;
	cvt.u32.u64 	%r471, %rd75;
	div.u32 	%r472, %r471, %r470;
	cvt.u64.u32 	%rd631, %r472;
	bra.uni 	$L__BB0_233;
$L__BB0_232:
	div.u64 	%rd631, %rd75, %rd73;
$L__BB0_233:
	ld.param.u64 	%rd606, [_Z4gutsllPKdS0_S0_S0_S0_S0_S0_S0_S0_S0_S0_S0_S0_S0_S0_S0_S0_S0_S0_PKbddPd_param_8];
	cvta.to.global.u64 	%rd79, %rd606;
	add.s64 	%rd80, %rd631, %rd74;
	and.b64  	%rd520, %rd80, 3;
	setp.eq.s64 	%p167, %rd520, 3;
	@%p167 bra 	$L__BB0_239;
	mul.lo.s64 	%rd521, %rd228, %rd12;
	shl.b64 	%rd633, %rd521, 3;
	mul.lo.s64 	%rd522, %rd228, %rd73;
	shl.b64 	%rd82, %rd522, 3;
	add.s64 	%rd523, %rd80, 1;
	and.b64  	%rd524, %rd523, 3;
	neg.s64 	%rd632, %rd524;
	cvt.u32.u64 	%r473, %rd71;
$L__BB0_235:
	.pragma "nounroll";
	or.b64  	%rd525, %rd12, %rd71;
	and.b64  	%rd526, %rd525, -4294967296;
	setp.ne.s64 	%p168, %rd526, 0;
	@%p168 bra 	$L__BB0_237;
	cvt.u32.u64 	%r474, %rd12;
	rem.u32 	%r475, %r474, %r473;
	cvt.u64.u32 	%rd635, %r475;
	bra.uni 	$L__BB0_238;
$L__BB0_237:
	rem.s64 	%rd635, %rd12, %rd71;
$L__BB0_238:
	mul.lo.s64 	%rd527, %rd635, %rd72;
	ld.global.f64 	%fd1312, [%rd8];
	add.s64 	%rd528, %rd1, %rd633;
	ld.global.f64 	%fd1313, [%rd528];
	add.f64 	%fd1314, %fd1313, 0dBFF0000000000000;
	add.s64 	%rd529, %rd79, %rd633;
	ld.global.f64 	%fd1315, [%rd529];
	sub.f64 	%fd1316, %fd1315, %fd1312;
	mul.f64 	%fd1317, %fd245, %fd1316;
	fma.rn.f64 	%fd1318, %fd1312, %fd1314, %fd1317;
	shl.b64 	%rd530, %rd527, 3;
	add.s64 	%rd531, %rd4, %rd530;
	st.global.f64 	[%rd531], %fd1318;
	add.s64 	%rd12, %rd12, %rd73;
	add.s64 	%rd633, %rd633, %rd82;
	add.s64 	%rd632, %rd632, 1;
	setp.ne.s64 	%p169, %rd632, 0;
	@%p169 bra 	$L__BB0_235;
$L__BB0_239:
	setp.lt.u64 	%p170, %rd80, 3;
	@%p170 bra 	$L__BB0_327;
$L__BB0_240:
	or.b64  	%rd532, %rd12, %rd71;
	and.b64  	%rd533, %rd532, -4294967296;
	setp.ne.s64 	%p171, %rd533, 0;
	@%p171 bra 	$L__BB0_242;
	cvt.u32.u64 	%r476, %rd71;
	cvt.u32.u64 	%r477, %rd12;
	rem.u32 	%r478, %r477, %r476;
	cvt.u64.u32 	%rd638, %r478;
	bra.uni 	$L__BB0_243;
$L__BB0_242:
	rem.s64 	%rd638, %rd12, %rd71;
$L__BB0_243:
	mul.lo.s64 	%rd534, %rd638, %rd72;
	ld.global.f64 	%fd1319, [%rd8];
	mul.lo.s64 	%rd535, %rd12, %rd228;
	shl.b64 	%rd536, %rd535, 3;
	add.s64 	%rd537, %rd1, %rd536;
	ld.global.f64 	%fd1320, [%rd537];
	add.f64 	%fd1321, %fd1320, 0dBFF0000000000000;
	add.s64 	%rd538, %rd79, %rd536;
	ld.global.f64 	%fd1322, [%rd538];
	sub.f64 	%fd1323, %fd1322, %fd1319;
	mul.f64 	%fd1324, %fd245, %fd1323;
	fma.rn.f64 	%fd1325, %fd1319, %fd1321, %fd1324;
	shl.b64 	%rd539, %rd534, 3;
	add.s64 	%rd540, %rd4, %rd539;
	st.global.f64 	[%rd540], %fd1325;
	add.s64 	%rd98, %rd12, %rd73;
	or.b64  	%rd541, %rd98, %rd71;
	and.b64  	%rd542, %rd541, -4294967296;
	setp.ne.s64 	%p172, %rd542, 0;
	@%p172 bra 	$L__BB0_245;
	cvt.u32.u64 	%r479, %rd71;
	cvt.u32.u64 	%r480, %rd98;
	rem.u32 	%r481, %r480, %r479;
	cvt.u64.u32 	%rd639, %r481;
	bra.uni 	$L__BB0_246;
$L__BB0_245:
	rem.s64 	%rd639, %rd98, %rd71;
$L__BB0_246:
	mul.lo.s64 	%rd543, %rd639, %rd72;
	ld.global.f64 	%fd1326, [%rd8];
	mul.lo.s64 	%rd544, %rd98, %rd228;
	shl.b64 	%rd545, %rd544, 3;
	add.s64 	%rd546, %rd1, %rd545;
	ld.global.f64 	%fd1327, [%rd546];
	add.f64 	%fd1328, %fd1327, 0dBFF0000000000000;
	add.s64 	%rd547, %rd79, %rd545;
	ld.global.f64 	%fd1329, [%rd547];
	sub.f64 	%fd1330, %fd1329, %fd1326;
	mul.f64 	%fd1331, %fd245, %fd1330;
	fma.rn.f64 	%fd1332, %fd1326, %fd1328, %fd1331;
	shl.b64 	%rd548, %rd543, 3;
	add.s64 	%rd549, %rd4, %rd548;
	st.global.f64 	[%rd549], %fd1332;
	add.s64 	%rd102, %rd98, %rd73;
	or.b64  	%rd550, %rd102, %rd71;
	and.b64  	%rd551, %rd550, -4294967296;
	setp.ne.s64 	%p173, %rd551, 0;
	@%p173 bra 	$L__BB0_248;
	cvt.u32.u64 	%r482, %rd71;
	cvt.u32.u64 	%r483, %rd102;
	rem.u32 	%r484, %r483, %r482;
	cvt.u64.u32 	%rd640, %r484;
	bra.uni 	$L__BB0_249;
$L__BB0_248:
	rem.s64 	%rd640, %rd102, %rd71;
$L__BB0_249:
	mul.lo.s64 	%rd552, %rd640, %rd72;
	ld.global.f64 	%fd1333, [%rd8];
	mul.lo.s64 	%rd553, %rd102, %rd228;
	shl.b64 	%rd554, %rd553, 3;
	add.s64 	%rd555, %rd1, %rd554;
	ld.global.f64 	%fd1334, [%rd555];
	add.f64 	%fd1335, %fd1334, 0dBFF0000000000000;
	add.s64 	%rd556, %rd79, %rd554;
	ld.global.f64 	%fd1336, [%rd556];
	sub.f64 	%fd1337, %fd1336, %fd1333;
	mul.f64 	%fd1338, %fd245, %fd1337;
	fma.rn.f64 	%fd1339, %fd1333, %fd1335, %fd1338;
	shl.b64 	%rd557, %rd552, 3;
	add.s64 	%rd558, %rd4, %rd557;
	st.global.f64 	[%rd558], %fd1339;
	add.s64 	%rd106, %rd102, %rd73;
	or.b64  	%rd559, %rd106, %rd71;
	and.b64  	%rd560, %rd559, -4294967296;
	setp.ne.s64 	%p174, %rd560, 0;
	@%p174 bra 	$L__BB0_251;
	cvt.u32.u64 	%r485, %rd71;
	cvt.u32.u64 	%r486, %rd106;
	rem.u32 	%r487, %r486, %r485;
	cvt.u64.u32 	%rd641, %r487;
	bra.uni 	$L__BB0_252;
$L__BB0_251:
	rem.s64 	%rd641, %rd106, %rd71;
$L__BB0_252:
	mul.lo.s64 	%rd561, %rd641, %rd72;
	ld.global.f64 	%fd1340, [%rd8];
	mul.lo.s64 	%rd562, %rd106, %rd228;
	shl.b64 	%rd563, %rd562, 3;
	add.s64 	%rd564, %rd1, %rd563;
	ld.global.f64 	%fd1341, [%rd564];
	add.f64 	%fd1342, %fd1341, 0dBFF0000000000000;
	add.s64 	%rd565, %rd79, %rd563;
	ld.global.f64 	%fd1343, [%rd565];
	sub.f64 	%fd1344, %fd1343, %fd1340;
	mul.f64 	%fd1345, %fd245, %fd1344;
	fma.rn.f64 	%fd1346, %fd1340, %fd1342, %fd1345;
	shl.b64 	%rd566, %rd561, 3;
	add.s64 	%rd567, %rd4, %rd566;
	st.global.f64 	[%rd567], %fd1346;
	add.s64 	%rd12, %rd106, %rd73;
	setp.lt.s64 	%p175, %rd12, %rd229;
	@%p175 bra 	$L__BB0_240;
	bra.uni 	$L__BB0_327;
$L__BB0_253:
	setp.ne.s64 	%p118, %rd28, 0;
	setp.ne.s64 	%p119, %rd29, 2;
	or.pred  	%p120, %p118, %p119;
	@%p120 bra 	$L__BB0_278;
	setp.le.s64 	%p152, %rd229, %rd12;
	@%p152 bra 	$L__BB0_327;
	add.s64 	%rd111, %rd228, -1;
	add.s64 	%rd112, %rd228, 1;
	cvt.u64.u32 	%rd113, %r2;
	add.s64 	%rd468, %rd12, %rd113;
	max.u64 	%rd469, %rd229, %rd468;
	setp.lt.u64 	%p153, %rd468, %rd229;
	selp.u64 	%rd114, 1, 0, %p153;
	add.s64 	%rd470, %rd468, %rd114;
	sub.s64 	%rd115, %rd469, %rd470;
	and.b64  	%rd471, %rd115, -4294967296;
	setp.ne.s64 	%p154, %rd471, 0;
	@%p154 bra 	$L__BB0_257;
	cvt.u32.u64 	%r452, %rd113;
	cvt.u32.u64 	%r453, %rd115;
	div.u32 	%r454, %r453, %r452;
	cvt.u64.u32 	%rd642, %r454;
	bra.uni 	$L__BB0_258;
$L__BB0_257:
	div.u64 	%rd642, %rd115, %rd113;
$L__BB0_258:
	add.s64 	%rd119, %rd642, %rd114;
	and.b64  	%rd472, %rd119, 3;
	setp.eq.s64 	%p155, %rd472, 3;
	@%p155 bra 	$L__BB0_264;
	mul.lo.s64 	%rd473, %rd228, %rd12;
	shl.b64 	%rd474, %rd473, 3;
	add.s64 	%rd475, %rd474, %rd1;
	add.s64 	%rd644, %rd475, 8;
	mul.lo.s64 	%rd476, %rd228, %rd113;
	shl.b64 	%rd121, %rd476, 3;
	add.s64 	%rd477, %rd119, 1;
	and.b64  	%rd478, %rd477, 3;
	neg.s64 	%rd643, %rd478;
	cvt.u32.u64 	%r455, %rd111;
$L__BB0_260:
	.pragma "nounroll";
	or.b64  	%rd479, %rd12, %rd111;
	and.b64  	%rd480, %rd479, -4294967296;
	setp.ne.s64 	%p156, %rd480, 0;
	@%p156 bra 	$L__BB0_262;
	cvt.u32.u64 	%r456, %rd12;
	rem.u32 	%r457, %r456, %r455;
	cvt.u64.u32 	%rd646, %r457;
	bra.uni 	$L__BB0_263;
$L__BB0_262:
	rem.s64 	%rd646, %rd12, %rd111;
$L__BB0_263:
	mul.lo.s64 	%rd481, %rd646, %rd112;
	ld.global.f64 	%fd1262, [%rd8];
	ld.global.f64 	%fd1263, [%rd8+8];
	sub.f64 	%fd1264, %fd1263, %fd1262;
	div.rn.f64 	%fd1265, %fd1262, %fd1264;
	ld.global.f64 	%fd1266, [%rd644];
	ld.global.f64 	%fd1267, [%rd644+-8];
	sub.f64 	%fd1268, %fd1266, %fd1267;
	add.f64 	%fd1269, %fd1267, 0dBFF0000000000000;
	mul.f64 	%fd1270, %fd245, %fd1269;
	fma.rn.f64 	%fd1271, %fd1265, %fd1268, %fd1270;
	shl.b64 	%rd482, %rd481, 3;
	add.s64 	%rd483, %rd4, %rd482;
	st.global.f64 	[%rd483+8], %fd1271;
	add.s64 	%rd12, %rd12, %rd113;
	add.s64 	%rd644, %rd644, %rd121;
	add.s64 	%rd643, %rd643, 1;
	setp.ne.s64 	%p157, %rd643, 0;
	@%p157 bra 	$L__BB0_260;
$L__BB0_264:
	setp.lt.u64 	%p158, %rd119, 3;
	@%p158 bra 	$L__BB0_327;
$L__BB0_265:
	or.b64  	%rd484, %rd12, %rd111;
	and.b64  	%rd485, %rd484, -4294967296;
	setp.ne.s64 	%p159, %rd485, 0;
	@%p159 bra 	$L__BB0_267;
	cvt.u32.u64 	%r458, %rd111;
	cvt.u32.u64 	%r459, %rd12;
	rem.u32 	%r460, %r459, %r458;
	cvt.u64.u32 	%rd649, %r460;
	bra.uni 	$L__BB0_268;
$L__BB0_267:
	rem.s64 	%rd649, %rd12, %rd111;
$L__BB0_268:
	mul.lo.s64 	%rd486, %rd649, %rd112;
	ld.global.f64 	%fd1272, [%rd8];
	ld.global.f64 	%fd1273, [%rd8+8];
	sub.f64 	%fd1274, %fd1273, %fd1272;
	div.rn.f64 	%fd1275, %fd1272, %fd1274;
	mul.lo.s64 	%rd487, %rd12, %rd228;
	shl.b64 	%rd488, %rd487, 3;
	add.s64 	%rd489, %rd1, %rd488;
	ld.global.f64 	%fd1276, [%rd489+8];
	ld.global.f64 	%fd1277, [%rd489];
	sub.f64 	%fd1278, %fd1276, %fd1277;
	add.f64 	%fd1279, %fd1277, 0dBFF0000000000000;
	mul.f64 	%fd1280, %fd245, %fd1279;
	fma.rn.f64 	%fd1281, %fd1275, %fd1278, %fd1280;
	shl.b64 	%rd490, %rd486, 3;
	add.s64 	%rd491, %rd4, %rd490;
	st.global.f64 	[%rd491+8], %fd1281;
	add.s64 	%rd137, %rd12, %rd113;
	or.b64  	%rd492, %rd137, %rd111;
	and.b64  	%rd493, %rd492, -4294967296;
	setp.ne.s64 	%p160, %rd493, 0;
	@%p160 bra 	$L__BB0_270;
	cvt.u32.u64 	%r461, %rd111;
	cvt.u32.u64 	%r462, %rd137;
	rem.u32 	%r463, %r462, %r461;
	cvt.u64.u32 	%rd650, %r463;
	bra.uni 	$L__BB0_271;
$L__BB0_270:
	rem.s64 	%rd650, %rd137, %rd111;
$L__BB0_271:
	mul.lo.s64 	%rd494, %rd650, %rd112;
	ld.global.f64 	%fd1282, [%rd8];
	ld.global.f64 	%fd1283, [%rd8+8];
	sub.f64 	%fd1284, %fd1283, %fd1282;
	div.rn.f64 	%fd1285, %fd1282, %fd1284;
	mul.lo.s64 	%rd495, %rd137, %rd228;
	shl.b64 	%rd496, %rd495, 3;
	add.s64 	%rd497, %rd1, %rd496;
	ld.global.f64 	%fd1286, [%rd497+8];
	ld.global.f64 	%fd1287, [%rd497];
	sub.f64 	%fd1288, %fd1286, %fd1287;
	add.f64 	%fd1289, %fd1287, 0dBFF0000000000000;
	mul.f64 	%fd1290, %fd245, %fd1289;
	fma.rn.f64 	%fd1291, %fd1285, %fd1288, %fd1290;
	shl.b64 	%rd498, %rd494, 3;
	add.s64 	%rd499, %rd4, %rd498;
	st.global.f64 	[%rd499+8], %fd1291;
	add.s64 	%rd141, %rd137, %rd113;
	or.b64  	%rd500, %rd141, %rd111;
	and.b64  	%rd501, %rd500, -4294967296;
	setp.ne.s64 	%p161, %rd501, 0;
	@%p161 bra 	$L__BB0_273;
	cvt.u32.u64 	%r464, %rd111;
	cvt.u32.u64 	%r465, %rd141;
	rem.u32 	%r466, %r465, %r464;
	cvt.u64.u32 	%rd651, %r466;
	bra.uni 	$L__BB0_274;
$L__BB0_273:
	rem.s64 	%rd651, %rd141, %rd111;
$L__BB0_274:
	mul.lo.s64 	%rd502, %rd651, %rd112;
	ld.global.f64 	%fd1292, [%rd8];
	ld.global.f64 	%fd1293, [%rd8+8];
	sub.f64 	%fd1294, %fd1293, %fd1292;
	div.rn.f64 	%fd1295, %fd1292, %fd1294;
	mul.lo.s64 	%rd503, %rd141, %rd228;
	shl.b64 	%rd504, %rd503, 3;
	add.s64 	%rd505, %rd1, %rd504;
	ld.global.f64 	%fd1296, [%rd505+8];
	ld.global.f64 	%fd1297, [%rd505];
	sub.f64 	%fd1298, %fd1296, %fd1297;
	add.f64 	%fd1299, %fd1297, 0dBFF0000000000000;
	mul.f64 	%fd1300, %fd245, %fd1299;
	fma.rn.f64 	%fd1301, %fd1295, %fd1298, %fd1300;
	shl.b64 	%rd506, %rd502, 3;
	add.s64 	%rd507, %rd4, %rd506;
	st.global.f64 	[%rd507+8], %fd1301;
	add.s64 	%rd145, %rd141, %rd113;
	or.b64  	%rd508, %rd145, %rd111;
	and.b64  	%rd509, %rd508, -4294967296;
	setp.ne.s64 	%p162, %rd509, 0;
	@%p162 bra 	$L__BB0_276;
	cvt.u32.u64 	%r467, %rd111;
	cvt.u32.u64 	%r468, %rd145;
	rem.u32 	%r469, %r468, %r467;
	cvt.u64.u32 	%rd652, %r469;
	bra.uni 	$L__BB0_277;
$L__BB0_276:
	rem.s64 	%rd652, %rd145, %rd111;
$L__BB0_277:
	mul.lo.s64 	%rd510, %rd652, %rd112;
	ld.global.f64 	%fd1302, [%rd8];
	ld.global.f64 	%fd1303, [%rd8+8];
	sub.f64 	%fd1304, %fd1303, %fd1302;
	div.rn.f64 	%fd1305, %fd1302, %fd1304;
	mul.lo.s64 	%rd511, %rd145, %rd228;
	shl.b64 	%rd512, %rd511, 3;
	add.s64 	%rd513, %rd1, %rd512;
	ld.global.f64 	%fd1306, [%rd513+8];
	ld.global.f64 	%fd1307, [%rd513];
	sub.f64 	%fd1308, %fd1306, %fd1307;
	add.f64 	%fd1309, %fd1307, 0dBFF0000000000000;
	mul.f64 	%fd1310, %fd245, %fd1309;
	fma.rn.f64 	%fd1311, %fd1305, %fd1308, %fd1310;
	shl.b64 	%rd514, %rd510, 3;
	add.s64 	%rd515, %rd4, %rd514;
	st.global.f64 	[%rd515+8], %fd1311;
	add.s64 	%rd12, %rd145, %rd113;
	setp.lt.s64 	%p163, %rd12, %rd229;
	@%p163 bra 	$L__BB0_265;
	bra.uni 	$L__BB0_327;
$L__BB0_278:
	setp.ne.s64 	%p121, %rd28, 0;
	setp.ne.s64 	%p122, %rd29, 3;
	or.pred  	%p123, %p121, %p122;
	@%p123 bra 	$L__BB0_303;
	setp.le.s64 	%p140, %rd229, %rd12;
	@%p140 bra 	$L__BB0_327;
	add.s64 	%rd150, %rd228, -1;
	add.s64 	%rd151, %rd228, 1;
	cvt.u64.u32 	%rd152, %r2;
	add.s64 	%rd411, %rd12, %rd152;
	max.u64 	%rd412, %rd229, %rd411;
	setp.lt.u64 	%p141, %rd411, %rd229;
	selp.u64 	%rd153, 1, 0, %p141;
	add.s64 	%rd413, %rd411, %rd153;
	sub.s64 	%rd154, %rd412, %rd413;
	and.b64  	%rd414, %rd154, -4294967296;
	setp.ne.s64 	%p142, %rd414, 0;
	@%p142 bra 	$L__BB0_282;
	cvt.u32.u64 	%r434, %rd152;
	cvt.u32.u64 	%r435, %rd154;
	div.u32 	%r436, %r435, %r434;
	cvt.u64.u32 	%rd653, %r436;
	bra.uni 	$L__BB0_283;
$L__BB0_282:
	div.u64 	%rd653, %rd154, %rd152;
$L__BB0_283:
	add.s64 	%rd158, %rd653, %rd153;
	and.b64  	%rd415, %rd158, 3;
	setp.eq.s64 	%p143, %rd415, 3;
	@%p143 bra 	$L__BB0_289;
	mul.lo.s64 	%rd416, %rd228, %rd12;
	shl.b64 	%rd655, %rd416, 3;
	mul.lo.s64 	%rd417, %rd228, %rd152;
	shl.b64 	%rd160, %rd417, 3;
	add.s64 	%rd418, %rd158, 1;
	and.b64  	%rd419, %rd418, 3;
	neg.s64 	%rd654, %rd419;
	cvt.u32.u64 	%r437, %rd150;
$L__BB0_285:
	.pragma "nounroll";
	or.b64  	%rd420, %rd12, %rd150;
	and.b64  	%rd421, %rd420, -4294967296;
	setp.ne.s64 	%p144, %rd421, 0;
	@%p144 bra 	$L__BB0_287;
	cvt.u32.u64 	%r438, %rd12;
	rem.u32 	%r439, %r438, %r437;
	cvt.u64.u32 	%rd657, %r439;
	bra.uni 	$L__BB0_288;
$L__BB0_287:
	rem.s64 	%rd657, %rd12, %rd150;
$L__BB0_288:
	ld.global.f64 	%fd1237, [%rd8];
	add.s64 	%rd422, %rd3, %rd655;
	ld.global.f64 	%fd1238, [%rd422];
	add.s64 	%rd423, %rd2, %rd655;
	ld.global.f64 	%fd1239, [%rd423];
	mul.f64 	%fd1240, %fd245, %fd1239;
	fma.rn.f64 	%fd1241, %fd1237, %fd1238, %fd1240;
	add.s64 	%rd424, %rd657, %rd229;
	mul.lo.s64 	%rd425, %rd424, %rd151;
	shl.b64 	%rd426, %rd425, 3;
	add.s64 	%rd427, %rd4, %rd426;
	st.global.f64 	[%rd427], %fd1241;
	add.s64 	%rd12, %rd12, %rd152;
	add.s64 	%rd655, %rd655, %rd160;
	add.s64 	%rd654, %rd654, 1;
	setp.ne.s64 	%p145, %rd654, 0;
	@%p145 bra 	$L__BB0_285;
$L__BB0_289:
	setp.lt.u64 	%p146, %rd158, 3;
	@%p146 bra 	$L__BB0_327;
$L__BB0_290:
	or.b64  	%rd428, %rd12, %rd150;
	and.b64  	%rd429, %rd428, -4294967296;
	setp.ne.s64 	%p147, %rd429, 0;
	@%p147 bra 	$L__BB0_292;
	cvt.u32.u64 	%r440, %rd150;
	cvt.u32.u64 	%r441, %rd12;
	rem.u32 	%r442, %r441, %r440;
	cvt.u64.u32 	%rd660, %r442;
	bra.uni 	$L__BB0_293;
$L__BB0_292:
	rem.s64 	%rd660, %rd12, %rd150;
$L__BB0_293:
	ld.global.f64 	%fd1242, [%rd8];
	mul.lo.s64 	%rd430, %rd12, %rd228;
	shl.b64 	%rd431, %rd430, 3;
	add.s64 	%rd432, %rd3, %rd431;
	ld.global.f64 	%fd1243, [%rd432];
	add.s64 	%rd433, %rd2, %rd431;
	ld.global.f64 	%fd1244, [%rd433];
	mul.f64 	%fd1245, %fd245, %fd1244;
	fma.rn.f64 	%fd1246, %fd1242, %fd1243, %fd1245;
	add.s64 	%rd434, %rd660, %rd229;
	mul.lo.s64 	%rd435, %rd434, %rd151;
	shl.b64 	%rd436, %rd435, 3;
	add.s64 	%rd437, %rd4, %rd436;
	st.global.f64 	[%rd437], %fd1246;
	add.s64 	%rd176, %rd12, %rd152;
	or.b64  	%rd438, %rd176, %rd150;
	and.b64  	%rd439, %rd438, -4294967296;
	setp.ne.s64 	%p148, %rd439, 0;
	@%p148 bra 	$L__BB0_295;
	cvt.u32.u64 	%r443, %rd150;
	cvt.u32.u64 	%r444, %rd176;
	rem.u32 	%r445, %r444, %r443;
	cvt.u64.u32 	%rd661, %r445;
	bra.uni 	$L__BB0_296;
$L__BB0_295:
	rem.s64 	%rd661, %rd176, %rd150;
$L__BB0_296:
	ld.global.f64 	%fd1247, [%rd8];
	mul.lo.s64 	%rd440, %rd176, %rd228;
	shl.b64 	%rd441, %rd440, 3;
	add.s64 	%rd442, %rd3, %rd441;
	ld.global.f64 	%fd1248, [%rd442];
	add.s64 	%rd443, %rd2, %rd441;
	ld.global.f64 	%fd1249, [%rd443];
	mul.f64 	%fd1250, %fd245, %fd1249;
	fma.rn.f64 	%fd1251, %fd1247, %fd1248, %fd1250;
	add.s64 	%rd444, %rd661, %rd229;
	mul.lo.s64 	%rd445, %rd444, %rd151;
	shl.b64 	%rd446, %rd445, 3;
	add.s64 	%rd447, %rd4, %rd446;
	st.global.f64 	[%rd447], %fd1251;
	add.s64 	%rd180, %rd176, %rd152;
	or.b64  	%rd448, %rd180, %rd150;
	and.b64  	%rd449, %rd448, -4294967296;
	setp.ne.s64 	%p149, %rd449, 0;
	@%p149 bra 	$L__BB0_298;
	cvt.u32.u64 	%r446, %rd150;
	cvt.u32.u64 	%r447, %rd180;
	rem.u32 	%r448, %r447, %r446;
	cvt.u64.u32 	%rd662, %r448;
	bra.uni 	$L__BB0_299;
$L__BB0_298:
	rem.s64 	%rd662, %rd180, %rd150;
$L__BB0_299:
	ld.global.f64 	%fd1252, [%rd8];
	mul.lo.s64 	%rd450, %rd180, %rd228;
	shl.b64 	%rd451, %rd450, 3;
	add.s64 	%rd452, %rd3, %rd451;
	ld.global.f64 	%fd1253, [%rd452];
	add.s64 	%rd453, %rd2, %rd451;
	ld.global.f64 	%fd1254, [%rd453];
	mul.f64 	%fd1255, %fd245, %fd1254;
	fma.rn.f64 	%fd1256, %fd1252, %fd1253, %fd1255;
	add.s64 	%rd454, %rd662, %rd229;
	mul.lo.s64 	%rd455, %rd454, %rd151;
	shl.b64 	%rd456, %rd455, 3;
	add.s64 	%rd457, %rd4, %rd456;
	st.global.f64 	[%rd457], %fd1256;
	add.s64 	%rd184, %rd180, %rd152;
	or.b64  	%rd458, %rd184, %rd150;
	and.b64  	%rd459, %rd458, -4294967296;
	setp.ne.s64 	%p150, %rd459, 0;
	@%p150 bra 	$L__BB0_301;
	cvt.u32.u64 	%r449, %rd150;
	cvt.u32.u64 	%r450, %rd184;
	rem.u32 	%r451, %r450, %r449;
	cvt.u64.u32 	%rd663, %r451;
	bra.uni 	$L__BB0_302;
$L__BB0_301:
	rem.s64 	%rd663, %rd184, %rd150;
$L__BB0_302:
	ld.global.f64 	%fd1257, [%rd8];
	mul.lo.s64 	%rd460, %rd184, %rd228;
	shl.b64 	%rd461, %rd460, 3;
	add.s64 	%rd462, %rd3, %rd461;
	ld.global.f64 	%fd1258, [%rd462];
	add.s64 	%rd463, %rd2, %rd461;
	ld.global.f64 	%fd1259, [%rd463];
	mul.f64 	%fd1260, %fd245, %fd1259;
	fma.rn.f64 	%fd1261, %fd1257, %fd1258, %fd1260;
	add.s64 	%rd464, %rd663, %rd229;
	mul.lo.s64 	%rd465, %rd464, %rd151;
	shl.b64 	%rd466, %rd465, 3;
	add.s64 	%rd467, %rd4, %rd466;
	st.global.f64 	[%rd467], %fd1261;
	add.s64 	%rd12, %rd184, %rd152;
	setp.lt.s64 	%p151, %rd12, %rd229;
	@%p151 bra 	$L__BB0_290;
	bra.uni 	$L__BB0_327;
$L__BB0_303:
	setp.ne.s64 	%p124, %rd28, 0;
	setp.ne.s64 	%p125, %rd29, 4;
	or.pred  	%p126, %p124, %p125;
	setp.le.s64 	%p127, %rd229, %rd12;
	or.pred  	%p128, %p126, %p127;
	@%p128 bra 	$L__BB0_327;
	add.s64 	%rd189, %rd228, -1;
	add.s64 	%rd190, %rd228, 1;
	cvt.u64.u32 	%rd191, %r2;
	add.s64 	%rd358, %rd12, %rd191;
	max.u64 	%rd359, %rd229, %rd358;
	setp.lt.u64 	%p129, %rd358, %rd229;
	selp.u64 	%rd192, 1, 0, %p129;
	add.s64 	%rd360, %rd358, %rd192;
	sub.s64 	%rd193, %rd359, %rd360;
	and.b64  	%rd361, %rd193, -4294967296;
	setp.ne.s64 	%p130, %rd361, 0;
	@%p130 bra 	$L__BB0_306;
	cvt.u32.u64 	%r416, %rd191;
	cvt.u32.u64 	%r417, %rd193;
	div.u32 	%r418, %r417, %r416;
	cvt.u64.u32 	%rd664, %r418;
	bra.uni 	$L__BB0_307;
$L__BB0_306:
	div.u64 	%rd664, %rd193, %rd191;
$L__BB0_307:
	add.s64 	%rd197, %rd664, %rd192;
	and.b64  	%rd362, %rd197, 3;
	setp.eq.s64 	%p131, %rd362, 3;
	@%p131 bra 	$L__BB0_313;
	mul.lo.s64 	%rd363, %rd228, %rd12;
	shl.b64 	%rd364, %rd363, 3;
	add.s64 	%rd365, %rd364, %rd3;
	add.s64 	%rd666, %rd365, 8;
	mul.lo.s64 	%rd366, %rd228, %rd191;
	shl.b64 	%rd199, %rd366, 3;
	add.s64 	%rd367, %rd197, 1;
	and.b64  	%rd368, %rd367, 3;
	neg.s64 	%rd665, %rd368;
	cvt.u32.u64 	%r419, %rd189;
$L__BB0_309:
	.pragma "nounroll";
	or.b64  	%rd369, %rd12, %rd189;
	and.b64  	%rd370, %rd369, -4294967296;
	setp.ne.s64 	%p132, %rd370, 0;
	@%p132 bra 	$L__BB0_311;
	cvt.u32.u64 	%r420, %rd12;
	rem.u32 	%r421, %r420, %r419;
	cvt.u64.u32 	%rd668, %r421;
	bra.uni 	$L__BB0_312;
$L__BB0_311:
	rem.s64 	%rd668, %rd12, %rd189;
$L__BB0_312:
	ld.global.f64 	%fd1192, [%rd8];
	ld.global.f64 	%fd1193, [%rd8+8];
	sub.f64 	%fd1194, %fd1193, %fd1192;
	div.rn.f64 	%fd1195, %fd1192, %fd1194;
	ld.global.f64 	%fd1196, [%rd666];
	ld.global.f64 	%fd1197, [%rd666+-8];
	sub.f64 	%fd1198, %fd1196, %fd1197;
	mul.f64 	%fd1199, %fd1195, %fd1198;
	fma.rn.f64 	%fd1200, %fd245, %fd1197, %fd1199;
	add.s64 	%rd371, %rd668, %rd229;
	mul.lo.s64 	%rd372, %rd371, %rd190;
	shl.b64 	%rd373, %rd372, 3;
	add.s64 	%rd374, %rd4, %rd373;
	st.global.f64 	[%rd374+8], %fd1200;
	add.s64 	%rd12, %rd12, %rd191;
	add.s64 	%rd666, %rd666, %rd199;
	add.s64 	%rd665, %rd665, 1;
	setp.ne.s64 	%p133, %rd665, 0;
	@%p133 bra 	$L__BB0_309;
$L__BB0_313:
	setp.lt.u64 	%p134, %rd197, 3;
	@%p134 bra 	$L__BB0_327;
$L__BB0_314:
	or.b64  	%rd375, %rd12, %rd189;
	and.b64  	%rd376, %rd375, -4294967296;
	setp.ne.s64 	%p135, %rd376, 0;
	@%p135 bra 	$L__BB0_316;
	cvt.u32.u64 	%r422, %rd189;
	cvt.u32.u64 	%r423, %rd12;
	rem.u32 	%r424, %r423, %r422;
	cvt.u64.u32 	%rd671, %r424;
	bra.uni 	$L__BB0_317;
$L__BB0_316:
	rem.s64 	%rd671, %rd12, %rd189;
$L__BB0_317:
	ld.global.f64 	%fd1201, [%rd8];
	ld.global.f64 	%fd1202, [%rd8+8];
	sub.f64 	%fd1203, %fd1202, %fd1201;
	div.rn.f64 	%fd1204, %fd1201, %fd1203;
	mul.lo.s64 	%rd377, %rd12, %rd228;
	shl.b64 	%rd378, %rd377, 3;
	add.s64 	%rd379, %rd3, %rd378;
	ld.global.f64 	%fd1205, [%rd379+8];
	ld.global.f64 	%fd1206, [%rd379];
	sub.f64 	%fd1207, %fd1205, %fd1206;
	mul.f64 	%fd1208, %fd1204, %fd1207;
	fma.rn.f64 	%fd1209, %fd245, %fd1206, %fd1208;
	add.s64 	%rd380, %rd671, %rd229;
	mul.lo.s64 	%rd381, %rd380, %rd190;
	shl.b64 	%rd382, %rd381, 3;
	add.s64 	%rd383, %rd4, %rd382;
	st.global.f64 	[%rd383+8], %fd1209;
	add.s64 	%rd215, %rd12, %rd191;
	or.b64  	%rd384, %rd215, %rd189;
	and.b64  	%rd385, %rd384, -4294967296;
	setp.ne.s64 	%p136, %rd385, 0;
	@%p136 bra 	$L__BB0_319;
	cvt.u32.u64 	%r425, %rd189;
	cvt.u32.u64 	%r426, %rd215;
	rem.u32 	%r427, %r426, %r425;
	cvt.u64.u32 	%rd672, %r427;
	bra.uni 	$L__BB0_320;
$L__BB0_319:
	rem.s64 	%rd672, %rd215, %rd189;
$L__BB0_320:
	ld.global.f64 	%fd1210, [%rd8];
	ld.global.f64 	%fd1211, [%rd8+8];
	sub.f64 	%fd1212, %fd1211, %fd1210;
	div.rn.f64 	%fd1213, %fd1210, %fd1212;
	mul.lo.s64 	%rd386, %rd215, %rd228;
	shl.b64 	%rd387, %rd386, 3;
	add.s64 	%rd388, %rd3, %rd387;
	ld.global.f64 	%fd1214, [%rd388+8];
	ld.global.f64 	%fd1215, [%rd388];
	sub.f64 	%fd1216, %fd1214, %fd1215;
	mul.f64 	%fd1217, %fd1213, %fd1216;
	fma.rn.f64 	%fd1218, %fd245, %fd1215, %fd1217;
	add.s64 	%rd389, %rd672, %rd229;
	mul.lo.s64 	%rd390, %rd389, %rd190;
	shl.b64 	%rd391, %rd390, 3;
	add.s64 	%rd392, %rd4, %rd391;
	st.global.f64 	[%rd392+8], %fd1218;
	add.s64 	%rd219, %rd215, %rd191;
	or.b64  	%rd393, %rd219, %rd189;
	and.b64  	%rd394, %rd393, -4294967296;
	setp.ne.s64 	%p137, %rd394, 0;
	@%p137 bra 	$L__BB0_322;
	cvt.u32.u64 	%r428, %rd189;
	cvt.u32.u64 	%r429, %rd219;
	rem.u32 	%r430, %r429, %r428;
	cvt.u64.u32 	%rd673, %r430;
	bra.uni 	$L__BB0_323;
$L__BB0_322:
	rem.s64 	%rd673, %rd219, %rd189;
$L__BB0_323:
	ld.global.f64 	%fd1219, [%rd8];
	ld.global.f64 	%fd1220, [%rd8+8];
	sub.f64 	%fd1221, %fd1220, %fd1219;
	div.rn.f64 	%fd1222, %fd1219, %fd1221;
	mul.lo.s64 	%rd395, %rd219, %rd228;
	shl.b64 	%rd396, %rd395, 3;
	add.s64 	%rd397, %rd3, %rd396;
	ld.global.f64 	%fd1223, [%rd397+8];
	ld.global.f64 	%fd1224, [%rd397];
	sub.f64 	%fd1225, %fd1223, %fd1224;
	mul.f64 	%fd1226, %fd1222, %fd1225;
	fma.rn.f64 	%fd1227, %fd245, %fd1224, %fd1226;
	add.s64 	%rd398, %rd673, %rd229;
	mul.lo.s64 	%rd399, %rd398, %rd190;
	shl.b64 	%rd400, %rd399, 3;
	add.s64 	%rd401, %rd4, %rd400;
	st.global.f64 	[%rd401+8], %fd1227;
	add.s64 	%rd223, %rd219, %rd191;
	or.b64  	%rd402, %rd223, %rd189;
	and.b64  	%rd403, %rd402, -4294967296;
	setp.ne.s64 	%p138, %rd403, 0;
	@%p138 bra 	$L__BB0_325;
	cvt.u32.u64 	%r431, %rd189;
	cvt.u32.u64 	%r432, %rd223;
	rem.u32 	%r433, %r432, %r431;
	cvt.u64.u32 	%rd674, %r433;
	bra.uni 	$L__BB0_326;
$L__BB0_325:
	rem.s64 	%rd674, %rd223, %rd189;
$L__BB0_326:
	ld.global.f64 	%fd1228, [%rd8];
	ld.global.f64 	%fd1229, [%rd8+8];
	sub.f64 	%fd1230, %fd1229, %fd1228;
	div.rn.f64 	%fd1231, %fd1228, %fd1230;
	mul.lo.s64 	%rd404, %rd223, %rd228;
	shl.b64 	%rd405, %rd404, 3;
	add.s64 	%rd406, %rd3, %rd405;
	ld.global.f64 	%fd1232, [%rd406+8];
	ld.global.f64 	%fd1233, [%rd406];
	sub.f64 	%fd1234, %fd1232, %fd1233;
	mul.f64 	%fd1235, %fd1231, %fd1234;
	fma.rn.f64 	%fd1236, %fd245, %fd1233, %fd1235;
	add.s64 	%rd407, %rd674, %rd229;
	mul.lo.s64 	%rd408, %rd407, %rd190;
	shl.b64 	%rd409, %rd408, 3;
	add.s64 	%rd410, %rd4, %rd409;
	st.global.f64 	[%rd410+8], %fd1236;
	add.s64 	%rd12, %rd223, %rd191;
	setp.lt.s64 	%p139, %rd12, %rd229;
	@%p139 bra 	$L__BB0_314;
$L__BB0_327:
	ret;

}


// ===== COMPILED SASS (sm_100) =====

	.target	sm_100

	.elftype	@"ET_EXEC"


//--------------------- .note.nv.tkinfo           --------------------------
	.section	.note.nv.tkinfo,"",@"SHT_NOTE"
	.sectionflags	@"SHF_NOTE_NV_TKINFO"
	.tkinfo
        /*0018*/ 	.word	0x00000002
        /*0030*/ 	.string	""
        /*0030*/ 	.string	"ptxas"
        /*0030*/ 	.string	"Cuda compilation tools, release 13.0, V13.0.88"
        /*0030*/ 	.string	"Build cuda_13.0.r13.0/compiler.36424714_0"
        /*0030*/ 	.string	"-arch sm_100 -m 64 "



//--------------------- .note.nv.cuinfo           --------------------------
	.section	.note.nv.cuinfo,"",@"SHT_NOTE"
	.sectionflags	@"SHF_NOTE_NV_CUINFO"
        /*0018*/ 	.short	0x0002
        /*001a*/ 	.short	0x0064
        /*001c*/ 	.short	0x0082
	.zero		2


//--------------------- .nv.info                  --------------------------
	.section	.nv.info,"",@"SHT_CUDA_INFO"
	.align	4


	//----- nvinfo : EIATTR_REGCOUNT
	.align		4
        /*0000*/ 	.byte	0x04, 0x2f
        /*0002*/ 	.short	(.L_1 - .L_0)
	.align		4
.L_0:
        /*0004*/ 	.word	index@(_Z4gutsllPKdS0_S0_S0_S0_S0_S0_S0_S0_S0_S0_S0_S0_S0_S0_S0_S0_S0_S0_PKbddPd)
        /*0008*/ 	.word	0x0000004c


	//----- nvinfo : EIATTR_FRAME_SIZE
	.align		4
.L_1:
        /*000c*/ 	.byte	0x04, 0x11
        /*000e*/ 	.short	(.L_3 - .L_2)
	.align		4
.L_2:
        /*0010*/ 	.word	index@($__internal_5_$__cuda_sm20_rem_s64)
        /*0014*/ 	.word	0x00000000


	//----- nvinfo : EIATTR_FRAME_SIZE
	.align		4
.L_3:
        /*0018*/ 	.byte	0x04, 0x11
        /*001a*/ 	.short	(.L_5 - .L_4)
	.align		4
.L_4:
        /*001c*/ 	.word	index@($__internal_4_$__cuda_sm20_dsqrt_rn_f64_mediumpath_v1)
        /*0020*/ 	.word	0x00000000


	//----- nvinfo : EIATTR_FRAME_SIZE
	.align		4
.L_5:
        /*0024*/ 	.byte	0x04, 0x11
        /*0026*/ 	.short	(.L_7 - .L_6)
	.align		4
.L_6:
        /*0028*/ 	.word	index@($__internal_3_$__cuda_sm20_div_u64)
        /*002c*/ 	.word	0x00000000


	//----- nvinfo : EIATTR_FRAME_SIZE
	.align		4
.L_7:
        /*0030*/ 	.byte	0x04, 0x11
        /*0032*/ 	.short	(.L_9 - .L_8)
	.align		4
.L_8:
        /*0034*/ 	.word	index@($__internal_2_$__cuda_sm20_div_s64)
        /*0038*/ 	.word	0x00000000


	//----- nvinfo : EIATTR_FRAME_SIZE
	.align		4
.L_9:
        /*003c*/ 	.byte	0x04, 0x11
        /*003e*/ 	.short	(.L_11 - .L_10)
	.align		4
.L_10:
        /*0040*/ 	.word	index@($__internal_1_$__cuda_sm20_div_rn_f64_full)
        /*0044*/ 	.word	0x00000000


	//----- nvinfo : EIATTR_FRAME_SIZE
	.align		4
.L_11:
        /*0048*/ 	.byte	0x04, 0x11
        /*004a*/ 	.short	(.L_13 - .L_12)
	.align		4
.L_12:
        /*004c*/ 	.word	index@($__internal_0_$__cuda_sm20_dblrcp_rn_slowpath_v3)
        /*0050*/ 	.word	0x00000000


	//----- nvinfo : EIATTR_FRAME_SIZE
	.align		4
.L_13:
        /*0054*/ 	.byte	0x04, 0x11
        /*0056*/ 	.short	(.L_15 - .L_14)
	.align		4
.L_14:
        /*0058*/ 	.word	index@(_Z4gutsllPKdS0_S0_S0_S0_S0_S0_S0_S0_S0_S0_S0_S0_S0_S0_S0_S0_S0_S0_PKbddPd)
        /*005c*/ 	.word	0x00000000


	//----- nvinfo : EIATTR_MIN_STACK_SIZE
	.align		4
.L_15:
        /*0060*/ 	.byte	0x04, 0x12
        /*0062*/ 	.short	(.L_17 - .L_16)
	.align		4
.L_16:
        /*0064*/ 	.word	index@(_Z4gutsllPKdS0_S0_S0_S0_S0_S0_S0_S0_S0_S0_S0_S0_S0_S0_S0_S0_S0_S0_PKbddPd)
        /*0068*/ 	.word	0x00000000
.L_17:


//--------------------- .nv.compat                --------------------------
	.section	.nv.compat,"",@"SHT_CUDA_COMPAT_INFO"
	.align	4
        /*0000*/ 	.byte	0x02, 0x09, 0x00, 0x00, 0x02, 0x02, 0x01, 0x00, 0x02, 0x05, 0x05, 0x00, 0x03, 0x07, 0x01, 0x01
        /*0010*/ 	.byte	0x02, 0x03, 0x00, 0x00, 0x02, 0x06, 0x01, 0x00, 0x04, 0x0b, 0x08, 0x00, 0x01, 0x00, 0x00, 0x00
        /*0020*/ 	.byte	0x00, 0x00, 0x00, 0x00


//--------------------- .nv.info._Z4gutsllPKdS0_S0_S0_S0_S0_S0_S0_S0_S0_S0_S0_S0_S0_S0_S0_S0_S0_S0_PKbddPd --------------------------
	.section	.nv.info._Z4gutsllPKdS0_S0_S0_S0_S0_S0_S0_S0_S0_S0_S0_S0_S0_S0_S0_S0_S0_S0_PKbddPd,"",@"SHT_CUDA_INFO"
	.sectionflags	@""
	.align	4


	//----- nvinfo : EIATTR_CUDA_API_VERSION
	.align		4
        /*0000*/ 	.byte	0x04, 0x37
        /*0002*/ 	.short	(.L_19 - .L_18)
.L_18:
        /*0004*/ 	.word	0x00000082


	//----- nvinfo : EIATTR_KPARAM_INFO
	.align		4
.L_19:
        /*0008*/ 	.byte	0x04, 0x17
        /*000a*/ 	.short	(.L_21 - .L_20)
.L_20:
        /*000c*/ 	.word	0x00000000
        /*0010*/ 	.short	0x0018
        /*0012*/ 	.short	0x00c0
        /*0014*/ 	.byte	0x00, 0xf5, 0x21, 0x00


	//----- nvinfo : EIATTR_KPARAM_INFO
	.align		4
.L_21:
        /*0018*/ 	.byte	0x04, 0x17
        /*001a*/ 	.short	(.L_23 - .L_22)
.L_22:
        /*001c*/ 	.word	0x00000000
        /*0020*/ 	.short	0x0017
        /*0022*/ 	.short	0x00b8
        /*0024*/ 	.byte	0x00, 0xf0, 0x21, 0x00


	//----- nvinfo : EIATTR_KPARAM_INFO
	.align		4
.L_23:
        /*0028*/ 	.byte	0x04, 0x17
        /*002a*/ 	.short	(.L_25 - .L_24)
.L_24:
        /*002c*/ 	.word	0x00000000
        /*0030*/ 	.short	0x0016
        /*0032*/ 	.short	0x00b0
        /*0034*/ 	.byte	0x00, 0xf0, 0x21, 0x00


	//----- nvinfo : EIATTR_KPARAM_INFO
	.align		4
.L_25:
        /*0038*/ 	.byte	0x04, 0x17
        /*003a*/ 	.short	(.L_27 - .L_26)
.L_26:
        /*003c*/ 	.word	0x00000000
        /*0040*/ 	.short	0x0015
        /*0042*/ 	.short	0x00a8
        /*0044*/ 	.byte	0x00, 0xf5, 0x21, 0x00


	//----- nvinfo : EIATTR_KPARAM_INFO
	.align		4
.L_27:
        /*0048*/ 	.byte	0x04, 0x17
        /*004a*/ 	.short	(.L_29 - .L_28)
.L_28:
        /*004c*/ 	.word	0x00000000
        /*0050*/ 	.short	0x0014
        /*0052*/ 	.short	0x00a0
        /*0054*/ 	.byte	0x00, 0xf5, 0x21, 0x00


	//----- nvinfo : EIATTR_KPARAM_INFO
	.align		4
.L_29:
        /*0058*/ 	.byte	0x04, 0x17
        /*005a*/ 	.short	(.L_31 - .L_30)
.L_30:
        /*005c*/ 	.word	0x00000000
        /*0060*/ 	.short	0x0013
        /*0062*/ 	.short	0x0098
        /*0064*/ 	.byte	0x00, 0xf5, 0x21, 0x00


	//----- nvinfo : EIATTR_KPARAM_INFO
	.align		4
.L_31:
        /*0068*/ 	.byte	0x04, 0x17
        /*006a*/ 	.short	(.L_33 - .L_32)
.L_32:
        /*006c*/ 	.word	0x00000000
        /*0070*/ 	.short	0x0012
        /*0072*/ 	.short	0x0090
        /*0074*/ 	.byte	0x00, 0xf5, 0x21, 0x00


	//----- nvinfo : EIATTR_KPARAM_INFO
	.align		4
.L_33:
        /*0078*/ 	.byte	0x04, 0x17
        /*007a*/ 	.short	(.L_35 - .L_34)
.L_34:
        /*007c*/ 	.word	0x00000000
        /*0080*/ 	.short	0x0011
        /*0082*/ 	.short	0x0088
        /*0084*/ 	.byte	0x00, 0xf5, 0x21, 0x00


	//----- nvinfo : EIATTR_KPARAM_INFO
	.align		4
.L_35:
        /*0088*/ 	.byte	0x04, 0x17
        /*008a*/ 	.short	(.L_37 - .L_36)
.L_36:
        /*008c*/ 	.word	0x00000000
        /*0090*/ 	.short	0x0010
        /*0092*/ 	.short	0x0080
        /*0094*/ 	.byte	0x00, 0xf5, 0x21, 0x00


	//----- nvinfo : EIATTR_KPARAM_INFO
	.align		4
.L_37:
        /*0098*/ 	.byte	0x04, 0x17
        /*009a*/ 	.short	(.L_39 - .L_38)
.L_38:
        /*009c*/ 	.word	0x00000000
        /*00a0*/ 	.short	0x000f
        /*00a2*/ 	.short	0x0078
        /*00a4*/ 	.byte	0x00, 0xf5, 0x21, 0x00


	//----- nvinfo : EIATTR_KPARAM_INFO
	.align		4
.L_39:
        /*00a8*/ 	.byte	0x04, 0x17
        /*00aa*/ 	.short	(.L_41 - .L_40)
.L_40:
        /*00ac*/ 	.word	0x00000000
        /*00b0*/ 	.short	0x000e
        /*00b2*/ 	.short	0x0070
        /*00b4*/ 	.byte	0x00, 0xf5, 0x21, 0x00


	//----- nvinfo : EIATTR_KPARAM_INFO
	.align		4
.L_41:
        /*00b8*/ 	.byte	0x04, 0x17
        /*00ba*/ 	.short	(.L_43 - .L_42)
.L_42:
        /*00bc*/ 	.word	0x00000000
        /*00c0*/ 	.short	0x000d
        /*00c2*/ 	.short	0x0068
        /*00c4*/ 	.byte	0x00, 0xf5, 0x21, 0x00


	//----- nvinfo : EIATTR_KPARAM_INFO
	.align		4
.L_43:
        /*00c8*/ 	.byte	0x04, 0x17
        /*00ca*/ 	.short	(.L_45 - .L_44)
.L_44:
        /*00cc*/ 	.word	0x00000000
        /*00d0*/ 	.short	0x000c
        /*00d2*/ 	.short	0x0060
        /*00d4*/ 	.byte	0x00, 0xf5, 0x21, 0x00


	//----- nvinfo : EIATTR_KPARAM_INFO
	.align		4
.L_45:
        /*00d8*/ 	.byte	0x04, 0x17
        /*00da*/ 	.short	(.L_47 - .L_46)
.L_46:
        /*00dc*/ 	.word	0x00000000
        /*00e0*/ 	.short	0x000b
        /*00e2*/ 	.short	0x0058
        /*00e4*/ 	.byte	0x00, 0xf5, 0x21, 0x00


	//----- nvinfo : EIATTR_KPARAM_INFO
	.align		4
.L_47:
        /*00e8*/ 	.byte	0x04, 0x17
        /*00ea*/ 	.short	(.L_49 - .L_48)
.L_48:
        /*00ec*/ 	.word	0x00000000
        /*00f0*/ 	.short	0x000a
        /*00f2*/ 	.short	0x0050
        /*00f4*/ 	.byte	0x00, 0xf5, 0x21, 0x00


	//----- nvinfo : EIATTR_KPARAM_INFO
	.align		4
.L_49:
        /*00f8*/ 	.byte	0x04, 0x17
        /*00fa*/ 	.short	(.L_51 - .L_50)
.L_50:
        /*00fc*/ 	.word	0x00000000
        /*0100*/ 	.short	0x0009
        /*0102*/ 	.short	0x0048
        /*0104*/ 	.byte	0x00, 0xf5, 0x21, 0x00


	//----- nvinfo : EIATTR_KPARAM_INFO
	.align		4
.L_51:
        /*0108*/ 	.byte	0x04, 0x17
        /*010a*/ 	.short	(.L_53 - .L_52)
.L_52:
        /*010c*/ 	.word	0x00000000
        /*0110*/ 	.short	0x0008
        /*0112*/ 	.short	0x0040
        /*0114*/ 	.byte	0x00, 0xf5, 0x21, 0x00


	//----- nvinfo : EIATTR_KPARAM_INFO
	.align		4
.L_53:
        /*0118*/ 	.byte	0x04, 0x17
        /*011a*/ 	.short	(.L_55 - .L_54)
.L_54:
        /*011c*/ 	.word	0x00000000
        /*0120*/ 	.short	0x0007
        /*0122*/ 	.short	0x0038
        /*0124*/ 	.byte	0x00, 0xf5, 0x21, 0x00


	//----- nvinfo : EIATTR_KPARAM_INFO
	.align		4
.L_55:
        /*0128*/ 	.byte	0x04, 0x17
        /*012a*/ 	.short	(.L_57 - .L_56)
.L_56:
        /*012c*/ 	.word	0x00000000
        /*0130*/ 	.short	0x0006
        /*0132*/ 	.short	0x0030
        /*0134*/ 	.byte	0x00, 0xf5, 0x21, 0x00


	//----- nvinfo : EIATTR_KPARAM_INFO
	.align		4
.L_57:
        /*0138*/ 	.byte	0x04, 0x17
        /*013a*/ 	.short	(.L_59 - .L_58)
.L_58:
        /*013c*/ 	.word	0x00000000
        /*0140*/ 	.short	0x0005
        /*0142*/ 	.short	0x0028
        /*0144*/ 	.byte	0x00, 0xf5, 0x21, 0x00


	//----- nvinfo : EIATTR_KPARAM_INFO
	.align		4
.L_59:
        /*0148*/ 	.byte	0x04, 0x17
        /*014a*/ 	.short	(.L_61 - .L_60)
.L_60:
        /*014c*/ 	.word	0x00000000
        /*0150*/ 	.short	0x0004
        /*0152*/ 	.short	0x0020
        /*0154*/ 	.byte	0x00, 0xf5, 0x21, 0x00


	//----- nvinfo : EIATTR_KPARAM_INFO
	.align		4
.L_61:
        /*0158*/ 	.byte	0x04, 0x17
        /*015a*/ 	.short	(.L_63 - .L_62)
.L_62:
        /*015c*/ 	.word	0x00000000
        /*0160*/ 	.short	0x0003
        /*0162*/ 	.short	0x0018
        /*0164*/ 	.byte	0x00, 0xf5, 0x21, 0x00


	//----- nvinfo : EIATTR_KPARAM_INFO
	.align		4
.L_63:
        /*0168*/ 	.byte	0x04, 0x17
        /*016a*/ 	.short	(.L_65 - .L_64)
.L_64:
        /*016c*/ 	.word	0x00000000
        /*0170*/ 	.short	0x0002
        /*0172*/ 	.short	0x0010
        /*0174*/ 	.byte	0x00, 0xf5, 0x21, 0x00


	//----- nvinfo : EIATTR_KPARAM_INFO
	.align		4
.L_65:
        /*0178*/ 	.byte	0x04, 0x17
        /*017a*/ 	.short	(.L_67 - .L_66)
.L_66:
        /*017c*/ 	.word	0x00000000
        /*0180*/ 	.short	0x0001
        /*0182*/ 	.short	0x0008
        /*0184*/ 	.byte	0x00, 0xf0, 0x21, 0x00


	//----- nvinfo : EIATTR_KPARAM_INFO
	.align		4
.L_67:
        /*0188*/ 	.byte	0x04, 0x17
        /*018a*/ 	.short	(.L_69 - .L_68)
.L_68:
        /*018c*/ 	.word	0x00000000
        /*0190*/ 	.short	0x0000
        /*0192*/ 	.short	0x0000
        /*0194*/ 	.byte	0x00, 0xf0, 0x21, 0x00


	//----- nvinfo : EIATTR_SPARSE_MMA_MASK
	.align		4
.L_69:
        /*0198*/ 	.byte	0x03, 0x50
        /*019a*/ 	.short	0x0000


	//----- nvinfo : EIATTR_MAXREG_COUNT
	.align		4
        /*019c*/ 	.byte	0x03, 0x1b
        /*019e*/ 	.short	0x00ff


	//----- nvinfo : EIATTR_NUM_BARRIERS
	.align		4
        /*01a0*/ 	.byte	0x02, 0x4c
        /*01a2*/ 	.byte	0x01
	.zero		1


	//----- nvinfo : EIATTR_MERCURY_ISA_VERSION
	.align		4
        /*01a4*/ 	.byte	0x03, 0x5f
        /*01a6*/ 	.short	0x0101


	//----- nvinfo : EIATTR_VRC_CTA_INIT_COUNT
	.align		4
        /*01a8*/ 	.byte	0x02, 0x4a
	.zero		1
	.zero		1


	//----- nvinfo : EIATTR_EXIT_INSTR_OFFSETS
	.align		4
        /*01ac*/ 	.byte	0x04, 0x1c
        /*01ae*/ 	.short	(.L_71 - .L_70)


	//   ....[0]....
.L_70:
        /*01b0*/ 	.word	0x0000e6f0


	//   ....[1]....
        /*01b4*/ 	.word	0x0000f300


	//   ....[2]....
        /*01b8*/ 	.word	0x00010350


	//   ....[3]....
        /*01bc*/ 	.word	0x000103e0


	//   ....[4]....
        /*01c0*/ 	.word	0x00010c40


	//   ....[5]....
        /*01c4*/ 	.word	0x00011ae0


	//   ....[6]....
        /*01c8*/ 	.word	0x00011b60


	//   ....[7]....
        /*01cc*/ 	.word	0x000124e0


	//   ....[8]....
        /*01d0*/ 	.word	0x00013780


	//   ....[9]....
        /*01d4*/ 	.word	0x00013800


	//   ....[10]....
        /*01d8*/ 	.word	0x00014060


	//   ....[11]....
        /*01dc*/ 	.word	0x00014f00


	//   ....[12]....
        /*01e0*/ 	.word	0x00014f70


	//   ....[13]....
        /*01e4*/ 	.word	0x00015900


	//   ....[14]....
        /*01e8*/ 	.word	0x00016be0


	//----- nvinfo : EIATTR_CRS_STACK_SIZE
	.align		4
.L_71:
        /*01ec*/ 	.byte	0x04, 0x1e
        /*01ee*/ 	.short	(.L_73 - .L_72)
.L_72:
        /*01f0*/ 	.word	0x00000000


	//----- nvinfo : EIATTR_CBANK_PARAM_SIZE
	.align		4
.L_73:
        /*01f4*/ 	.byte	0x03, 0x19
        /*01f6*/ 	.short	0x00c8


	//----- nvinfo : EIATTR_PARAM_CBANK
	.align		4
        /*01f8*/ 	.byte	0x04, 0x0a
        /*01fa*/ 	.short	(.L_75 - .L_74)
	.align		4
.L_74:
        /*01fc*/ 	.word	index@(.nv.constant0._Z4gutsllPKdS0_S0_S0_S0_S0_S0_S0_S0_S0_S0_S0_S0_S0_S0_S0_S0_S0_S0_PKbddPd)
        /*0200*/ 	.short	0x0380
        /*0202*/ 	.short	0x00c8


	//----- nvinfo : EIATTR_SW_WAR
	.align		4
.L_75:
        /*0204*/ 	.byte	0x04, 0x36
        /*0206*/ 	.short	(.L_77 - .L_76)
.L_76:
        /*0208*/ 	.word	0x00000008
.L_77:


//--------------------- .nv.callgraph             --------------------------
	.section	.nv.callgraph,"",@"SHT_CUDA_CALLGRAPH"
	.align	4
	.sectionentsize	8
	.align		4
        /*0000*/ 	.word	0x00000000
	.align		4
        /*0004*/ 	.word	0xffffffff
	.align		4
        /*0008*/ 	.word	0x00000000
	.align		4
        /*000c*/ 	.word	0xfffffffe
	.align		4
        /*0010*/ 	.word	0x00000000
	.align		4
        /*0014*/ 	.word	0xfffffffd
	.align		4
        /*0018*/ 	.word	0x00000000
	.align		4
        /*001c*/ 	.word	0xfffffffc


//--------------------- .text._Z4gutsllPKdS0_S0_S0_S0_S0_S0_S0_S0_S0_S0_S0_S0_S0_S0_S0_S0_S0_S0_PKbddPd --------------------------
	.section	.text._Z4gutsllPKdS0_S0_S0_S0_S0_S0_S0_S0_S0_S0_S0_S0_S0_S0_S0_S0_S0_S0_PKbddPd,"ax",@progbits
	.align	128
        .global         _Z4gutsllPKdS0_S0_S0_S0_S0_S0_S0_S0_S0_S0_S0_S0_S0_S0_S0_S0_S0_S0_PKbddPd
        .type           _Z4gutsllPKdS0_S0_S0_S0_S0_S0_S0_S0_S0_S0_S0_S0_S0_S0_S0_S0_S0_S0_PKbddPd,@function
        .size           _Z4gutsllPKdS0_S0_S0_S0_S0_S0_S0_S0_S0_S0_S0_S0_S0_S0_S0_S0_S0_S0_PKbddPd,(.L_x_336 - _Z4gutsllPKdS0_S0_S0_S0_S0_S0_S0_S0_S0_S0_S0_S0_S0_S0_S0_S0_S0_S0_PKbddPd)
        .other          _Z4gutsllPKdS0_S0_S0_S0_S0_S0_S0_S0_S0_S0_S0_S0_S0_S0_S0_S0_S0_S0_PKbddPd,@"STO_CUDA_ENTRY STV_DEFAULT"
_Z4gutsllPKdS0_S0_S0_S0_S0_S0_S0_S0_S0_S0_S0_S0_S0_S0_S0_S0_S0_S0_PKbddPd:
.text._Z4gutsllPKdS0_S0_S0_S0_S0_S0_S0_S0_S0_S0_S0_S0_S0_S0_S0_S0_S0_S0_PKbddPd:
[----:B------:R-:W-:Y:S01]  /*0000*/  LDC R1, c[0x0][0x37c] ;  /* 0x0000df00ff017b82 */ /* 0x000fe20000000800 */
[----:B------:R-:W0:Y:S01]  /*0010*/  S2R R13, SR_TID.X ;  /* 0x00000000000d7919 */ /* 0x000e220000002100 */
[----:B------:R-:W1:Y:S01]  /*0020*/  LDCU.64 UR14, c[0x0][0x358] ;  /* 0x00006b00ff0e77ac */ /* 0x000e620008000a00 */
[----:B------:R-:W-:Y:S01]  /*0030*/  BSSY.RECONVERGENT B0, `(.L_x_0) ;  /* 0x0000048000007945 */ /* 0x000fe20003800200 */
[----:B------:R-:W2:Y:S01]  /*0040*/  LDCU.64 UR8, c[0x0][0x380] ;  /* 0x00007000ff0877ac */ /* 0x000ea20008000a00 */
[----:B0-----:R-:W-:-:S13]  /*0050*/  ISETP.NE.AND P0, PT, R13, RZ, PT ;  /* 0x000000ff0d00720c */ /* 0x001fda0003f05270 */
[----:B-12---:R-:W-:Y:S05]  /*0060*/  @P0 BRA `(.L_x_1) ;  /* 0x0000000400100947 */ /* 0x006fea0003800000 */
[----:B------:R-:W0:Y:S01]  /*0070*/  S2R R35, SR_CTAID.Y ;  /* 0x0000000000237919 */ /* 0x000e220000002600 */
[----:B------:R-:W-:Y:S01]  /*0080*/  UMOV UR4, 0xffffffff ;  /* 0xffffffff00047882 */ /* 0x000fe20000000000 */
[----:B------:R-:W-:Y:S01]  /*0090*/  UMOV UR5, 0xffffffff ;  /* 0xffffffff00057882 */ /* 0x000fe20000000000 */
[----:B------:R-:W1:Y:S01]  /*00a0*/  LDCU.128 UR16, c[0x0][0x3b0] ;  /* 0x00007600ff1077ac */ /* 0x000e620008000c00 */
[----:B------:R-:W2:Y:S01]  /*00b0*/  S2R R2, SR_CTAID.X ;  /* 0x0000000000027919 */ /* 0x000ea20000002500 */
[----:B------:R-:W3:Y:S01]  /*00c0*/  LDC.64 R4, c[0x0][0x400] ;  /* 0x00010000ff047b82 */ /* 0x000ee20000000a00 */
[----:B------:R-:W-:Y:S01]  /*00d0*/  IMAD.MOV.U32 R3, RZ, RZ, RZ ;  /* 0x000000ffff037224 */ /* 0x000fe200078e00ff */
[----:B------:R-:W-:Y:S01]  /*00e0*/  UIMAD.WIDE.U32 UR4, UR8, 0x1, UR4 ;  /* 0x00000001080478a5 */ /* 0x000fe2000f8e0004 */
[----:B------:R-:W4:Y:S01]  /*00f0*/  LDCU.64 UR6, c[0x0][0x3e8] ;  /* 0x00007d00ff0677ac */ /* 0x000f220008000a00 */
[----:B------:R-:W5:Y:S04]  /*0100*/  LDCU.64 UR10, c[0x0][0x388] ;  /* 0x00007100ff0a77ac */ /* 0x000f680008000a00 */
[----:B------:R-:W1:Y:S01]  /*0110*/  LDC.64 R6, c[0x0][0x3f8] ;  /* 0x0000fe00ff067b82 */ /* 0x000e620000000a00 */
[----:B------:R-:W5:Y:S01]  /*0120*/  LDCU.64 UR12, c[0x0][0x3f0] ;  /* 0x00007e00ff0c77ac */ /* 0x000f620008000a00 */
[----:B------:R-:W-:-:S06]  /*0130*/  UIADD3 UR5, UPT, UPT, UR5, UR9, URZ ;  /* 0x0000000905057290 */ /* 0x000fcc000fffe0ff */
[----:B------:R-:W1:Y:S01]  /*0140*/  LDC.64 R20, c[0x0][0x3f0] ;  /* 0x0000fc00ff147b82 */ /* 0x000e620000000a00 */
[----:B----4-:R-:W-:-:S07]  /*0150*/  ULEA UR6, UP0, UR8, UR6, 0x3 ;  /* 0x0000000608067291 */ /* 0x010fce000f8018ff */
[----:B------:R-:W4:Y:S01]  /*0160*/  LDC.64 R10, c[0x0][0x3e8] ;  /* 0x0000fa00ff0a7b82 */ /* 0x000f220000000a00 */
[----:B------:R-:W-:Y:S01]  /*0170*/  ULEA.HI.X UR7, UR8, UR7, UR9, 0x3, UP0 ;  /* 0x0000000708077291 */ /* 0x000fe200080f1c09 */
[C---:B0-----:R-:W-:Y:S02]  /*0180*/  IMAD R9, R35.reuse, UR5, RZ ;  /* 0x0000000523097c24 */ /* 0x041fe4000f8e02ff */
[----:B--2---:R-:W-:Y:S01]  /*0190*/  IMAD.WIDE.U32 R24, R35, UR4, R2 ;  /* 0x0000000423187c25 */ /* 0x004fe2000f8e0002 */
[----:B-----5:R-:W-:-:S03]  /*01a0*/  ULEA UR4, UP1, UR10, UR12, 0x3 ;  /* 0x0000000c0a047291 */ /* 0x020fc6000f8218ff */
[----:B------:R-:W-:Y:S01]  /*01b0*/  IMAD.SHL.U32 R18, R24, 0x8, RZ ;  /* 0x0000000818127824 */ /* 0x000fe200078e00ff */
[----:B------:R-:W-:Y:S01]  /*01c0*/  ULEA.HI.X UR5, UR10, UR13, UR11, 0x3, UP1 ;  /* 0x0000000d0a057291 */ /* 0x000fe200088f1c0b */
[----:B------:R-:W-:Y:S02]  /*01d0*/  IMAD.IADD R25, R25, 0x1, R9 ;  /* 0x0000000119197824 */ /* 0x000fe400078e0209 */
[----:B---3--:R-:W-:Y:S01]  /*01e0*/  IMAD.WIDE.U32 R4, R35, 0x8, R4 ;  /* 0x0000000823047825 */ /* 0x008fe200078e0004 */
[----:B-1----:R-:W-:Y:S01]  /*01f0*/  IADD3 R8, P0, PT, R18, UR16, RZ ;  /* 0x0000001012087c10 */ /* 0x002fe2000ff1e0ff */
[----:B------:R-:W2:Y:S01]  /*0200*/  LDG.E.64 R20, desc[UR14][R20.64] ;  /* 0x0000000e14147981 */ /* 0x000ea2000c1e1b00 */
[----:B------:R-:W-:Y:S01]  /*0210*/  SHF.L.U64.HI R0, R24, 0x3, R25 ;  /* 0x0000000318007819 */ /* 0x000fe20000010219 */
[----:B------:R-:W-:Y:S01]  /*0220*/  IMAD.WIDE.U32 R6, R2, 0x8, R6 ;  /* 0x0000000802067825 */ /* 0x000fe200078e0006 */
[----:B------:R-:W-:Y:S01]  /*0230*/  IADD3 R18, P1, PT, R18, UR18, RZ ;  /* 0x0000001212127c10 */ /* 0x000fe2000ff3e0ff */
[----:B------:R-:W2:Y:S01]  /*0240*/  LDG.E.64 R16, desc[UR14][R4.64] ;  /* 0x0000000e04107981 */ /* 0x000ea2000c1e1b00 */
[C---:B------:R-:W-:Y:S01]  /*0250*/  IADD3.X R9, PT, PT, R0.reuse, UR17, RZ, P0, !PT ;  /* 0x0000001100097c10 */ /* 0x040fe200087fe4ff */
[----:B------:R-:W-:Y:S01]  /*0260*/  IMAD.U32 R26, RZ, RZ, UR6 ;  /* 0x00000006ff1a7e24 */ /* 0x000fe2000f8e00ff */
[----:B------:R-:W-:Y:S01]  /*0270*/  IADD3.X R19, PT, PT, R0, UR19, RZ, P1, !PT ;  /* 0x0000001300137c10 */ /* 0x000fe20008ffe4ff */
[----:B------:R-:W-:Y:S01]  /*0280*/  IMAD.U32 R28, RZ, RZ, UR4 ;  /* 0x00000004ff1c7e24 */ /* 0x000fe2000f8e00ff */
[----:B------:R-:W-:Y:S01]  /*0290*/  MOV R27, UR7 ;  /* 0x00000007001b7c02 */ /* 0x000fe20008000f00 */
[----:B------:R-:W-:Y:S01]  /*02a0*/  IMAD.U32 R29, RZ, RZ, UR5 ;  /* 0x00000005ff1d7e24 */ /* 0x000fe2000f8e00ff */
[----:B------:R-:W3:Y:S04]  /*02b0*/  LDG.E.64 R8, desc[UR14][R8.64] ;  /* 0x0000000e08087981 */ /* 0x000ee8000c1e1b00 */
[----:B----4-:R-:W4:Y:S04]  /*02c0*/  LDG.E.64 R10, desc[UR14][R10.64] ;  /* 0x0000000e0a0a7981 */ /* 0x010f28000c1e1b00 */
[----:B------:R-:W4:Y:S04]  /*02d0*/  LDG.E.64 R14, desc[UR14][R6.64] ;  /* 0x0000000e060e7981 */ /* 0x000f28000c1e1b00 */
[----:B------:R-:W5:Y:S04]  /*02e0*/  LDG.E.64 R26, desc[UR14][R26.64+-0x8] ;  /* 0xfffff80e1a1a7981 */ /* 0x000f68000c1e1b00 */
[----:B------:R-:W5:Y:S04]  /*02f0*/  LDG.E.64 R18, desc[UR14][R18.64] ;  /* 0x0000000e12127981 */ /* 0x000f68000c1e1b00 */
[----:B------:R-:W5:Y:S01]  /*0300*/  LDG.E.64 R28, desc[UR14][R28.64+-0x8] ;  /* 0xfffff80e1c1c7981 */ /* 0x000f62000c1e1b00 */
[----:B------:R-:W0:Y:S01]  /*0310*/  S2UR UR5, SR_CgaCtaId ;  /* 0x00000000000579c3 */ /* 0x000e220000008800 */
[----:B------:R-:W-:-:S02]  /*0320*/  UMOV UR4, 0x400 ;  /* 0x0000040000047882 */ /* 0x000fc40000000000 */
[----:B0-----:R-:W-:-:S09]  /*0330*/  ULEA UR4, UR5, UR4, 0x18 ;  /* 0x0000000405047291 */ /* 0x001fd2000f8ec0ff */
[----:B------:R0:W-:Y:S01]  /*0340*/  STS.64 [UR4+0x1058], R2 ;  /* 0x00105802ff007988 */ /* 0x0001e20008000a04 */
[C-C-:B--2---:R-:W-:Y:S02]  /*0350*/  DADD R30, -R16.reuse, -R20.reuse ;  /* 0x00000000101e7229 */ /* 0x144fe40000000914 */
[----:B------:R-:W-:Y:S02]  /*0360*/  DADD R32, -R16, R20 ;  /* 0x0000000010207229 */ /* 0x000fe40000000114 */
[C---:B---3--:R-:W-:Y:S02]  /*0370*/  DADD R22, R8.reuse, R8 ;  /* 0x0000000008167229 */ /* 0x048fe40000000008 */
[----:B------:R-:W-:Y:S01]  /*0380*/  DFMA R20, R8, R8, 1 ;  /* 0x3ff000000814742b */ /* 0x000fe20000000008 */
[----:B------:R-:W-:Y:S01]  /*0390*/  MOV R8, R35 ;  /* 0x0000002300087202 */ /* 0x000fe20000000f00 */
[----:B----4-:R-:W-:Y:S01]  /*03a0*/  DADD R4, -R14, R10 ;  /* 0x000000000e047229 */ /* 0x010fe2000000010a */
[----:B------:R-:W-:-:S02]  /*03b0*/  IMAD.MOV.U32 R10, RZ, RZ, R24 ;  /* 0x000000ffff0a7224 */ /* 0x000fc400078e0018 */
[----:B------:R-:W-:Y:S01]  /*03c0*/  IMAD.MOV.U32 R11, RZ, RZ, R25 ;  /* 0x000000ffff0b7224 */ /* 0x000fe200078e0019 */
[----:B-----5:R-:W-:Y:S01]  /*03d0*/  DADD R26, -R14, R26 ;  /* 0x000000000e1a7229 */ /* 0x020fe2000000011a */
[----:B------:R-:W-:Y:S01]  /*03e0*/  IMAD.MOV.U32 R9, RZ, RZ, RZ ;  /* 0x000000ffff097224 */ /* 0x000fe200078e00ff */
[-C--:B------:R-:W-:Y:S02]  /*03f0*/  DMUL R22, R22, R18.reuse ;  /* 0x0000001216167228 */ /* 0x080fe40000000000 */
[----:B------:R-:W-:Y:S02]  /*0400*/  DFMA R24, R18, R18, 1 ;  /* 0x3ff000001218742b */ /* 0x000fe40000000012 */
[C-C-:B------:R-:W-:Y:S02]  /*0410*/  DADD R6, -R16.reuse, R28.reuse ;  /* 0x0000000010067229 */ /* 0x140fe4000000011c */
[----:B------:R-:W-:Y:S01]  /*0420*/  DADD R34, -R16, -R28 ;  /* 0x0000000010227229 */ /* 0x000fe2000000091c */
[----:B------:R0:W-:Y:S04]  /*0430*/  STS.128 [UR4+0x1060], R8 ;  /* 0x00106008ff007988 */ /* 0x0001e80008000c04 */
[----:B------:R0:W-:Y:S04]  /*0440*/  STS.128 [UR4], R20 ;  /* 0x00000014ff007988 */ /* 0x0001e80008000c04 */
[----:B------:R0:W-:Y:S04]  /*0450*/  STS.64 [UR4+0x48], R14 ;  /* 0x0000480eff007988 */ /* 0x0001e80008000a04 */
[----:B------:R0:W-:Y:S04]  /*0460*/  STS.128 [UR4+0x10], R24 ;  /* 0x00001018ff007988 */ /* 0x0001e80008000c04 */
[----:B------:R0:W-:Y:S04]  /*0470*/  STS.64 [UR4+0x50], R16 ;  /* 0x00005010ff007988 */ /* 0x0001e80008000a04 */
[----:B------:R0:W-:Y:S04]  /*0480*/  STS.128 [UR4+0x20], R4 ;  /* 0x00002004ff007988 */ /* 0x0001e80008000c04 */
[----:B------:R0:W-:Y:S04]  /*0490*/  STS.64 [UR4+0x40], R30 ;  /* 0x0000401eff007988 */ /* 0x0001e80008000a04 */
[----:B------:R0:W-:Y:S02]  /*04a0*/  STS.128 [UR4+0x30], R32 ;  /* 0x00003020ff007988 */ /* 0x0001e40008000c04 */
.L_x_1:
[----:B------:R-:W-:Y:S05]  /*04b0*/  BSYNC.RECONVERGENT B0 ;  /* 0x0000000000007941 */ /* 0x000fea0003800200 */
.L_x_0:
[----:B------:R-:W1:Y:S01]  /*04c0*/  LDCU.64 UR10, c[0x0][0x388] ;  /* 0x00007100ff0a77ac */ /* 0x000e620008000a00 */
[----:B------:R-:W-:Y:S01]  /*04d0*/  BSSY.RECONVERGENT B0, `(.L_x_2) ;  /* 0x000017a000007945 */ /* 0x000fe20003800200 */
[----:B0-----:R-:W-:Y:S01]  /*04e0*/  IMAD.MOV.U32 R3, RZ, RZ, RZ ;  /* 0x000000ffff037224 */ /* 0x001fe200078e00ff */
[----:B------:R-:W-:Y:S01]  /*04f0*/  CS2R R14, SRZ ;  /* 0x00000000000e7805 */ /* 0x000fe2000001ff00 */
[----:B------:R-:W0:Y:S01]  /*0500*/  LDCU UR28, c[0x0][0x384] ;  /* 0x00007080ff1c77ac */ /* 0x000e220008000800 */
[----:B------:R-:W2:Y:S01]  /*0510*/  LDCU UR29, c[0x0][0x380] ;  /* 0x00007000ff1d77ac */ /* 0x000ea20008000800 */
[----:B------:R-:W3:Y:S01]  /*0520*/  LDCU.64 UR30, c[0x0][0x380] ;  /* 0x00007000ff1e77ac */ /* 0x000ee20008000a00 */
[----:B------:R-:W4:Y:S01]  /*0530*/  LDCU.64 UR16, c[0x0][0x398] ;  /* 0x00007300ff1077ac */ /* 0x000f220008000a00 */
[----:B-1----:R-:W-:Y:S02]  /*0540*/  UIMAD UR4, UR11, UR8, URZ ;  /* 0x000000080b0472a4 */ /* 0x002fe4000f8e02ff */
[----:B------:R-:W-:-:S02]  /*0550*/  UIMAD.WIDE.U32 UR6, UR10, UR8, URZ ;  /* 0x000000080a0672a5 */ /* 0x000fc4000f8e00ff */
[----:B------:R-:W-:Y:S01]  /*0560*/  UIMAD UR4, UR9, UR10, UR4 ;  /* 0x0000000a090472a4 */ /* 0x000fe2000f8e0204 */
[----:B------:R-:W1:Y:S03]  /*0570*/  LDCU.64 UR32, c[0x0][0x3e8] ;  /* 0x00007d00ff2077ac */ /* 0x000e660008000a00 */
[----:B------:R-:W-:Y:S01]  /*0580*/  ISETP.LT.U32.AND P0, PT, R13, UR6, PT ;  /* 0x000000060d007c0c */ /* 0x000fe2000bf01070 */
[----:B------:R-:W-:Y:S01]  /*0590*/  UIADD3 UR5, UPT, UPT, UR7, UR4, URZ ;  /* 0x0000000407057290 */ /* 0x000fe2000fffe0ff */
[----:B------:R-:W0:Y:S05]  /*05a0*/  LDCU.64 UR34, c[0x0][0x3f0] ;  /* 0x00007e00ff2277ac */ /* 0x000e2a0008000a00 */
[----:B------:R-:W-:Y:S01]  /*05b0*/  IMAD.U32 R0, RZ, RZ, UR5 ;  /* 0x00000005ff007e24 */ /* 0x000fe2000f8e00ff */
[----:B------:R-:W0:Y:S01]  /*05c0*/  LDCU.64 UR12, c[0x0][0x390] ;  /* 0x00007200ff0c77ac */ /* 0x000e220008000a00 */
[----:B------:R-:W-:Y:S03]  /*05d0*/  BAR.SYNC.DEFER_BLOCKING 0x0 ;  /* 0x0000000000007b1d */ /* 0x000fe60000010000 */
[----:B------:R-:W-:-:S03]  /*05e0*/  ISETP.GT.AND.EX P0, PT, R0, RZ, PT, P0 ;  /* 0x000000ff0000720c */ /* 0x000fc60003f04300 */
[----:B------:R-:W0:Y:S01]  /*05f0*/  LDCU.64 UR18, c[0x0][0x3a0] ;  /* 0x00007400ff1277ac */ /* 0x000e220008000a00 */
[----:B------:R-:W0:Y:S01]  /*0600*/  LDCU.64 UR20, c[0x0][0x408] ;  /* 0x00008100ff1477ac */ /* 0x000e220008000a00 */
[----:B------:R-:W0:Y:S01]  /*0610*/  LDCU.64 UR22, c[0x0][0x410] ;  /* 0x00008200ff1677ac */ /* 0x000e220008000a00 */
[----:B------:R-:W0:Y:S07]  /*0620*/  LDCU.64 UR24, c[0x0][0x3c0] ;  /* 0x00007800ff1877ac */ /* 0x000e2e0008000a00 */
[----:B-1234-:R-:W-:Y:S05]  /*0630*/  @!P0 BRA `(.L_x_3) ;  /* 0x00000014008c8947 */ /* 0x01efea0003800000 */
[----:B------:R-:W1:Y:S01]  /*0640*/  S2UR UR8, SR_CgaCtaId ;  /* 0x00000000000879c3 */ /* 0x000e620000008800 */
[----:B------:R-:W-:Y:S01]  /*0650*/  UMOV UR4, 0x400 ;  /* 0x0000040000047882 */ /* 0x000fe20000000000 */
[----:B------:R-:W2:Y:S01]  /*0660*/  LDCU.64 UR10, c[0x0][0x3d0] ;  /* 0x00007a00ff0a77ac */ /* 0x000ea20008000a00 */
[----:B------:R-:W3:Y:S01]  /*0670*/  LDCU.64 UR26, c[0x0][0x3b0] ;  /* 0x00007600ff1a77ac */ /* 0x000ee20008000a00 */
[----:B-1----:R-:W-:Y:S01]  /*0680*/  ULEA UR4, UR8, UR4, 0x18 ;  /* 0x0000000408047291 */ /* 0x002fe2000f8ec0ff */
[----:B------:R-:W1:Y:S08]  /*0690*/  LDCU.64 UR8, c[0x0][0x3a8] ;  /* 0x00007500ff0877ac */ /* 0x000e700008000a00 */
[----:B------:R-:W4:Y:S04]  /*06a0*/  LDS.64 R4, [UR4+0x1068] ;  /* 0x00106804ff047984 */ /* 0x000f280008000a00 */
[----:B------:R-:W0:Y:S04]  /*06b0*/  LDS.64 R64, [UR4+0x48] ;  /* 0x00004804ff407984 */ /* 0x000e280008000a00 */
[----:B------:R-:W0:Y:S04]  /*06c0*/  LDS.64 R62, [UR4+0x50] ;  /* 0x00005004ff3e7984 */ /* 0x000e280008000a00 */
[----:B------:R-:W0:Y:S04]  /*06d0*/  LDS.64 R58, [UR4+0x10] ;  /* 0x00001004ff3a7984 */ /* 0x000e280008000a00 */
[----:B------:R-:W0:Y:S01]  /*06e0*/  LDS.128 R16, [UR4] ;  /* 0x00000004ff107984 */ /* 0x000e220008000c00 */
[C---:B----4-:R-:W-:Y:S01]  /*06f0*/  IMAD.SHL.U32 R54, R4.reuse, 0x8, RZ ;  /* 0x0000000804367824 */ /* 0x050fe200078e00ff */
[----:B------:R-:W-:-:S04]  /*0700*/  SHF.L.U64.HI R4, R4, 0x3, R5 ;  /* 0x0000000304047819 */ /* 0x000fc80000010205 */
[C---:B-1----:R-:W-:Y:S02]  /*0710*/  IADD3 R60, P0, PT, R54.reuse, UR8, RZ ;  /* 0x00000008363c7c10 */ /* 0x042fe4000ff1e0ff */
[C---:B--2---:R-:W-:Y:S02]  /*0720*/  IADD3 R56, P1, PT, R54.reuse, UR10, RZ ;  /* 0x0000000a36387c10 */ /* 0x044fe4000ff3e0ff */
[----:B---3--:R-:W-:Y:S02]  /*0730*/  IADD3 R54, P2, PT, R54, UR26, RZ ;  /* 0x0000001a36367c10 */ /* 0x008fe4000ff5e0ff */
[C---:B------:R-:W-:Y:S02]  /*0740*/  IADD3.X R61, PT, PT, R4.reuse, UR9, RZ, P0, !PT ;  /* 0x00000009043d7c10 */ /* 0x040fe400087fe4ff */
[C---:B------:R-:W-:Y:S02]  /*0750*/  IADD3.X R57, PT, PT, R4.reuse, UR11, RZ, P1, !PT ;  /* 0x0000000b04397c10 */ /* 0x040fe40008ffe4ff */
[----:B------:R-:W-:-:S02]  /*0760*/  IADD3.X R55, PT, PT, R4, UR27, RZ, P2, !PT ;  /* 0x0000001b04377c10 */ /* 0x000fc400097fe4ff */
[----:B------:R-:W5:Y:S04]  /*0770*/  LDG.E.64 R60, desc[UR14][R60.64] ;  /* 0x0000000e3c3c7981 */ /* 0x000f68000c1e1b00 */
[----:B------:R-:W5:Y:S04]  /*0780*/  LDG.E.64 R56, desc[UR14][R56.64] ;  /* 0x0000000e38387981 */ /* 0x000f68000c1e1b00 */
[----:B------:R-:W5:Y:S01]  /*0790*/  LDG.E.64 R54, desc[UR14][R54.64] ;  /* 0x0000000e36367981 */ /* 0x000f62000c1e1b00 */
[----:B------:R-:W1:Y:S01]  /*07a0*/  LDC R0, c[0x0][0x360] ;  /* 0x0000d800ff007b82 */ /* 0x000e620000000800 */
[C---:B------:R-:W-:Y:S01]  /*07b0*/  SHF.L.U64.HI R21, R13.reuse, 0x3, R3 ;  /* 0x000000030d157819 */ /* 0x040fe20000010203 */
[----:B------:R-:W-:Y:S01]  /*07c0*/  IMAD.MOV.U32 R20, RZ, RZ, R13 ;  /* 0x000000ffff147224 */ /* 0x000fe200078e000d */
[----:B------:R-:W-:Y:S01]  /*07d0*/  SHF.L.U32 R23, R13, 0x3, RZ ;  /* 0x000000030d177819 */ /* 0x000fe200000006ff */
[----:B------:R-:W-:Y:S01]  /*07e0*/  IMAD.MOV.U32 R35, RZ, RZ, R3 ;  /* 0x000000ffff237224 */ /* 0x000fe200078e0003 */
[----:B0-----:R-:W-:-:S07]  /*07f0*/  CS2R R14, SRZ ;  /* 0x00000000000e7805 */ /* 0x001fce000001ff00 */
.L_x_27:
[----:B------:R-:W-:Y:S01]  /*0800*/  LOP3.LUT R2, R35, UR28, RZ, 0xfc, !PT ;  /* 0x0000001c23027c12 */ /* 0x000fe2000f8efcff */
[----:B------:R-:W-:Y:S03]  /*0810*/  BSSY.RECONVERGENT B1, `(.L_x_4) ;  /* 0x0000029000017945 */ /* 0x000fe60003800200 */
[----:B------:R-:W-:-:S13]  /*0820*/  ISETP.NE.U32.AND P0, PT, R2, RZ, PT ;  /* 0x000000ff0200720c */ /* 0x000fda0003f05070 */
[----:B------:R-:W-:Y:S05]  /*0830*/  @P0 BRA `(.L_x_5) ;  /* 0x00000000005c0947 */ /* 0x000fea0003800000 */
[----:B------:R-:W0:Y:S01]  /*0840*/  I2F.U32.RP R2, UR29 ;  /* 0x0000001d00027d06 */ /* 0x000e220008209000 */
[----:B------:R-:W-:-:S07]  /*0850*/  ISETP.NE.U32.AND P2, PT, RZ, UR29, PT ;  /* 0x0000001dff007c0c */ /* 0x000fce000bf45070 */
[----:B0-----:R-:W0:Y:S02]  /*0860*/  MUFU.RCP R2, R2 ;  /* 0x0000000200027308 */ /* 0x001e240000001000 */
[----:B0-----:R-:W-:-:S06]  /*0870*/  VIADD R4, R2, 0xffffffe ;  /* 0x0ffffffe02047836 */ /* 0x001fcc0000000000 */
[----:B------:R0:W2:Y:S02]  /*0880*/  F2I.FTZ.U32.TRUNC.NTZ R5, R4 ;  /* 0x0000000400057305 */ /* 0x0000a4000021f000 */
[----:B0-----:R-:W-:Y:S01]  /*0890*/  MOV R4, RZ ;  /* 0x000000ff00047202 */ /* 0x001fe20000000f00 */
[----:B--2---:R-:W-:-:S04]  /*08a0*/  IMAD.MOV R7, RZ, RZ, -R5 ;  /* 0x000000ffff077224 */ /* 0x004fc800078e0a05 */
[----:B------:R-:W-:-:S04]  /*08b0*/  IMAD R7, R7, UR29, RZ ;  /* 0x0000001d07077c24 */ /* 0x000fc8000f8e02ff */
[----:B------:R-:W-:-:S06]  /*08c0*/  IMAD.HI.U32 R5, R5, R7, R4 ;  /* 0x0000000705057227 */ /* 0x000fcc00078e0004 */
[----:B------:R-:W-:-:S04]  /*08d0*/  IMAD.HI.U32 R6, R5, R20, RZ ;  /* 0x0000001405067227 */ /* 0x000fc800078e00ff */
[----:B------:R-:W-:-:S04]  /*08e0*/  IMAD.MOV R5, RZ, RZ, -R6 ;  /* 0x000000ffff057224 */ /* 0x000fc800078e0a06 */
[----:B------:R-:W-:-:S05]  /*08f0*/  IMAD R5, R5, UR29, R20 ;  /* 0x0000001d05057c24 */ /* 0x000fca000f8e0214 */
[----:B------:R-:W-:-:S13]  /*0900*/  ISETP.GE.U32.AND P0, PT, R5, UR29, PT ;  /* 0x0000001d05007c0c */ /* 0x000fda000bf06070 */
[----:B------:R-:W-:Y:S02]  /*0910*/  @P0 VIADD R5, R5, -UR29 ;  /* 0x8000001d05050c36 */ /* 0x000fe40008000000 */
[----:B------:R-:W-:-:S03]  /*0920*/  @P0 VIADD R6, R6, 0x1 ;  /* 0x0000000106060836 */ /* 0x000fc60000000000 */
[----:B------:R-:W-:Y:S01]  /*0930*/  ISETP.GE.U32.AND P1, PT, R5, UR29, PT ;  /* 0x0000001d05007c0c */ /* 0x000fe2000bf26070 */
[----:B------:R-:W-:-:S12]  /*0940*/  IMAD.MOV.U32 R5, RZ, RZ, RZ ;  /* 0x000000ffff057224 */ /* 0x000fd800078e00ff */
[----:B------:R-:W-:Y:S01]  /*0950*/  @P1 VIADD R6, R6, 0x1 ;  /* 0x0000000106061836 */ /* 0x000fe20000000000 */
[----:B------:R-:W-:-:S04]  /*0960*/  @!P2 LOP3.LUT R6, RZ, UR29, RZ, 0x33, !PT ;  /* 0x0000001dff06ac12 */ /* 0x000fc8000f8e33ff */
[----:B------:R-:W-:-:S05]  /*0970*/  IADD3 R7, PT, PT, -R6, RZ, RZ ;  /* 0x000000ff06077210 */ /* 0x000fca0007ffe1ff */
[----:B------:R-:W-:Y:S02]  /*0980*/  IMAD R4, R7, UR29, R20 ;  /* 0x0000001d07047c24 */ /* 0x000fe4000f8e0214 */
[----:B------:R-:W-:Y:S01]  /*0990*/  IMAD.MOV.U32 R7, RZ, RZ, RZ ;  /* 0x000000ffff077224 */ /* 0x000fe200078e00ff */
[----:B------:R-:W-:Y:S06]  /*09a0*/  BRA `(.L_x_6) ;  /* 0x00000000003c7947 */ /* 0x000fec0003800000 */
.L_x_5:
[----:B------:R-:W0:Y:S01]  /*09b0*/  LDCU.64 UR8, c[0x0][0x380] ;  /* 0x00007000ff0877ac */ /* 0x000e220008000a00 */
[----:B------:R-:W-:Y:S01]  /*09c0*/  IMAD.MOV.U32 R12, RZ, RZ, R20 ;  /* 0x000000ffff0c7224 */ /* 0x000fe200078e0014 */
[----:B------:R-:W-:Y:S01]  /*09d0*/  MOV R2, 0xa20 ;  /* 0x00000a2000027802 */ /* 0x000fe20000000f00 */
[----:B------:R-:W-:Y:S02]  /*09e0*/  IMAD.MOV.U32 R25, RZ, RZ, R35 ;  /* 0x000000ffff197224 */ /* 0x000fe400078e0023 */
[----:B0-----:R-:W-:Y:S01]  /*09f0*/  IMAD.U32 R11, RZ, RZ, UR8 ;  /* 0x00000008ff0b7e24 */ /* 0x001fe2000f8e00ff */
[----:B------:R-:W-:-:S07]  /*0a00*/  MOV R10, UR9 ;  /* 0x00000009000a7c02 */ /* 0x000fce0008000f00 */
[----:B-1---5:R-:W-:Y:S05]  /*0a10*/  CALL.REL.NOINC `($__internal_2_$__cuda_sm20_div_s64) ;  /* 0x0000016800b07944 */ /* 0x022fea0003c00000 */
[----:B------:R-:W-:Y:S01]  /*0a20*/  IADD3 R7, P0, PT, RZ, -R6, RZ ;  /* 0x80000006ff077210 */ /* 0x000fe20007f1e0ff */
[----:B------:R-:W-:-:S04]  /*0a30*/  IMAD.MOV.U32 R34, RZ, RZ, R20 ;  /* 0x000000ffff227224 */ /* 0x000fc800078e0014 */
[----:B------:R-:W-:Y:S02]  /*0a40*/  IMAD.X R2, RZ, RZ, ~R9, P0 ;  /* 0x000000ffff027224 */ /* 0x000fe400000e0e09 */
[----:B------:R-:W-:-:S04]  /*0a50*/  IMAD.WIDE.U32 R4, R7, UR30, R34 ;  /* 0x0000001e07047c25 */ /* 0x000fc8000f8e0022 */
[----:B------:R-:W-:-:S04]  /*0a60*/  IMAD R2, R2, UR30, RZ ;  /* 0x0000001e02027c24 */ /* 0x000fc8000f8e02ff */
[----:B------:R-:W-:-:S04]  /*0a70*/  IMAD R7, R7, UR31, R2 ;  /* 0x0000001f07077c24 */ /* 0x000fc8000f8e0202 */
[----:B------:R-:W-:Y:S01]  /*0a80*/  IMAD.IADD R5, R5, 0x1, R7 ;  /* 0x0000000105057824 */ /* 0x000fe200078e0207 */
[----:B------:R-:W-:-:S07]  /*0a90*/  MOV R7, R9 ;  /* 0x0000000900077202 */ /* 0x000fce0000000f00 */
.L_x_6:
[----:B------:R-:W-:Y:S05]  /*0aa0*/  BSYNC.RECONVERGENT B1 ;  /* 0x0000000000017941 */ /* 0x000fea0003800200 */
.L_x_4:
[----:B------:R-:W-:Y:S01]  /*0ab0*/  IMAD.SHL.U32 R34, R6, 0x8, RZ ;  /* 0x0000000806227824 */ /* 0x000fe200078e00ff */
[C---:B------:R-:W-:Y:S01]  /*0ac0*/  SHF.L.U64.HI R36, R4.reuse, 0x3, R5 ;  /* 0x0000000304247819 */ /* 0x040fe20000010205 */
[----:B------:R-:W-:Y:S01]  /*0ad0*/  IMAD.SHL.U32 R22, R4, 0x8, RZ ;  /* 0x0000000804167824 */ /* 0x000fe200078e00ff */
[----:B------:R-:W-:Y:S02]  /*0ae0*/  SHF.L.U64.HI R37, R6, 0x3, R7 ;  /* 0x0000000306257819 */ /* 0x000fe40000010207 */
[----:B------:R-:W-:Y:S02]  /*0af0*/  IADD3 R42, P1, PT, R34, UR34, RZ ;  /* 0x00000022222a7c10 */ /* 0x000fe4000ff3e0ff */
[----:B------:R-:W-:Y:S02]  /*0b00*/  IADD3 R4, P0, PT, R22, UR32, RZ ;  /* 0x0000002016047c10 */ /* 0x000fe4000ff1e0ff */
[----:B------:R-:W-:Y:S02]  /*0b10*/  IADD3.X R43, PT, PT, R37, UR35, RZ, P1, !PT ;  /* 0x00000023252b7c10 */ /* 0x000fe40008ffe4ff */
[----:B------:R-:W-:-:S04]  /*0b20*/  IADD3.X R5, PT, PT, R36, UR33, RZ, P0, !PT ;  /* 0x0000002124057c10 */ /* 0x000fc800087fe4ff */
[----:B------:R-:W2:Y:S04]  /*0b30*/  LDG.E.64 R42, desc[UR14][R42.64] ;  /* 0x0000000e2a2a7981 */ /* 0x000ea8000c1e1b00 */
[----:B------:R-:W3:Y:S01]  /*0b40*/  LDG.E.64 R50, desc[UR14][R4.64] ;  /* 0x0000000e04327981 */ /* 0x000ee2000c1e1b00 */
[----:B------:R-:W-:-:S04]  /*0b50*/  IADD3 R6, P0, PT, R23, UR12, RZ ;  /* 0x0000000c17067c10 */ /* 0x000fc8000ff1e0ff */
[----:B------:R-:W-:-:S05]  /*0b60*/  IADD3.X R7, PT, PT, R21, UR13, RZ, P0, !PT ;  /* 0x0000000d15077c10 */ /* 0x000fca00087fe4ff */
[----:B------:R0:W4:Y:S02]  /*0b70*/  LDG.E.64 R68, desc[UR14][R6.64] ;  /* 0x0000000e06447981 */ /* 0x000124000c1e1b00 */
[----:B0-----:R-:W-:Y:S01]  /*0b80*/  IMAD.MOV.U32 R6, RZ, RZ, 0x0 ;  /* 0x00000000ff067424 */ /* 0x001fe200078e00ff */
[----:B------:R-:W-:Y:S01]  /*0b90*/  MOV R7, 0x3fd80000 ;  /* 0x3fd8000000077802 */ /* 0x000fe20000000f00 */
[----:B------:R-:W-:Y:S01]  /*0ba0*/  BSSY.RECONVERGENT B1, `(.L_x_7) ;  /* 0x000001e000017945 */ /* 0x000fe20003800200 */
[----:B--2---:R-:W-:Y:S02]  /*0bb0*/  DADD R46, -R62, R42 ;  /* 0x000000003e2e7229 */ /* 0x004fe4000000012a */
[----:B---3--:R-:W-:-:S06]  /*0bc0*/  DADD R50, -R64, R50 ;  /* 0x0000000040327229 */ /* 0x008fcc0000000132 */
[----:B------:R-:W-:Y:S02]  /*0bd0*/  DMUL R44, R46, R46 ;  /* 0x0000002e2e2c7228 */ /* 0x000fe40000000000 */
[----:B------:R-:W-:Y:S02]  /*0be0*/  DMUL R48, R50, R50 ;  /* 0x0000003232307228 */ /* 0x000fe40000000000 */
[----:B----45:R-:W-:-:S06]  /*0bf0*/  DADD R68, -R60, R68 ;  /* 0x000000003c447229 */ /* 0x030fcc0000000144 */
[----:B------:R-:W-:-:S08]  /*0c00*/  DADD R10, R48, R44 ;  /* 0x00000000300a7229 */ /* 0x000fd0000000002c */
[----:B------:R-:W-:-:S06]  /*0c10*/  DFMA R10, R68, R68, R10 ;  /* 0x00000044440a722b */ /* 0x000fcc000000000a */
[----:B------:R-:W0:Y:S04]  /*0c20*/  MUFU.RSQ64H R25, R11 ;  /* 0x0000000b00197308 */ /* 0x000e280000001c00 */
[----:B------:R-:W-:-:S06]  /*0c30*/  VIADD R24, R11, 0xfcb00000 ;  /* 0xfcb000000b187836 */ /* 0x000fcc0000000000 */
[----:B0-----:R-:W-:-:S08]  /*0c40*/  DMUL R4, R24, R24 ;  /* 0x0000001818047228 */ /* 0x001fd00000000000 */
[----:B------:R-:W-:-:S08]  /*0c50*/  DFMA R4, R10, -R4, 1 ;  /* 0x3ff000000a04742b */ /* 0x000fd00000000804 */
[----:B------:R-:W-:Y:S02]  /*0c60*/  DFMA R6, R4, R6, 0.5 ;  /* 0x3fe000000406742b */ /* 0x000fe40000000006 */
[----:B------:R-:W-:-:S08]  /*0c70*/  DMUL R4, R24, R4 ;  /* 0x0000000418047228 */ /* 0x000fd00000000000 */
[----:B------:R-:W-:Y:S01]  /*0c80*/  DFMA R26, R6, R4, R24 ;  /* 0x00000004061a722b */ /* 0x000fe20000000018 */
[----:B------:R-:W-:-:S07]  /*0c90*/  ISETP.GE.U32.AND P0, PT, R24, 0x7ca00000, PT ;  /* 0x7ca000001800780c */ /* 0x000fce0003f06070 */
[----:B------:R-:W-:Y:S02]  /*0ca0*/  DMUL R6, R10, R26 ;  /* 0x0000001a0a067228 */ /* 0x000fe40000000000 */
[----:B------:R-:W-:Y:S01]  /*0cb0*/  DADD R42, R62, R42 ;  /* 0x000000003e2a7229 */ /* 0x000fe2000000002a */
[----:B------:R-:W-:Y:S02]  /*0cc0*/  VIADD R5, R27, 0xfff00000 ;  /* 0xfff000001b057836 */ /* 0x000fe40000000000 */
[----:B------:R-:W-:-:S03]  /*0cd0*/  IMAD.MOV.U32 R4, RZ, RZ, R26 ;  /* 0x000000ffff047224 */ /* 0x000fc600078e001a */
[----:B------:R-:W-:Y:S02]  /*0ce0*/  DFMA R8, R6, -R6, R10 ;  /* 0x800000060608722b */ /* 0x000fe4000000000a */
[----:B------:R-:W-:-:S06]  /*0cf0*/  DMUL R40, R42, R42 ;  /* 0x0000002a2a287228 */ /* 0x000fcc0000000000 */
[----:B------:R-:W-:Y:S01]  /*0d00*/  DFMA R52, R8, R4, R6 ;  /* 0x000000040834722b */ /* 0x000fe20000000006 */
[----:B------:R-:W-:Y:S10]  /*0d10*/  @!P0 BRA `(.L_x_8) ;  /* 0x0000000000188947 */ /* 0x000ff40003800000 */
[----:B------:R-:W-:Y:S01]  /*0d20*/  IMAD.MOV.U32 R4, RZ, RZ, R26 ;  /* 0x000000ffff047224 */ /* 0x000fe200078e001a */
[----:B------:R-:W-:Y:S01]  /*0d30*/  MOV R12, 0xd60 ;  /* 0x00000d60000c7802 */ /* 0x000fe20000000f00 */
[----:B------:R-:W-:-:S07]  /*0d40*/  IMAD.MOV.U32 R2, RZ, RZ, R24 ;  /* 0x000000ffff027224 */ /* 0x000fce00078e0018 */
[----:B-1----:R-:W-:Y:S05]  /*0d50*/  CALL.REL.NOINC `($__internal_4_$__cuda_sm20_dsqrt_rn_f64_mediumpath_v1) ;  /* 0x0000017000447944 */ /* 0x002fea0003c00000 */
[----:B------:R-:W-:Y:S01]  /*0d60*/  MOV R52, R4 ;  /* 0x0000000400347202 */ /* 0x000fe20000000f00 */
[----:B------:R-:W-:-:S07]  /*0d70*/  IMAD.MOV.U32 R53, RZ, RZ, R5 ;  /* 0x000000ffff357224 */ /* 0x000fce00078e0005 */
.L_x_8:
[----:B------:R-:W-:Y:S05]  /*0d80*/  BSYNC.RECONVERGENT B1 ;  /* 0x0000000000017941 */ /* 0x000fea0003800200 */
.L_x_7:
[----:B------:R-:W-:Y:S01]  /*0d90*/  DADD R10, R48, R40 ;  /* 0x00000000300a7229 */ /* 0x000fe20000000028 */
[----:B------:R-:W-:Y:S01]  /*0da0*/  IMAD.MOV.U32 R6, RZ, RZ, 0x0 ;  /* 0x00000000ff067424 */ /* 0x000fe200078e00ff */
[----:B------:R-:W-:Y:S01]  /*0db0*/  BSSY.RECONVERGENT B1, `(.L_x_9) ;  /* 0x0000017000017945 */ /* 0x000fe20003800200 */
[----:B------:R-:W-:-:S05]  /*0dc0*/  IMAD.MOV.U32 R7, RZ, RZ, 0x3fd80000 ;  /* 0x3fd80000ff077424 */ /* 0x000fca00078e00ff */
[----:B------:R-:W-:-:S06]  /*0dd0*/  DFMA R10, R68, R68, R10 ;  /* 0x00000044440a722b */ /* 0x000fcc000000000a */
[----:B------:R-:W0:Y:S04]  /*0de0*/  MUFU.RSQ64H R25, R11 ;  /* 0x0000000b00197308 */ /* 0x000e280000001c00 */
[----:B------:R-:W-:-:S05]  /*0df0*/  VIADD R24, R11, 0xfcb00000 ;  /* 0xfcb000000b187836 */ /* 0x000fca0000000000 */
[----:B------:R-:W-:Y:S01]  /*0e00*/  ISETP.GE.U32.AND P0, PT, R24, 0x7ca00000, PT ;  /* 0x7ca000001800780c */ /* 0x000fe20003f06070 */
[----:B0-----:R-:W-:-:S08]  /*0e10*/  DMUL R4, R24, R24 ;  /* 0x0000001818047228 */ /* 0x001fd00000000000 */
[----:B------:R-:W-:-:S08]  /*0e20*/  DFMA R4, R10, -R4, 1 ;  /* 0x3ff000000a04742b */ /* 0x000fd00000000804 */
[----:B------:R-:W-:Y:S02]  /*0e30*/  DFMA R6, R4, R6, 0.5 ;  /* 0x3fe000000406742b */ /* 0x000fe40000000006 */
[----:B------:R-:W-:-:S08]  /*0e40*/  DMUL R4, R24, R4 ;  /* 0x0000000418047228 */ /* 0x000fd00000000000 */
[----:B------:R-:W-:-:S08]  /*0e50*/  DFMA R26, R6, R4, R24 ;  /* 0x00000004061a722b */ /* 0x000fd00000000018 */
[----:B------:R-:W-:Y:S02]  /*0e60*/  DMUL R6, R10, R26 ;  /* 0x0000001a0a067228 */ /* 0x000fe40000000000 */
[----:B------:R-:W-:Y:S01]  /*0e70*/  IADD3 R5, PT, PT, R27, -0x100000, RZ ;  /* 0xfff000001b057810 */ /* 0x000fe20007ffe0ff */
[----:B------:R-:W-:-:S05]  /*0e80*/  IMAD.MOV.U32 R4, RZ, RZ, R26 ;  /* 0x000000ffff047224 */ /* 0x000fca00078e001a */
[----:B------:R-:W-:-:S08]  /*0e90*/  DFMA R8, R6, -R6, R10 ;  /* 0x800000060608722b */ /* 0x000fd0000000000a */
[----:B------:R-:W-:Y:S01]  /*0ea0*/  DFMA R72, R8, R4, R6 ;  /* 0x000000040848722b */ /* 0x000fe20000000006 */
[----:B------:R-:W-:Y:S10]  /*0eb0*/  @!P0 BRA `(.L_x_10) ;  /* 0x0000000000188947 */ /* 0x000ff40003800000 */
[----:B------:R-:W-:Y:S01]  /*0ec0*/  IMAD.MOV.U32 R4, RZ, RZ, R26 ;  /* 0x000000ffff047224 */ /* 0x000fe200078e001a */
[----:B------:R-:W-:Y:S01]  /*0ed0*/  MOV R12, 0xf00 ;  /* 0x00000f00000c7802 */ /* 0x000fe20000000f00 */
[----:B------:R-:W-:-:S07]  /*0ee0*/  IMAD.MOV.U32 R2, RZ, RZ, R24 ;  /* 0x000000ffff027224 */ /* 0x000fce00078e0018 */
[----:B-1----:R-:W-:Y:S05]  /*0ef0*/  CALL.REL.NOINC `($__internal_4_$__cuda_sm20_dsqrt_rn_f64_mediumpath_v1) ;  /* 0x0000016c00dc7944 */ /* 0x002fea0003c00000 */
[----:B------:R-:W-:Y:S01]  /*0f00*/  IMAD.MOV.U32 R72, RZ, RZ, R4 ;  /* 0x000000ffff487224 */ /* 0x000fe200078e0004 */
[----:B------:R-:W-:-:S07]  /*0f10*/  MOV R73, R5 ;  /* 0x0000000500497202 */ /* 0x000fce0000000f00 */
.L_x_10:
[----:B------:R-:W-:Y:S05]  /*0f20*/  BSYNC.RECONVERGENT B1 ;  /* 0x0000000000017941 */ /* 0x000fea0003800200 */
.L_x_9:
[----:B------:R-:W-:-:S04]  /*0f30*/  IADD3 R38, P0, PT, R23, UR16, RZ ;  /* 0x0000001017267c10 */ /* 0x000fc8000ff1e0ff */
[----:B------:R-:W-:Y:S02]  /*0f40*/  IADD3.X R39, PT, PT, R21, UR17, RZ, P0, !PT ;  /* 0x0000001115277c10 */ /* 0x000fe400087fe4ff */
[----:B------:R-:W-:-:S04]  /*0f50*/  IADD3 R66, P0, PT, R23, UR18, RZ ;  /* 0x0000001217427c10 */ /* 0x000fc8000ff1e0ff */
[----:B------:R-:W2:Y:S01]  /*0f60*/  LDG.E.64 R38, desc[UR14][R38.64] ;  /* 0x0000000e26267981 */ /* 0x000ea2000c1e1b00 */
[----:B------:R-:W-:-:S06]  /*0f70*/  IADD3.X R67, PT, PT, R21, UR19, RZ, P0, !PT ;  /* 0x0000001315437c10 */ /* 0x000fcc00087fe4ff */
[----:B------:R-:W3:Y:S01]  /*0f80*/  LDG.E.64 R66, desc[UR14][R66.64] ;  /* 0x0000000e42427981 */ /* 0x000ee2000c1e1b00 */
[-C--:B------:R-:W-:Y:S01]  /*0f90*/  DMUL R8, R52, R52.reuse ;  /* 0x0000003434087228 */ /* 0x080fe20000000000 */
[----:B------:R-:W-:Y:S01]  /*0fa0*/  IMAD.MOV.U32 R4, RZ, RZ, 0x1 ;  /* 0x00000001ff047424 */ /* 0x000fe200078e00ff */
[----:B------:R-:W-:Y:S06]  /*0fb0*/  BSSY.RECONVERGENT B2, `(.L_x_11) ;  /* 0x0000015000027945 */ /* 0x000fec0003800200 */
[----:B------:R-:W-:-:S06]  /*0fc0*/  DMUL R8, R8, R52 ;  /* 0x0000003408087228 */ /* 0x000fcc0000000000 */
[----:B------:R-:W0:Y:S02]  /*0fd0*/  MUFU.RCP64H R5, R9 ;  /* 0x0000000900057308 */ /* 0x000e240000001800 */
[----:B0-----:R-:W-:-:S08]  /*0fe0*/  DFMA R6, -R8, R4, 1 ;  /* 0x3ff000000806742b */ /* 0x001fd00000000104 */
[----:B------:R-:W-:-:S08]  /*0ff0*/  DFMA R6, R6, R6, R6 ;  /* 0x000000060606722b */ /* 0x000fd00000000006 */
[----:B------:R-:W-:-:S08]  /*1000*/  DFMA R6, R4, R6, R4 ;  /* 0x000000060406722b */ /* 0x000fd00000000004 */
[----:B------:R-:W-:-:S08]  /*1010*/  DFMA R10, -R8, R6, 1 ;  /* 0x3ff00000080a742b */ /* 0x000fd00000000106 */
[----:B------:R-:W-:Y:S02]  /*1020*/  DFMA R10, R6, R10, R6 ;  /* 0x0000000a060a722b */ /* 0x000fe40000000006 */
[----:B--2---:R-:W-:-:S08]  /*1030*/  DFMA R68, -R50, R38, R68 ;  /* 0x000000263244722b */ /* 0x004fd00000000144 */
[----:B---3--:R-:W-:-:S08]  /*1040*/  DFMA R4, -R46, R66, R68 ;  /* 0x000000422e04722b */ /* 0x008fd00000000144 */
[----:B------:R-:W-:Y:S02]  /*1050*/  DMUL R70, R4, R10 ;  /* 0x0000000a04467228 */ /* 0x000fe40000000000 */
[----:B------:R-:W-:-:S06]  /*1060*/  FSETP.GEU.AND P1, PT, |R5|, 6.5827683646048100446e-37, PT ;  /* 0x036000000500780b */ /* 0x000fcc0003f2e200 */
[----:B------:R-:W-:-:S08]  /*1070*/  DFMA R6, -R8, R70, R4 ;  /* 0x000000460806722b */ /* 0x000fd00000000104 */
[----:B------:R-:W-:-:S10]  /*1080*/  DFMA R70, R10, R6, R70 ;  /* 0x000000060a46722b */ /* 0x000fd40000000046 */
[----:B------:R-:W-:-:S05]  /*1090*/  FFMA R2, RZ, R9, R71 ;  /* 0x00000009ff027223 */ /* 0x000fca0000000047 */
[----:B------:R-:W-:-:S13]  /*10a0*/  FSETP.GT.AND P0, PT, |R2|, 1.469367938527859385e-39, PT ;  /* 0x001000000200780b */ /* 0x000fda0003f04200 */
[----:B------:R-:W-:Y:S05]  /*10b0*/  @P0 BRA P1, `(.L_x_12) ;  /* 0x0000000000100947 */ /* 0x000fea0000800000 */
[----:B------:R-:W-:-:S07]  /*10c0*/  MOV R6, 0x10e0 ;  /* 0x000010e000067802 */ /* 0x000fce0000000f00 */
[----:B-1----:R-:W-:Y:S05]  /*10d0*/  CALL.REL.NOINC `($__internal_1_$__cuda_sm20_div_rn_f64_full) ;  /* 0x0000015c00687944 */ /* 0x002fea0003c00000 */
[----:B------:R-:W-:Y:S02]  /*10e0*/  IMAD.MOV.U32 R70, RZ, RZ, R4 ;  /* 0x000000ffff467224 */ /* 0x000fe400078e0004 */
[----:B------:R-:W-:-:S07]  /*10f0*/  IMAD.MOV.U32 R71, RZ, RZ, R5 ;  /* 0x000000ffff477224 */ /* 0x000fce00078e0005 */
.L_x_12:
[----:B------:R-:W-:Y:S05]  /*1100*/  BSYNC.RECONVERGENT B2 ;  /* 0x0000000000027941 */ /* 0x000fea0003800200 */
.L_x_11:
[----:B------:R-:W-:Y:S01]  /*1110*/  DMUL R8, R72, R72 ;  /* 0x0000004848087228 */ /* 0x000fe20000000000 */
[----:B------:R-:W-:Y:S01]  /*1120*/  IMAD.MOV.U32 R4, RZ, RZ, 0x1 ;  /* 0x00000001ff047424 */ /* 0x000fe200078e00ff */
[----:B------:R-:W-:Y:S01]  /*1130*/  DFMA R66, -R42, R66, R68 ;  /* 0x000000422a42722b */ /* 0x000fe20000000144 */
[----:B------:R-:W-:Y:S05]  /*1140*/  BSSY.RECONVERGENT B2, `(.L_x_13) ;  /* 0x0000013000027945 */ /* 0x000fea0003800200 */
[----:B------:R-:W-:-:S04]  /*1150*/  DMUL R8, R8, R72 ;  /* 0x0000004808087228 */ /* 0x000fc80000000000 */
[----:B------:R-:W-:Y:S02]  /*1160*/  FSETP.GEU.AND P1, PT, |R67|, 6.5827683646048100446e-37, PT ;  /* 0x036000004300780b */ /* 0x000fe40003f2e200 */
[----:B------:R-:W0:Y:S02]  /*1170*/  MUFU.RCP64H R5, R9 ;  /* 0x0000000900057308 */ /* 0x000e240000001800 */
[----:B0-----:R-:W-:-:S08]  /*1180*/  DFMA R6, -R8, R4, 1 ;  /* 0x3ff000000806742b */ /* 0x001fd00000000104 */
[----:B------:R-:W-:-:S08]  /*1190*/  DFMA R6, R6, R6, R6 ;  /* 0x000000060606722b */ /* 0x000fd00000000006 */
[----:B------:R-:W-:-:S08]  /*11a0*/  DFMA R6, R4, R6, R4 ;  /* 0x000000060406722b */ /* 0x000fd00000000004 */
[----:B------:R-:W-:-:S08]  /*11b0*/  DFMA R4, -R8, R6, 1 ;  /* 0x3ff000000804742b */ /* 0x000fd00000000106 */
[----:B------:R-:W-:-:S08]  /*11c0*/  DFMA R4, R6, R4, R6 ;  /* 0x000000040604722b */ /* 0x000fd00000000006 */
[----:B------:R-:W-:-:S08]  /*11d0*/  DMUL R6, R66, R4 ;  /* 0x0000000442067228 */ /* 0x000fd00000000000 */
[----:B------:R-:W-:-:S08]  /*11e0*/  DFMA R10, -R8, R6, R66 ;  /* 0x00000006080a722b */ /* 0x000fd00000000142 */
[----:B------:R-:W-:-:S10]  /*11f0*/  DFMA R4, R4, R10, R6 ;  /* 0x0000000a0404722b */ /* 0x000fd40000000006 */
[----:B------:R-:W-:-:S05]  /*1200*/  FFMA R2, RZ, R9, R5 ;  /* 0x00000009ff027223 */ /* 0x000fca0000000005 */
[----:B------:R-:W-:-:S13]  /*1210*/  FSETP.GT.AND P0, PT, |R2|, 1.469367938527859385e-39, PT ;  /* 0x001000000200780b */ /* 0x000fda0003f04200 */
[----:B------:R-:W-:Y:S05]  /*1220*/  @P0 BRA P1, `(.L_x_14) ;  /* 0x0000000000100947 */ /* 0x000fea0000800000 */
[----:B------:R-:W-:Y:S01]  /*1230*/  MOV R4, R66 ;  /* 0x0000004200047202 */ /* 0x000fe20000000f00 */
[----:B------:R-:W-:Y:S01]  /*1240*/  IMAD.MOV.U32 R5, RZ, RZ, R67 ;  /* 0x000000ffff057224 */ /* 0x000fe200078e0043 */
[----:B------:R-:W-:-:S07]  /*1250*/  MOV R6, 0x1270 ;  /* 0x0000127000067802 */ /* 0x000fce0000000f00 */
[----:B-1----:R-:W-:Y:S05]  /*1260*/  CALL.REL.NOINC `($__internal_1_$__cuda_sm20_div_rn_f64_full) ;  /* 0x0000015c00047944 */ /* 0x002fea0003c00000 */
.L_x_14:
[----:B------:R-:W-:Y:S05]  /*1270*/  BSYNC.RECONVERGENT B2 ;  /* 0x0000000000027941 */ /* 0x000fea0003800200 */
.L_x_13:
[----:B------:R-:W0:Y:S01]  /*1280*/  MUFU.RCP64H R7, R53 ;  /* 0x0000003500077308 */ /* 0x000e220000001800 */
[----:B------:R-:W-:Y:S01]  /*1290*/  VIADD R6, R53, 0x300402 ;  /* 0x0030040235067836 */ /* 0x000fe20000000000 */
[----:B------:R-:W-:Y:S01]  /*12a0*/  BSSY.RECONVERGENT B1, `(.L_x_15) ;  /* 0x0000011000017945 */ /* 0x000fe20003800200 */
[----:B------:R-:W-:-:S03]  /*12b0*/  DADD R70, R4, R70 ;  /* 0x0000000004467229 */ /* 0x000fc60000000046 */
[----:B------:R-:W-:Y:S01]  /*12c0*/  FSETP.GEU.AND P0, PT, |R6|, 5.8789094863358348022e-39, PT ;  /* 0x004004020600780b */ /* 0x000fe20003f0e200 */
[----:B0-----:R-:W-:-:S08]  /*12d0*/  DFMA R8, R6, -R52, 1 ;  /* 0x3ff000000608742b */ /* 0x001fd00000000834 */
[----:B------:R-:W-:-:S08]  /*12e0*/  DFMA R8, R8, R8, R8 ;  /* 0x000000080808722b */ /* 0x000fd00000000008 */
[----:B------:R-:W-:-:S08]  /*12f0*/  DFMA R8, R6, R8, R6 ;  /* 0x000000080608722b */ /* 0x000fd00000000006 */
[----:B------:R-:W-:-:S08]  /*1300*/  DFMA R26, R8, -R52, 1 ;  /* 0x3ff00000081a742b */ /* 0x000fd00000000834 */
[----:B------:R-:W-:Y:S01]  /*1310*/  DFMA R26, R8, R26, R8 ;  /* 0x0000001a081a722b */ /* 0x000fe20000000008 */
[----:B------:R-:W-:Y:S10]  /*1320*/  @P0 BRA `(.L_x_16) ;  /* 0x0000000000200947 */ /* 0x000ff40003800000 */
[----:B------:R-:W-:Y:S01]  /*1330*/  LOP3.LUT R2, R53, 0x7fffffff, RZ, 0xc0, !PT ;  /* 0x7fffffff35027812 */ /* 0x000fe200078ec0ff */
[----:B------:R-:W-:Y:S02]  /*1340*/  IMAD.MOV.U32 R4, RZ, RZ, R52 ;  /* 0x000000ffff047224 */ /* 0x000fe400078e0034 */
[----:B------:R-:W-:Y:S01]  /*1350*/  IMAD.MOV.U32 R5, RZ, RZ, R53 ;  /* 0x000000ffff057224 */ /* 0x000fe200078e0035 */
[----:B------:R-:W-:Y:S02]  /*1360*/  IADD3 R9, PT, PT, R2, -0x100000, RZ ;  /* 0xfff0000002097810 */ /* 0x000fe40007ffe0ff */
[----:B------:R-:W-:-:S07]  /*1370*/  MOV R2, 0x1390 ;  /* 0x0000139000027802 */ /* 0x000fce0000000f00 */
[----:B-1----:R-:W-:Y:S05]  /*1380*/  CALL.REL.NOINC `($__internal_0_$__cuda_sm20_dblrcp_rn_slowpath_v3) ;  /* 0x0000015800187944 */ /* 0x002fea0003c00000 */
[----:B------:R-:W-:Y:S02]  /*1390*/  IMAD.MOV.U32 R26, RZ, RZ, R6 ;  /* 0x000000ffff1a7224 */ /* 0x000fe400078e0006 */
[----:B------:R-:W-:-:S07]  /*13a0*/  IMAD.MOV.U32 R27, RZ, RZ, R7 ;  /* 0x000000ffff1b7224 */ /* 0x000fce00078e0007 */
.L_x_16:
[----:B------:R-:W-:Y:S05]  /*13b0*/  BSYNC.RECONVERGENT B1 ;  /* 0x0000000000017941 */ /* 0x000fea0003800200 */
.L_x_15:
[----:B------:R-:W0:Y:S01]  /*13c0*/  MUFU.RCP64H R5, R73 ;  /* 0x0000004900057308 */ /* 0x000e220000001800 */
[----:B------:R-:W-:Y:S01]  /*13d0*/  VIADD R4, R73, 0x300402 ;  /* 0x0030040249047836 */ /* 0x000fe20000000000 */
[----:B------:R-:W-:Y:S04]  /*13e0*/  BSSY.RECONVERGENT B1, `(.L_x_17) ;  /* 0x0000010000017945 */ /* 0x000fe80003800200 */
        /* <DEDUP_REMOVED lines=8> */
[----:B------:R-:W-:Y:S01]  /*1470*/  IMAD.MOV.U32 R4, RZ, RZ, R72 ;  /* 0x000000ffff047224 */ /* 0x000fe200078e0048 */
[----:B------:R-:W-:-:S03]  /*1480*/  MOV R5, R73 ;  /* 0x0000004900057202 */ /* 0x000fc60000000f00 */
[----:B------:R-:W-:Y:S01]  /*1490*/  VIADD R9, R2, 0xfff00000 ;  /* 0xfff0000002097836 */ /* 0x000fe20000000000 */
[----:B------:R-:W-:-:S07]  /*14a0*/  MOV R2, 0x14c0 ;  /* 0x000014c000027802 */ /* 0x000fce0000000f00 */
[----:B-1----:R-:W-:Y:S05]  /*14b0*/  CALL.REL.NOINC `($__internal_0_$__cuda_sm20_dblrcp_rn_slowpath_v3) ;  /* 0x0000015400cc7944 */ /* 0x002fea0003c00000 */
[----:B------:R-:W-:Y:S02]  /*14c0*/  IMAD.MOV.U32 R10, RZ, RZ, R6 ;  /* 0x000000ffff0a7224 */ /* 0x000fe400078e0006 */
[----:B------:R-:W-:-:S07]  /*14d0*/  IMAD.MOV.U32 R11, RZ, RZ, R7 ;  /* 0x000000ffff0b7224 */ /* 0x000fce00078e0007 */
.L_x_18:
[----:B------:R-:W-:Y:S05]  /*14e0*/  BSYNC.RECONVERGENT B1 ;  /* 0x0000000000017941 */ /* 0x000fea0003800200 */
.L_x_17:
[----:B------:R-:W-:Y:S01]  /*14f0*/  DMUL R48, R16, R48 ;  /* 0x0000003010307228 */ /* 0x000fe20000000000 */
[----:B------:R-:W-:Y:S01]  /*1500*/  MOV R6, 0x0 ;  /* 0x0000000000067802 */ /* 0x000fe20000000f00 */
[----:B------:R-:W-:Y:S01]  /*1510*/  DMUL R24, R50, R18 ;  /* 0x0000001232187228 */ /* 0x000fe20000000000 */
[----:B------:R-:W-:Y:S01]  /*1520*/  IMAD.MOV.U32 R7, RZ, RZ, 0x3fd80000 ;  /* 0x3fd80000ff077424 */ /* 0x000fe200078e00ff */
[----:B------:R-:W-:Y:S01]  /*1530*/  DADD R26, R10, R26 ;  /* 0x000000000a1a7229 */ /* 0x000fe2000000001a */
[----:B------:R-:W-:Y:S05]  /*1540*/  BSSY.RECONVERGENT B1, `(.L_x_19) ;  /* 0x0000019000017945 */ /* 0x000fea0003800200 */
[----:B------:R-:W-:-:S08]  /*1550*/  DFMA R46, R46, R24, R48 ;  /* 0x000000182e2e722b */ /* 0x000fd00000000030 */
        /* <DEDUP_REMOVED lines=10> */
[----:B------:R-:W-:Y:S02]  /*1600*/  VIADD R5, R31, 0xfff00000 ;  /* 0xfff000001f057836 */ /* 0x000fe40000000000 */
[----:B------:R-:W-:-:S04]  /*1610*/  IMAD.MOV.U32 R4, RZ, RZ, R30 ;  /* 0x000000ffff047224 */ /* 0x000fc800078e001e */
[----:B------:R-:W-:-:S08]  /*1620*/  DFMA R8, R6, -R6, R44 ;  /* 0x800000060608722b */ /* 0x000fd0000000002c */
[----:B------:R-:W-:Y:S01]  /*1630*/  DFMA R10, R8, R4, R6 ;  /* 0x00000004080a722b */ /* 0x000fe20000000006 */
[----:B------:R-:W-:Y:S10]  /*1640*/  @!P0 BRA `(.L_x_20) ;  /* 0x0000000000208947 */ /* 0x000ff40003800000 */
[----:B------:R-:W-:Y:S01]  /*1650*/  IMAD.MOV.U32 R4, RZ, RZ, R30 ;  /* 0x000000ffff047224 */ /* 0x000fe200078e001e */
[----:B------:R-:W-:Y:S01]  /*1660*/  MOV R10, R44 ;  /* 0x0000002c000a7202 */ /* 0x000fe20000000f00 */
[----:B------:R-:W-:Y:S01]  /*1670*/  IMAD.MOV.U32 R11, RZ, RZ, R45 ;  /* 0x000000ffff0b7224 */ /* 0x000fe200078e002d */
[----:B------:R-:W-:Y:S01]  /*1680*/  MOV R12, 0x16b0 ;  /* 0x000016b0000c7802 */ /* 0x000fe20000000f00 */
[----:B------:R-:W-:-:S07]  /*1690*/  IMAD.MOV.U32 R2, RZ, RZ, R28 ;  /* 0x000000ffff027224 */ /* 0x000fce00078e001c */
[----:B-1----:R-:W-:Y:S05]  /*16a0*/  CALL.REL.NOINC `($__internal_4_$__cuda_sm20_dsqrt_rn_f64_mediumpath_v1) ;  /* 0x0000016400f07944 */ /* 0x002fea0003c00000 */
[----:B------:R-:W-:Y:S02]  /*16b0*/  IMAD.MOV.U32 R10, RZ, RZ, R4 ;  /* 0x000000ffff0a7224 */ /* 0x000fe400078e0004 */
[----:B------:R-:W-:-:S07]  /*16c0*/  IMAD.MOV.U32 R11, RZ, RZ, R5 ;  /* 0x000000ffff0b7224 */ /* 0x000fce00078e0005 */
.L_x_20:
[----:B------:R-:W-:Y:S05]  /*16d0*/  BSYNC.RECONVERGENT B1 ;  /* 0x0000000000017941 */ /* 0x000fea0003800200 */
.L_x_19:
[----:B------:R-:W0:Y:S01]  /*16e0*/  MUFU.RCP64H R5, R11 ;  /* 0x0000000b00057308 */ /* 0x000e220000001800 */
[----:B------:R-:W-:Y:S01]  /*16f0*/  IADD3 R4, PT, PT, R11, 0x300402, RZ ;  /* 0x003004020b047810 */ /* 0x000fe20007ffe0ff */
[----:B------:R-:W-:Y:S03]  /*1700*/  BSSY.RECONVERGENT B1, `(.L_x_21) ;  /* 0x0000010000017945 */ /* 0x000fe60003800200 */
[----:B------:R-:W-:Y:S02]  /*1710*/  FSETP.GEU.AND P0, PT, |R4|, 5.8789094863358348022e-39, PT ;  /* 0x004004020400780b */ /* 0x000fe40003f0e200 */
        /* <DEDUP_REMOVED lines=8> */
[----:B------:R-:W-:Y:S02]  /*17a0*/  IMAD.MOV.U32 R5, RZ, RZ, R11 ;  /* 0x000000ffff057224 */ /* 0x000fe400078e000b */
[----:B------:R-:W-:Y:S01]  /*17b0*/  VIADD R9, R2, 0xfff00000 ;  /* 0xfff0000002097836 */ /* 0x000fe20000000000 */
[----:B------:R-:W-:-:S07]  /*17c0*/  MOV R2, 0x17e0 ;  /* 0x000017e000027802 */ /* 0x000fce0000000f00 */
[----:B-1----:R-:W-:Y:S05]  /*17d0*/  CALL.REL.NOINC `($__internal_0_$__cuda_sm20_dblrcp_rn_slowpath_v3) ;  /* 0x0000015400047944 */ /* 0x002fea0003c00000 */
[----:B------:R-:W-:Y:S01]  /*17e0*/  IMAD.MOV.U32 R28, RZ, RZ, R6 ;  /* 0x000000ffff1c7224 */ /* 0x000fe200078e0006 */
[----:B------:R-:W-:-:S07]  /*17f0*/  MOV R29, R7 ;  /* 0x00000007001d7202 */ /* 0x000fce0000000f00 */
.L_x_22:
[----:B------:R-:W-:Y:S05]  /*1800*/  BSYNC.RECONVERGENT B1 ;  /* 0x0000000000017941 */ /* 0x000fea0003800200 */
.L_x_21:
[----:B------:R-:W-:Y:S01]  /*1810*/  DFMA R10, -R42, R24, R48 ;  /* 0x000000182a0a722b */ /* 0x000fe20000000130 */
        /* <DEDUP_REMOVED lines=13> */
[----:B------:R-:W-:Y:S01]  /*18f0*/  VIADD R5, R31, 0xfff00000 ;  /* 0xfff000001f057836 */ /* 0x000fe20000000000 */
[----:B------:R-:W-:-:S05]  /*1900*/  MOV R4, R30 ;  /* 0x0000001e00047202 */ /* 0x000fca0000000f00 */
[----:B------:R-:W-:-:S08]  /*1910*/  DFMA R32, R6, -R6, R10 ;  /* 0x800000060620722b */ /* 0x000fd0000000000a */
[----:B------:R-:W-:Y:S01]  /*1920*/  DFMA R8, R32, R4, R6 ;  /* 0x000000042008722b */ /* 0x000fe20000000006 */
[----:B------:R-:W-:Y:S10]  /*1930*/  @!P0 BRA `(.L_x_24) ;  /* 0x0000000000208947 */ /* 0x000ff40003800000 */
[----:B------:R-:W-:Y:S01]  /*1940*/  IMAD.MOV.U32 R4, RZ, RZ, R30 ;  /* 0x000000ffff047224 */ /* 0x000fe200078e001e */
[----:B------:R-:W-:Y:S01]  /*1950*/  MOV R12, 0x19a0 ;  /* 0x000019a0000c7802 */ /* 0x000fe20000000f00 */
[----:B------:R-:W-:Y:S02]  /*1960*/  IMAD.MOV.U32 R8, RZ, RZ, R32 ;  /* 0x000000ffff087224 */ /* 0x000fe400078e0020 */
[----:B------:R-:W-:Y:S02]  /*1970*/  IMAD.MOV.U32 R9, RZ, RZ, R33 ;  /* 0x000000ffff097224 */ /* 0x000fe400078e0021 */
[----:B------:R-:W-:-:S07]  /*1980*/  IMAD.MOV.U32 R2, RZ, RZ, R24 ;  /* 0x000000ffff027224 */ /* 0x000fce00078e0018 */
[----:B-1----:R-:W-:Y:S05]  /*1990*/  CALL.REL.NOINC `($__internal_4_$__cuda_sm20_dsqrt_rn_f64_mediumpath_v1) ;  /* 0x0000016400347944 */ /* 0x002fea0003c00000 */
[----:B------:R-:W-:Y:S01]  /*19a0*/  MOV R8, R4 ;  /* 0x0000000400087202 */ /* 0x000fe20000000f00 */
[----:B------:R-:W-:-:S07]  /*19b0*/  IMAD.MOV.U32 R9, RZ, RZ, R5 ;  /* 0x000000ffff097224 */ /* 0x000fce00078e0005 */
.L_x_24:
[----:B------:R-:W-:Y:S05]  /*19c0*/  BSYNC.RECONVERGENT B1 ;  /* 0x0000000000017941 */ /* 0x000fea0003800200 */
.L_x_23:
        /* <DEDUP_REMOVED lines=16> */
.L_x_26:
[----:B------:R-:W-:Y:S05]  /*1ad0*/  BSYNC.RECONVERGENT B1 ;  /* 0x0000000000017941 */ /* 0x000fea0003800200 */
.L_x_25:
[----:B------:R-:W-:Y:S02]  /*1ae0*/  IADD3 R30, P2, PT, R23, UR24, RZ ;  /* 0x00000018171e7c10 */ /* 0x000fe4000ff5e0ff */
[----:B------:R-:W-:Y:S02]  /*1af0*/  IADD3 R8, P1, PT, R34, UR22, RZ ;  /* 0x0000001622087c10 */ /* 0x000fe4000ff3e0ff */
[----:B------:R-:W-:Y:S02]  /*1b00*/  IADD3.X R31, PT, PT, R21, UR25, RZ, P2, !PT ;  /* 0x00000019151f7c10 */ /* 0x000fe400097fe4ff */
[----:B------:R-:W-:Y:S02]  /*1b10*/  IADD3 R24, P0, PT, R22, UR20, RZ ;  /* 0x0000001416187c10 */ /* 0x000fe4000ff1e0ff */
[----:B------:R-:W-:Y:S01]  /*1b20*/  IADD3.X R9, PT, PT, R37, UR23, RZ, P1, !PT ;  /* 0x0000001725097c10 */ /* 0x000fe20008ffe4ff */
[----:B------:R-:W2:Y:S01]  /*1b30*/  LDG.E.64 R10, desc[UR14][R30.64] ;  /* 0x0000000e1e0a7981 */ /* 0x000ea2000c1e1b00 */
[----:B------:R-:W-:-:S04]  /*1b40*/  IADD3.X R25, PT, PT, R36, UR21, RZ, P0, !PT ;  /* 0x0000001524197c10 */ /* 0x000fc800087fe4ff */
[----:B------:R-:W3:Y:S04]  /*1b50*/  LDG.E.64 R8, desc[UR14][R8.64] ;  /* 0x0000000e08087981 */ /* 0x000ee8000c1e1b00 */
[----:B------:R-:W3:Y:S01]  /*1b60*/  LDG.E.64 R4, desc[UR14][R24.64] ;  /* 0x0000000e18047981 */ /* 0x000ee2000c1e1b00 */
[----:B------:R-:W-:Y:S01]  /*1b70*/  DADD R6, R6, R28 ;  /* 0x0000000006067229 */ /* 0x000fe2000000001c */
[----:B-1----:R-:W-:-:S05]  /*1b80*/  IADD3 R20, P0, PT, R0, R20, RZ ;  /* 0x0000001400147210 */ /* 0x002fca0007f1e0ff */
[----:B------:R-:W-:Y:S01]  /*1b90*/  IMAD.X R35, RZ, RZ, R35, P0 ;  /* 0x000000ffff237224 */ /* 0x000fe200000e0623 */
[----:B------:R-:W-:Y:S01]  /*1ba0*/  ISETP.GE.U32.AND P0, PT, R20, UR6, PT ;  /* 0x0000000614007c0c */ /* 0x000fe2000bf06070 */
[----:B------:R-:W-:-:S03]  /*1bb0*/  DMUL R6, R54, R6 ;  /* 0x0000000636067228 */ /* 0x000fc60000000000 */
[----:B------:R-:W-:-:S05]  /*1bc0*/  ISETP.GE.AND.EX P0, PT, R35, UR5, PT, P0 ;  /* 0x0000000523007c0c */ /* 0x000fca000bf06300 */
[----:B------:R-:W-:Y:S01]  /*1bd0*/  DFMA R6, R38, R26, -R6 ;  /* 0x0000001a2606722b */ /* 0x000fe20000000806 */
[----:B------:R-:W-:-:S04]  /*1be0*/  LEA R23, P1, R0, R23, 0x3 ;  /* 0x0000001700177211 */ /* 0x000fc800078218ff */
[----:B------:R-:W-:Y:S01]  /*1bf0*/  LEA.HI.X R21, R0, R21, RZ, 0x3, P1 ;  /* 0x0000001500157211 */ /* 0x000fe200008f1cff */
[----:B--2---:R-:W-:-:S08]  /*1c00*/  DADD R10, -R56, R10 ;  /* 0x00000000380a7229 */ /* 0x004fd0000000010a */
[----:B------:R-:W-:Y:S02]  /*1c10*/  DADD R10, -R50, R10 ;  /* 0x00000000320a7229 */ /* 0x000fe4000000010a */
[----:B---3--:R-:W-:-:S08]  /*1c20*/  DMUL R4, R4, R8 ;  /* 0x0000000804047228 */ /* 0x008fd00000000000 */
[----:B------:R-:W-:-:S08]  /*1c30*/  DMUL R10, R4, R10 ;  /* 0x0000000a040a7228 */ /* 0x000fd00000000000 */
[----:B------:R-:W-:-:S08]  /*1c40*/  DFMA R10, -R70, R10, R14 ;  /* 0x0000000a460a722b */ /* 0x000fd0000000010e */
[----:B------:R-:W-:Y:S01]  /*1c50*/  DFMA R14, -R4, R6, R10 ;  /* 0x00000006040e722b */ /* 0x000fe2000000010a */
[----:B------:R-:W-:Y:S10]  /*1c60*/  @!P0 BRA `(.L_x_27) ;  /* 0xffffffe800e48947 */ /* 0x000ff4000383ffff */
.L_x_3:
[----:B0-----:R-:W-:Y:S05]  /*1c70*/  BSYNC.RECONVERGENT B0 ;  /* 0x0000000000007941 */ /* 0x001fea0003800200 */
.L_x_2:
[----:B------:R-:W0:Y:S01]  /*1c80*/  LDC R0, c[0x0][0x360] ;  /* 0x0000d800ff007b82 */ /* 0x000e220000000800 */
[----:B------:R-:W-:Y:S01]  /*1c90*/  BSSY.RECONVERGENT B0, `(.L_x_28) ;  /* 0x0000be3000007945 */ /* 0x000fe20003800200 */
[----:B0-----:R-:W-:-:S05]  /*1ca0*/  VIADD R2, R0, 0xffffffff ;  /* 0xffffffff00027836 */ /* 0x001fca0000000000 */
[----:B------:R-:W-:-:S13]  /*1cb0*/  ISETP.NE.AND P0, PT, R13, R2, PT ;  /* 0x000000020d00720c */ /* 0x000fda0003f05270 */
[----:B------:R-:W-:Y:S05]  /*1cc0*/  @P0 BRA `(.L_x_29) ;  /* 0x0000000800e80947 */ /* 0x000fea0003800000 */
[----:B------:R-:W0:Y:S01]  /*1cd0*/  S2UR UR8, SR_CgaCtaId ;  /* 0x00000000000879c3 */ /* 0x000e220000008800 */
[----:B------:R-:W-:Y:S01]  /*1ce0*/  UMOV UR4, 0x400 ;  /* 0x0000040000047882 */ /* 0x000fe20000000000 */
[----:B------:R-:W-:Y:S01]  /*1cf0*/  CS2R R24, SRZ ;  /* 0x0000000000187805 */ /* 0x000fe2000001ff00 */
[----:B0-----:R-:W-:-:S09]  /*1d00*/  ULEA UR4, UR8, UR4, 0x18 ;  /* 0x0000000408047291 */ /* 0x001fd2000f8ec0ff */
[----:B------:R-:W0:Y:S02]  /*1d10*/  LDS.64 R34, [UR4+0x28] ;  /* 0x00002804ff227984 */ /* 0x000e240008000a00 */
[----:B0-----:R-:W-:-:S14]  /*1d20*/  DSETP.NEU.AND P0, PT, R34, RZ, PT ;  /* 0x000000ff2200722a */ /* 0x001fdc0003f0d000 */
[----:B------:R-:W-:Y:S05]  /*1d30*/  @!P0 BRA `(.L_x_30) ;  /* 0x0000000800a48947 */ /* 0x000fea0003800000 */
[----:B------:R-:W0:Y:S01]  /*1d40*/  LDS.128 R20, [UR4] ;  /* 0x00000004ff147984 */ /* 0x000e220008000c00 */
[----:B------:R-:W-:Y:S01]  /*1d50*/  IMAD.MOV.U32 R6, RZ, RZ, 0x0 ;  /* 0x00000000ff067424 */ /* 0x000fe200078e00ff */
[----:B------:R-:W-:Y:S02]  /*1d60*/  MOV R7, 0x3fd80000 ;  /* 0x3fd8000000077802 */ /* 0x000fe40000000f00 */
[----:B------:R-:W1:Y:S01]  /*1d70*/  LDS.128 R16, [UR4+0x10] ;  /* 0x00001004ff107984 */ /* 0x000e620008000c00 */
[----:B0-----:R-:W0:Y:S01]  /*1d80*/  MUFU.RSQ64H R11, R21 ;  /* 0x00000015000b7308 */ /* 0x001e220000001c00 */
[----:B------:R-:W-:-:S05]  /*1d90*/  VIADD R10, R21, 0xfcb00000 ;  /* 0xfcb00000150a7836 */ /* 0x000fca0000000000 */
[----:B------:R-:W-:Y:S01]  /*1da0*/  ISETP.GE.U32.AND P0, PT, R10, 0x7ca00000, PT ;  /* 0x7ca000000a00780c */ /* 0x000fe20003f06070 */
[----:B0-----:R-:W-:-:S08]  /*1db0*/  DMUL R4, R10, R10 ;  /* 0x0000000a0a047228 */ /* 0x001fd00000000000 */
[----:B------:R-:W-:-:S08]  /*1dc0*/  DFMA R4, -R4, R20, 1 ;  /* 0x3ff000000404742b */ /* 0x000fd00000000114 */
        /* <DEDUP_REMOVED lines=8> */
[----:B-1----:R-:W-:Y:S10]  /*1e50*/  @!P0 BRA `(.L_x_31) ;  /* 0x0000000000208947 */ /* 0x002ff40003800000 */
[----:B------:R-:W-:Y:S01]  /*1e60*/  IMAD.MOV.U32 R2, RZ, RZ, R10 ;  /* 0x000000ffff027224 */ /* 0x000fe200078e000a */
[----:B------:R-:W-:Y:S01]  /*1e70*/  MOV R10, R20 ;  /* 0x00000014000a7202 */ /* 0x000fe20000000f00 */
[----:B------:R-:W-:Y:S01]  /*1e80*/  IMAD.MOV.U32 R5, RZ, RZ, R25 ;  /* 0x000000ffff057224 */ /* 0x000fe200078e0019 */
[----:B------:R-:W-:Y:S01]  /*1e90*/  MOV R12, 0x1ec0 ;  /* 0x00001ec0000c7802 */ /* 0x000fe20000000f00 */
[----:B------:R-:W-:-:S07]  /*1ea0*/  IMAD.MOV.U32 R11, RZ, RZ, R21 ;  /* 0x000000ffff0b7224 */ /* 0x000fce00078e0015 */
[----:B------:R-:W-:Y:S05]  /*1eb0*/  CALL.REL.NOINC `($__internal_4_$__cuda_sm20_dsqrt_rn_f64_mediumpath_v1) ;  /* 0x0000015c00ec7944 */ /* 0x000fea0003c00000 */
[----:B------:R-:W-:Y:S02]  /*1ec0*/  IMAD.MOV.U32 R26, RZ, RZ, R4 ;  /* 0x000000ffff1a7224 */ /* 0x000fe400078e0004 */
[----:B------:R-:W-:-:S07]  /*1ed0*/  IMAD.MOV.U32 R27, RZ, RZ, R5 ;  /* 0x000000ffff1b7224 */ /* 0x000fce00078e0005 */
.L_x_31:
[----:B------:R-:W0:Y:S01]  /*1ee0*/  MUFU.RCP64H R5, R27 ;  /* 0x0000001b00057308 */ /* 0x000e220000001800 */
[----:B------:R-:W-:Y:S01]  /*1ef0*/  IMAD.MOV.U32 R4, RZ, RZ, 0x1 ;  /* 0x00000001ff047424 */ /* 0x000fe200078e00ff */
[----:B------:R-:W-:Y:S01]  /*1f00*/  FSETP.GEU.AND P1, PT, |R35|, 6.5827683646048100446e-37, PT ;  /* 0x036000002300780b */ /* 0x000fe20003f2e200 */
[----:B------:R-:W-:Y:S04]  /*1f10*/  BSSY.RECONVERGENT B2, `(.L_x_32) ;  /* 0x0000014000027945 */ /* 0x000fe80003800200 */
[----:B0-----:R-:W-:-:S08]  /*1f20*/  DFMA R6, R4, -R26, 1 ;  /* 0x3ff000000406742b */ /* 0x001fd0000000081a */
[----:B------:R-:W-:-:S08]  /*1f30*/  DFMA R6, R6, R6, R6 ;  /* 0x000000060606722b */ /* 0x000fd00000000006 */
[----:B------:R-:W-:-:S08]  /*1f40*/  DFMA R6, R4, R6, R4 ;  /* 0x000000060406722b */ /* 0x000fd00000000004 */
[----:B------:R-:W-:-:S08]  /*1f50*/  DFMA R4, R6, -R26, 1 ;  /* 0x3ff000000604742b */ /* 0x000fd0000000081a */
[----:B------:R-:W-:-:S08]  /*1f60*/  DFMA R4, R6, R4, R6 ;  /* 0x000000040604722b */ /* 0x000fd00000000006 */
[----:B------:R-:W-:-:S08]  /*1f70*/  DMUL R24, R34, R4 ;  /* 0x0000000422187228 */ /* 0x000fd00000000000 */
[----:B------:R-:W-:-:S08]  /*1f80*/  DFMA R6, R24, -R26, R34 ;  /* 0x8000001a1806722b */ /* 0x000fd00000000022 */
[----:B------:R-:W-:-:S10]  /*1f90*/  DFMA R24, R4, R6, R24 ;  /* 0x000000060418722b */ /* 0x000fd40000000018 */
[----:B------:R-:W-:-:S05]  /*1fa0*/  FFMA R2, RZ, R27, R25 ;  /* 0x0000001bff027223 */ /* 0x000fca0000000019 */
[----:B------:R-:W-:-:S13]  /*1fb0*/  FSETP.GT.AND P0, PT, |R2|, 1.469367938527859385e-39, PT ;  /* 0x001000000200780b */ /* 0x000fda0003f04200 */
[----:B------:R-:W-:Y:S05]  /*1fc0*/  @P0 BRA P1, `(.L_x_33) ;  /* 0x0000000000200947 */ /* 0x000fea0000800000 */
[----:B------:R-:W-:Y:S01]  /*1fd0*/  MOV R8, R26 ;  /* 0x0000001a00087202 */ /* 0x000fe20000000f00 */
[----:B------:R-:W-:Y:S01]  /*1fe0*/  IMAD.MOV.U32 R9, RZ, RZ, R27 ;  /* 0x000000ffff097224 */ /* 0x000fe200078e001b */
[----:B------:R-:W-:Y:S01]  /*1ff0*/  MOV R6, 0x2030 ;  /* 0x0000203000067802 */ /* 0x000fe20000000f00 */
[----:B------:R-:W-:Y:S02]  /*2000*/  IMAD.MOV.U32 R4, RZ, RZ, R34 ;  /* 0x000000ffff047224 */ /* 0x000fe400078e0022 */
[----:B------:R-:W-:-:S07]  /*2010*/  IMAD.MOV.U32 R5, RZ, RZ, R35 ;  /* 0x000000ffff057224 */ /* 0x000fce00078e0023 */
[----:B------:R-:W-:Y:S05]  /*2020*/  CALL.REL.NOINC `($__internal_1_$__cuda_sm20_div_rn_f64_full) ;  /* 0x0000014c00947944 */ /* 0x000fea0003c00000 */
[----:B------:R-:W-:Y:S01]  /*2030*/  IMAD.MOV.U32 R24, RZ, RZ, R4 ;  /* 0x000000ffff187224 */ /* 0x000fe200078e0004 */
[----:B------:R-:W-:-:S07]  /*2040*/  MOV R25, R5 ;  /* 0x0000000500197202 */ /* 0x000fce0000000f00 */
.L_x_33:
[----:B------:R-:W-:Y:S05]  /*2050*/  BSYNC.RECONVERGENT B2 ;  /* 0x0000000000027941 */ /* 0x000fea0003800200 */
.L_x_32:
[-C--:B------:R-:W-:Y:S02]  /*2060*/  DMUL R6, R22, R18.reuse ;  /* 0x0000001216067228 */ /* 0x080fe40000000000 */
[----:B------:R-:W-:Y:S02]  /*2070*/  DMUL R4, R20, R18 ;  /* 0x0000001214047228 */ /* 0x000fe40000000000 */
[----:B------:R-:W-:-:S04]  /*2080*/  DMUL R16, R34, R16 ;  /* 0x0000001022107228 */ /* 0x000fc80000000000 */
[----:B------:R-:W-:-:S08]  /*2090*/  DMUL R6, R34, R6 ;  /* 0x0000000622067228 */ /* 0x000fd00000000000 */
[----:B------:R-:W-:Y:S01]  /*20a0*/  DFMA R4, R4, R18, R6 ;  /* 0x000000120404722b */ /* 0x000fe20000000006 */
[----:B------:R-:W-:Y:S02]  /*20b0*/  IMAD.MOV.U32 R6, RZ, RZ, 0x0 ;  /* 0x00000000ff067424 */ /* 0x000fe400078e00ff */
[----:B------:R-:W-:-:S05]  /*20c0*/  IMAD.MOV.U32 R7, RZ, RZ, 0x3fd80000 ;  /* 0x3fd80000ff077424 */ /* 0x000fca00078e00ff */
[----:B------:R-:W-:-:S08]  /*20d0*/  DFMA R4, R34, R16, R4 ;  /* 0x000000102204722b */ /* 0x000fd00000000004 */
[----:B------:R-:W-:Y:S02]  /*20e0*/  DMUL R10, R4, R20 ;  /* 0x00000014040a7228 */ /* 0x000fe40000000000 */
[----:B------:R-:W-:-:S04]  /*20f0*/  DADD R20, R20, R20 ;  /* 0x0000000014147229 */ /* 0x000fc80000000014 */
[----:B------:R-:W0:Y:S04]  /*2100*/  MUFU.RSQ64H R17, R11 ;  /* 0x0000000b00117308 */ /* 0x000e280000001c00 */
[----:B------:R-:W-:Y:S01]  /*2110*/  VIADD R16, R11, 0xfcb00000 ;  /* 0xfcb000000b107836 */ /* 0x000fe20000000000 */
[----:B------:R-:W-:-:S04]  /*2120*/  DMUL R20, R20, R18 ;  /* 0x0000001214147228 */ /* 0x000fc80000000000 */
[----:B------:R-:W-:-:S04]  /*2130*/  ISETP.GE.U32.AND P0, PT, R16, 0x7ca00000, PT ;  /* 0x7ca000001000780c */ /* 0x000fc80003f06070 */
[----:B------:R-:W-:Y:S02]  /*2140*/  DFMA R22, R34, R22, R20 ;  /* 0x000000162216722b */ /* 0x000fe40000000014 */
        /* <DEDUP_REMOVED lines=13> */
[----:B------:R-:W-:-:S07]  /*2220*/  IMAD.MOV.U32 R5, RZ, RZ, R27 ;  /* 0x000000ffff057224 */ /* 0x000fce00078e001b */
[----:B------:R-:W-:Y:S05]  /*2230*/  CALL.REL.NOINC `($__internal_4_$__cuda_sm20_dsqrt_rn_f64_mediumpath_v1) ;  /* 0x0000015c000c7944 */ /* 0x000fea0003c00000 */
[----:B------:R-:W-:Y:S02]  /*2240*/  IMAD.MOV.U32 R18, RZ, RZ, R4 ;  /* 0x000000ffff127224 */ /* 0x000fe400078e0004 */
[----:B------:R-:W-:-:S07]  /*2250*/  IMAD.MOV.U32 R19, RZ, RZ, R5 ;  /* 0x000000ffff137224 */ /* 0x000fce00078e0005 */
.L_x_34:
[----:B------:R-:W-:Y:S01]  /*2260*/  DFMA R18, R18, 2, R22 ;  /* 0x400000001212782b */ /* 0x000fe20000000016 */
[----:B------:R-:W-:Y:S01]  /*2270*/  BSSY.RECONVERGENT B1, `(.L_x_35) ;  /* 0x0000054000017945 */ /* 0x000fe20003800200 */
[----:B------:R-:W-:-:S08]  /*2280*/  MOV R21, 0xfffffc01 ;  /* 0xfffffc0100157802 */ /* 0x000fd00000000f00 */
[----:B------:R-:W-:Y:S01]  /*2290*/  ISETP.GT.AND P0, PT, R19, 0xfffff, PT ;  /* 0x000fffff1300780c */ /* 0x000fe20003f04270 */
[--C-:B------:R-:W-:Y:S01]  /*22a0*/  IMAD.MOV.U32 R5, RZ, RZ, R19.reuse ;  /* 0x000000ffff057224 */ /* 0x100fe200078e0013 */
[----:B------:R-:W-:Y:S01]  /*22b0*/  MOV R4, R18 ;  /* 0x0000001200047202 */ /* 0x000fe20000000f00 */
[----:B------:R-:W-:-:S10]  /*22c0*/  IMAD.MOV.U32 R2, RZ, RZ, R19 ;  /* 0x000000ffff027224 */ /* 0x000fd400078e0013 */
[----:B------:R-:W-:Y:S01]  /*22d0*/  @!P0 DMUL R4, R4, 1.80143985094819840000e+16 ;  /* 0x4350000004048828 */ /* 0x000fe20000000000 */
[----:B------:R-:W-:-:S09]  /*22e0*/  @!P0 IMAD.MOV.U32 R21, RZ, RZ, -0x435 ;  /* 0xfffffbcbff158424 */ /* 0x000fd200078e00ff */
[----:B------:R-:W-:Y:S02]  /*22f0*/  @!P0 IMAD.MOV.U32 R2, RZ, RZ, R5 ;  /* 0x000000ffff028224 */ /* 0x000fe400078e0005 */
[----:B------:R-:W-:Y:S02]  /*2300*/  @!P0 IMAD.MOV.U32 R18, RZ, RZ, R4 ;  /* 0x000000ffff128224 */ /* 0x000fe400078e0004 */
[----:B------:R-:W-:-:S05]  /*2310*/  VIADD R6, R2, 0xffffffff ;  /* 0xffffffff02067836 */ /* 0x000fca0000000000 */
[----:B------:R-:W-:-:S13]  /*2320*/  ISETP.GT.U32.AND P1, PT, R6, 0x7feffffe, PT ;  /* 0x7feffffe0600780c */ /* 0x000fda0003f24070 */
[----:B------:R-:W-:Y:S05]  /*2330*/  @P1 BRA `(.L_x_36) ;  /* 0x0000000400041947 */ /* 0x000fea0003800000 */
[----:B------:R-:W-:Y:S01]  /*2340*/  LOP3.LUT R4, R2, 0xfffff, RZ, 0xc0, !PT ;  /* 0x000fffff02047812 */ /* 0x000fe200078ec0ff */
[----:B------:R-:W-:Y:S01]  /*2350*/  IMAD.MOV.U32 R8, RZ, RZ, RZ ;  /* 0x000000ffff087224 */ /* 0x000fe200078e00ff */
[----:B------:R-:W-:Y:S01]  /*2360*/  UMOV UR8, 0x3ae80f1e ;  /* 0x3ae80f1e00087882 */ /* 0x000fe20000000000 */
[----:B------:R-:W-:Y:S01]  /*2370*/  IMAD.MOV.U32 R19, RZ, RZ, 0x3ed0ee25 ;  /* 0x3ed0ee25ff137424 */ /* 0x000fe200078e00ff */
[----:B------:R-:W-:Y:S01]  /*2380*/  LOP3.LUT R5, R4, 0x3ff00000, RZ, 0xfc, !PT ;  /* 0x3ff0000004057812 */ /* 0x000fe200078efcff */
[----:B------:R-:W-:Y:S01]  /*2390*/  IMAD.MOV.U32 R4, RZ, RZ, R18 ;  /* 0x000000ffff047224 */ /* 0x000fe200078e0012 */
[----:B------:R-:W-:Y:S01]  /*23a0*/  UMOV UR9, 0x3eb1380b ;  /* 0x3eb1380b00097882 */ /* 0x000fe20000000000 */
[----:B------:R-:W-:Y:S01]  /*23b0*/  IMAD.MOV.U32 R18, RZ, RZ, -0x748574fc ;  /* 0x8b7a8b04ff127424 */ /* 0x000fe200078e00ff */
[----:B------:R-:W-:Y:S01]  /*23c0*/  ISETP.GE.U32.AND P0, PT, R5, 0x3ff6a09f, PT ;  /* 0x3ff6a09f0500780c */ /* 0x000fe20003f06070 */
[----:B------:R-:W-:Y:S01]  /*23d0*/  UMOV UR10, 0x80000000 ;  /* 0x80000000000a7882 */ /* 0x000fe20000000000 */
[----:B------:R-:W-:Y:S01]  /*23e0*/  LEA.HI R21, R2, R21, RZ, 0xc ;  /* 0x0000001502157211 */ /* 0x000fe200078f60ff */
[----:B------:R-:W-:-:S10]  /*23f0*/  UMOV UR11, 0x43300000 ;  /* 0x43300000000b7882 */ /* 0x000fd40000000000 */
[----:B------:R-:W-:Y:S02]  /*2400*/  @P0 VIADD R7, R5, 0xfff00000 ;  /* 0xfff0000005070836 */ /* 0x000fe40000000000 */
[----:B------:R-:W-:-:S03]  /*2410*/  @P0 VIADD R21, R21, 0x1 ;  /* 0x0000000115150836 */ /* 0x000fc60000000000 */
[----:B------:R-:W-:Y:S02]  /*2420*/  @P0 MOV R5, R7 ;  /* 0x0000000700050202 */ /* 0x000fe40000000f00 */
[----:B------:R-:W-:Y:S02]  /*2430*/  LOP3.LUT R20, R21, 0x80000000, RZ, 0x3c, !PT ;  /* 0x8000000015147812 */ /* 0x000fe400078e3cff */
[----:B------:R-:W-:Y:S02]  /*2440*/  MOV R21, 0x43300000 ;  /* 0x4330000000157802 */ /* 0x000fe40000000f00 */
[C---:B------:R-:W-:Y:S02]  /*2450*/  DADD R6, R4.reuse, 1 ;  /* 0x3ff0000004067429 */ /* 0x040fe40000000000 */
[----:B------:R-:W-:Y:S02]  /*2460*/  DADD R4, R4, -1 ;  /* 0xbff0000004047429 */ /* 0x000fe40000000000 */
[----:B------:R-:W-:Y:S01]  /*2470*/  DADD R20, R20, -UR10 ;  /* 0x8000000a14147e29 */ /* 0x000fe20008000000 */
[----:B------:R-:W-:Y:S01]  /*2480*/  UMOV UR10, 0xfefa39ef ;  /* 0xfefa39ef000a7882 */ /* 0x000fe20000000000 */
[----:B------:R-:W0:Y:S01]  /*2490*/  MUFU.RCP64H R9, R7 ;  /* 0x0000000700097308 */ /* 0x000e220000001800 */
[----:B------:R-:W-:Y:S01]  /*24a0*/  UMOV UR11, 0x3fe62e42 ;  /* 0x3fe62e42000b7882 */ /* 0x000fe20000000000 */
[----:B0-----:R-:W-:-:S08]  /*24b0*/  DFMA R10, -R6, R8, 1 ;  /* 0x3ff00000060a742b */ /* 0x001fd00000000108 */
[----:B------:R-:W-:-:S08]  /*24c0*/  DFMA R10, R10, R10, R10 ;  /* 0x0000000a0a0a722b */ /* 0x000fd0000000000a */
[----:B------:R-:W-:-:S08]  /*24d0*/  DFMA R10, R8, R10, R8 ;  /* 0x0000000a080a722b */ /* 0x000fd00000000008 */
[----:B------:R-:W-:-:S08]  /*24e0*/  DMUL R8, R4, R10 ;  /* 0x0000000a04087228 */ /* 0x000fd00000000000 */
[----:B------:R-:W-:-:S08]  /*24f0*/  DFMA R8, R4, R10, R8 ;  /* 0x0000000a0408722b */ /* 0x000fd00000000008 */
[----:B------:R-:W-:-:S08]  /*2500*/  DMUL R16, R8, R8 ;  /* 0x0000000808107228 */ /* 0x000fd00000000000 */
[----:B------:R-:W-:Y:S01]  /*2510*/  DFMA R6, R16, UR8, R18 ;  /* 0x0000000810067c2b */ /* 0x000fe20008000012 */
[----:B------:R-:W-:Y:S01]  /*2520*/  UMOV UR8, 0x9f02676f ;  /* 0x9f02676f00087882 */ /* 0x000fe20000000000 */
[----:B------:R-:W-:Y:S01]  /*2530*/  UMOV UR9, 0x3ef3b266 ;  /* 0x3ef3b26600097882 */ /* 0x000fe20000000000 */
[----:B------:R-:W-:-:S05]  /*2540*/  DADD R18, R4, -R8 ;  /* 0x0000000004127229 */ /* 0x000fca0000000808 */
[----:B------:R-:W-:Y:S01]  /*2550*/  DFMA R6, R16, R6, UR8 ;  /* 0x0000000810067e2b */ /* 0x000fe20008000006 */
[----:B------:R-:W-:Y:S01]  /*2560*/  UMOV UR8, 0xa9ab0956 ;  /* 0xa9ab095600087882 */ /* 0x000fe20000000000 */
[----:B------:R-:W-:Y:S01]  /*2570*/  UMOV UR9, 0x3f1745cb ;  /* 0x3f1745cb00097882 */ /* 0x000fe20000000000 */
[----:B------:R-:W-:-:S05]  /*2580*/  DADD R18, R18, R18 ;  /* 0x0000000012127229 */ /* 0x000fca0000000012 */
[----:B------:R-:W-:Y:S01]  /*2590*/  DFMA R6, R16, R6, UR8 ;  /* 0x0000000810067e2b */ /* 0x000fe20008000006 */
[----:B------:R-:W-:Y:S01]  /*25a0*/  UMOV UR8, 0x2d1b5154 ;  /* 0x2d1b515400087882 */ /* 0x000fe20000000000 */
[----:B------:R-:W-:Y:S01]  /*25b0*/  UMOV UR9, 0x3f3c71c7 ;  /* 0x3f3c71c700097882 */ /* 0x000fe20000000000 */
[----:B------:R-:W-:Y:S02]  /*25c0*/  DFMA R18, R4, -R8, R18 ;  /* 0x800000080412722b */ /* 0x000fe40000000012 */
[----:B------:R-:W-:-:S03]  /*25d0*/  DFMA R4, R20, UR10, R8 ;  /* 0x0000000a14047c2b */ /* 0x000fc60008000008 */
[----:B------:R-:W-:Y:S01]  /*25e0*/  DFMA R6, R16, R6, UR8 ;  /* 0x0000000810067e2b */ /* 0x000fe20008000006 */
[----:B------:R-:W-:Y:S01]  /*25f0*/  UMOV UR8, 0x923be72d ;  /* 0x923be72d00087882 */ /* 0x000fe20000000000 */
[----:B------:R-:W-:Y:S01]  /*2600*/  UMOV UR9, 0x3f624924 ;  /* 0x3f62492400097882 */ /* 0x000fe20000000000 */
[----:B------:R-:W-:-:S05]  /*2610*/  DMUL R18, R10, R18 ;  /* 0x000000120a127228 */ /* 0x000fca0000000000 */
[----:B------:R-:W-:Y:S01]  /*2620*/  DFMA R6, R16, R6, UR8 ;  /* 0x0000000810067e2b */ /* 0x000fe20008000006 */
[----:B------:R-:W-:Y:S01]  /*2630*/  UMOV UR8, 0x9999a3c4 ;  /* 0x9999a3c400087882 */ /* 0x000fe20000000000 */
[----:B------:R-:W-:-:S06]  /*2640*/  UMOV UR9, 0x3f899999 ;  /* 0x3f89999900097882 */ /* 0x000fcc0000000000 */
[----:B------:R-:W-:Y:S01]  /*2650*/  DFMA R6, R16, R6, UR8 ;  /* 0x0000000810067e2b */ /* 0x000fe20008000006 */
[----:B------:R-:W-:Y:S01]  /*2660*/  UMOV UR8, 0x55555554 ;  /* 0x5555555400087882 */ /* 0x000fe20000000000 */
[----:B------:R-:W-:-:S06]  /*2670*/  UMOV UR9, 0x3fb55555 ;  /* 0x3fb5555500097882 */ /* 0x000fcc0000000000 */
[----:B------:R-:W-:Y:S01]  /*2680*/  DFMA R6, R16, R6, UR8 ;  /* 0x0000000810067e2b */ /* 0x000fe20008000006 */
[----:B------:R-:W-:Y:S01]  /*2690*/  UMOV UR8, 0xfefa39ef ;  /* 0xfefa39ef00087882 */ /* 0x000fe20000000000 */
[----:B------:R-:W-:Y:S02]  /*26a0*/  UMOV UR9, 0x3fe62e42 ;  /* 0x3fe62e4200097882 */ /* 0x000fe40000000000 */
[----:B------:R-:W-:Y:S01]  /*26b0*/  DFMA R22, R20, -UR8, R4 ;  /* 0x8000000814167c2b */ /* 0x000fe20008000004 */
[----:B------:R-:W-:Y:S01]  /*26c0*/  UMOV UR8, 0x3b39803f ;  /* 0x3b39803f00087882 */ /* 0x000fe20000000000 */
[----:B------:R-:W-:Y:S02]  /*26d0*/  UMOV UR9, 0x3c7abc9e ;  /* 0x3c7abc9e00097882 */ /* 0x000fe40000000000 */
[----:B------:R-:W-:-:S04]  /*26e0*/  DMUL R6, R16, R6 ;  /* 0x0000000610067228 */ /* 0x000fc80000000000 */
[----:B------:R-:W-:-:S04]  /*26f0*/  DADD R22, -R8, R22 ;  /* 0x0000000008167229 */ /* 0x000fc80000000116 */
[----:B------:R-:W-:-:S08]  /*2700*/  DFMA R6, R8, R6, R18 ;  /* 0x000000060806722b */ /* 0x000fd00000000012 */
[----:B------:R-:W-:-:S08]  /*2710*/  DADD R6, R6, -R22 ;  /* 0x0000000006067229 */ /* 0x000fd00000000816 */
[----:B------:R-:W-:-:S08]  /*2720*/  DFMA R6, R20, UR8, R6 ;  /* 0x0000000814067c2b */ /* 0x000fd00008000006 */
[----:B------:R-:W-:Y:S01]  /*2730*/  DADD R4, R4, R6 ;  /* 0x0000000004047229 */ /* 0x000fe20000000006 */
[----:B------:R-:W-:Y:S10]  /*2740*/  BRA `(.L_x_37) ;  /* 0x0000000000187947 */ /* 0x000ff40003800000 */
.L_x_36:
[----:B------:R-:W-:Y:S01]  /*2750*/  IMAD.MOV.U32 R6, RZ, RZ, 0x0 ;  /* 0x00000000ff067424 */ /* 0x000fe200078e00ff */
[----:B------:R-:W-:Y:S01]  /*2760*/  LOP3.LUT P0, RZ, R5, 0x7fffffff, RZ, 0xc0, !PT ;  /* 0x7fffffff05ff7812 */ /* 0x000fe2000780c0ff */
[----:B------:R-:W-:-:S06]  /*2770*/  IMAD.MOV.U32 R7, RZ, RZ, 0x7ff00000 ;  /* 0x7ff00000ff077424 */ /* 0x000fcc00078e00ff */
[----:B------:R-:W-:-:S10]  /*2780*/  DFMA R6, R4, R6, +INF ;  /* 0x7ff000000406742b */ /* 0x000fd40000000006 */
[----:B------:R-:W-:Y:S02]  /*2790*/  FSEL R4, R6, RZ, P0 ;  /* 0x000000ff06047208 */ /* 0x000fe40000000000 */
[----:B------:R-:W-:-:S07]  /*27a0*/  FSEL R5, R7, -QNAN , P0 ;  /* 0xfff0000007057808 */ /* 0x000fce0000000000 */
.L_x_37:
[----:B------:R-:W-:Y:S05]  /*27b0*/  BSYNC.RECONVERGENT B1 ;  /* 0x0000000000017941 */ /* 0x000fea0003800200 */
.L_x_35:
[----:B------:R-:W-:-:S11]  /*27c0*/  DMUL R24, R4, R24 ;  /* 0x0000001804187228 */ /* 0x000fd60000000000 */
.L_x_30:
[----:B------:R-:W0:Y:S01]  /*27d0*/  S2UR UR8, SR_CgaCtaId ;  /* 0x00000000000879c3 */ /* 0x000e220000008800 */
[----:B------:R-:W-:-:S07]  /*27e0*/  UMOV UR4, 0x400 ;  /* 0x0000040000047882 */ /* 0x000fce0000000000 */
[----:B------:R-:W1:Y:S01]  /*27f0*/  LDC.64 R6, c[0x0][0x3b0] ;  /* 0x0000ec00ff067b82 */ /* 0x000e620000000a00 */
[----:B0-----:R-:W-:-:S09]  /*2800*/  ULEA UR4, UR8, UR4, 0x18 ;  /* 0x0000000408047291 */ /* 0x001fd2000f8ec0ff */
[----:B------:R-:W1:Y:S02]  /*2810*/  LDS.64 R4, [UR4+0x1068] ;  /* 0x00106804ff047984 */ /* 0x000e640008000a00 */
[----:B-1----:R-:W-:-:S04]  /*2820*/  LEA R6, P0, R4, R6, 0x3 ;  /* 0x0000000604067211 */ /* 0x002fc800078018ff */
[----:B------:R-:W-:-:S05]  /*2830*/  LEA.HI.X R7, R4, R7, R5, 0x3, P0 ;  /* 0x0000000704077211 */ /* 0x000fca00000f1c05 */
[----:B------:R-:W2:Y:S02]  /*2840*/  LDG.E.64 R4, desc[UR14][R6.64] ;  /* 0x0000000e06047981 */ /* 0x000ea4000c1e1b00 */
[----:B--2---:R-:W-:Y:S01]  /*2850*/  DFMA R14, R4, -R24, R14 ;  /* 0x80000018040e722b */ /* 0x004fe2000000000e */
[----:B------:R-:W-:Y:S10]  /*2860*/  BRA `(.L_x_38) ;  /* 0x000000b000947947 */ /* 0x000ff40003800000 */
.L_x_29:
[----:B------:R-:W-:-:S05]  /*2870*/  VIADD R2, R0, 0xfffffffe ;  /* 0xfffffffe00027836 */ /* 0x000fca0000000000 */
[----:B------:R-:W-:-:S13]  /*2880*/  ISETP.NE.AND P0, PT, R13, R2, PT ;  /* 0x000000020d00720c */ /* 0x000fda0003f05270 */
[----:B------:R-:W-:Y:S05]  /*2890*/  @P0 BRA `(.L_x_39) ;  /* 0x0000000800e40947 */ /* 0x000fea0003800000 */
[----:B------:R-:W0:Y:S01]  /*28a0*/  S2UR UR8, SR_CgaCtaId ;  /* 0x00000000000879c3 */ /* 0x000e220000008800 */
[----:B------:R-:W-:Y:S01]  /*28b0*/  UMOV UR4, 0x400 ;  /* 0x0000040000047882 */ /* 0x000fe20000000000 */
[----:B------:R-:W-:Y:S01]  /*28c0*/  CS2R R24, SRZ ;  /* 0x0000000000187805 */ /* 0x000fe2000001ff00 */
[----:B0-----:R-:W-:-:S09]  /*28d0*/  ULEA UR4, UR8, UR4, 0x18 ;  /* 0x0000000408047291 */ /* 0x001fd2000f8ec0ff */
[----:B------:R-:W0:Y:S02]  /*28e0*/  LDS.128 R20, [UR4+0x10] ;  /* 0x00001004ff147984 */ /* 0x000e240008000c00 */
[----:B0-----:R-:W-:-:S14]  /*28f0*/  DSETP.NEU.AND P0, PT, R22, RZ, PT ;  /* 0x000000ff1600722a */ /* 0x001fdc0003f0d000 */
[----:B------:R-:W-:Y:S05]  /*2900*/  @!P0 BRA `(.L_x_40) ;  /* 0x0000000800a08947 */ /* 0x000fea0003800000 */
[----:B------:R-:W0:Y:S01]  /*2910*/  MUFU.RSQ64H R11, R21 ;  /* 0x00000015000b7308 */ /* 0x000e220000001c00 */
[----:B------:R-:W-:Y:S01]  /*2920*/  VIADD R10, R21, 0xfcb00000 ;  /* 0xfcb00000150a7836 */ /* 0x000fe20000000000 */
[----:B------:R-:W-:Y:S01]  /*2930*/  MOV R6, 0x0 ;  /* 0x0000000000067802 */ /* 0x000fe20000000f00 */
[----:B------:R-:W-:Y:S01]  /*2940*/  IMAD.MOV.U32 R7, RZ, RZ, 0x3fd80000 ;  /* 0x3fd80000ff077424 */ /* 0x000fe200078e00ff */
[----:B------:R-:W1:Y:S02]  /*2950*/  LDS.64 R34, [UR4+0x28] ;  /* 0x00002804ff227984 */ /* 0x000e640008000a00 */
[----:B------:R-:W-:Y:S02]  /*2960*/  ISETP.GE.U32.AND P0, PT, R10, 0x7ca00000, PT ;  /* 0x7ca000000a00780c */ /* 0x000fe40003f06070 */
[----:B------:R-:W2:Y:S01]  /*2970*/  LDS.128 R16, [UR4] ;  /* 0x00000004ff107984 */ /* 0x000ea20008000c00 */
        /* <DEDUP_REMOVED lines=10> */
[----:B-12---:R-:W-:Y:S10]  /*2a20*/  @!P0 BRA `(.L_x_41) ;  /* 0x0000000000208947 */ /* 0x006ff40003800000 */
        /* <DEDUP_REMOVED lines=8> */
.L_x_41:
[----:B------:R-:W0:Y:S01]  /*2ab0*/  MUFU.RCP64H R5, R27 ;  /* 0x0000001b00057308 */ /* 0x000e220000001800 */
[----:B------:R-:W-:Y:S01]  /*2ac0*/  MOV R4, 0x1 ;  /* 0x0000000100047802 */ /* 0x000fe20000000f00 */
[----:B------:R-:W-:Y:S01]  /*2ad0*/  BSSY.RECONVERGENT B2, `(.L_x_42) ;  /* 0x0000015000027945 */ /* 0x000fe20003800200 */
[----:B------:R-:W-:-:S04]  /*2ae0*/  FSETP.GEU.AND P1, PT, |R23|, 6.5827683646048100446e-37, PT ;  /* 0x036000001700780b */ /* 0x000fc80003f2e200 */
        /* <DEDUP_REMOVED lines=11> */
[----:B------:R-:W-:Y:S01]  /*2ba0*/  IMAD.MOV.U32 R8, RZ, RZ, R26 ;  /* 0x000000ffff087224 */ /* 0x000fe200078e001a */
[----:B------:R-:W-:Y:S01]  /*2bb0*/  MOV R6, 0x2c00 ;  /* 0x00002c0000067802 */ /* 0x000fe20000000f00 */
[----:B------:R-:W-:Y:S02]  /*2bc0*/  IMAD.MOV.U32 R9, RZ, RZ, R27 ;  /* 0x000000ffff097224 */ /* 0x000fe400078e001b */
[----:B------:R-:W-:Y:S02]  /*2bd0*/  IMAD.MOV.U32 R4, RZ, RZ, R22 ;  /* 0x000000ffff047224 */ /* 0x000fe400078e0016 */
[----:B------:R-:W-:-:S07]  /*2be0*/  IMAD.MOV.U32 R5, RZ, RZ, R23 ;  /* 0x000000ffff057224 */ /* 0x000fce00078e0017 */
[----:B------:R-:W-:Y:S05]  /*2bf0*/  CALL.REL.NOINC `($__internal_1_$__cuda_sm20_div_rn_f64_full) ;  /* 0x0000014000a07944 */ /* 0x000fea0003c00000 */
[----:B------:R-:W-:Y:S01]  /*2c00*/  MOV R24, R4 ;  /* 0x0000000400187202 */ /* 0x000fe20000000f00 */
[----:B------:R-:W-:-:S07]  /*2c10*/  IMAD.MOV.U32 R25, RZ, RZ, R5 ;  /* 0x000000ffff197224 */ /* 0x000fce00078e0005 */
.L_x_43:
[----:B------:R-:W-:Y:S05]  /*2c20*/  BSYNC.RECONVERGENT B2 ;  /* 0x0000000000027941 */ /* 0x000fea0003800200 */
.L_x_42:
[C---:B------:R-:W-:Y:S02]  /*2c30*/  DMUL R18, R22.reuse, R18 ;  /* 0x0000001216127228 */ /* 0x040fe40000000000 */
[----:B------:R-:W-:Y:S02]  /*2c40*/  DMUL R16, R22, R16 ;  /* 0x0000001016107228 */ /* 0x000fe40000000000 */
[----:B------:R-:W-:-:S04]  /*2c50*/  DMUL R6, R34, R20 ;  /* 0x0000001422067228 */ /* 0x000fc80000000000 */
[----:B------:R-:W-:-:S08]  /*2c60*/  DMUL R4, R34, R18 ;  /* 0x0000001222047228 */ /* 0x000fd00000000000 */
[----:B------:R-:W-:-:S08]  /*2c70*/  DFMA R4, R22, R16, R4 ;  /* 0x000000101604722b */ /* 0x000fd00000000004 */
[----:B------:R-:W-:Y:S01]  /*2c80*/  DFMA R4, R34, R6, R4 ;  /* 0x000000062204722b */ /* 0x000fe20000000004 */
[----:B------:R-:W-:Y:S02]  /*2c90*/  IMAD.MOV.U32 R6, RZ, RZ, 0x0 ;  /* 0x00000000ff067424 */ /* 0x000fe400078e00ff */
[----:B------:R-:W-:-:S05]  /*2ca0*/  IMAD.MOV.U32 R7, RZ, RZ, 0x3fd80000 ;  /* 0x3fd80000ff077424 */ /* 0x000fca00078e00ff */
[----:B------:R-:W-:Y:S02]  /*2cb0*/  DMUL R10, R4, R20 ;  /* 0x00000014040a7228 */ /* 0x000fe40000000000 */
[----:B------:R-:W-:-:S04]  /*2cc0*/  DADD R20, R20, R20 ;  /* 0x0000000014147229 */ /* 0x000fc80000000014 */
[----:B------:R-:W0:Y:S04]  /*2cd0*/  MUFU.RSQ64H R17, R11 ;  /* 0x0000000b00117308 */ /* 0x000e280000001c00 */
[----:B------:R-:W-:Y:S01]  /*2ce0*/  VIADD R16, R11, 0xfcb00000 ;  /* 0xfcb000000b107836 */ /* 0x000fe20000000000 */
[----:B------:R-:W-:-:S04]  /*2cf0*/  DFMA R34, R34, R20, R18 ;  /* 0x000000142222722b */ /* 0x000fc80000000012 */
        /* <DEDUP_REMOVED lines=15> */
[----:B------:R-:W-:Y:S05]  /*2df0*/  CALL.REL.NOINC `($__internal_4_$__cuda_sm20_dsqrt_rn_f64_mediumpath_v1) ;  /* 0x00000150001c7944 */ /* 0x000fea0003c00000 */
[----:B------:R-:W-:Y:S01]  /*2e00*/  IMAD.MOV.U32 R18, RZ, RZ, R4 ;  /* 0x000000ffff127224 */ /* 0x000fe200078e0004 */
[----:B------:R-:W-:-:S07]  /*2e10*/  MOV R19, R5 ;  /* 0x0000000500137202 */ /* 0x000fce0000000f00 */
.L_x_44:
[----:B------:R-:W-:Y:S01]  /*2e20*/  DFMA R18, R18, 2, R34 ;  /* 0x400000001212782b */ /* 0x000fe20000000022 */
[----:B------:R-:W-:Y:S01]  /*2e30*/  BSSY.RECONVERGENT B1, `(.L_x_45) ;  /* 0x0000054000017945 */ /* 0x000fe20003800200 */
[----:B------:R-:W-:-:S08]  /*2e40*/  IMAD.MOV.U32 R21, RZ, RZ, -0x3ff ;  /* 0xfffffc01ff157424 */ /* 0x000fd000078e00ff */
[----:B------:R-:W-:Y:S01]  /*2e50*/  ISETP.GT.AND P0, PT, R19, 0xfffff, PT ;  /* 0x000fffff1300780c */ /* 0x000fe20003f04270 */
[----:B------:R-:W-:Y:S02]  /*2e60*/  IMAD.MOV.U32 R4, RZ, RZ, R18 ;  /* 0x000000ffff047224 */ /* 0x000fe400078e0012 */
[--C-:B------:R-:W-:Y:S02]  /*2e70*/  IMAD.MOV.U32 R5, RZ, RZ, R19.reuse ;  /* 0x000000ffff057224 */ /* 0x100fe400078e0013 */
[----:B------:R-:W-:-:S08]  /*2e80*/  IMAD.MOV.U32 R2, RZ, RZ, R19 ;  /* 0x000000ffff027224 */ /* 0x000fd000078e0013 */
[----:B------:R-:W-:Y:S01]  /*2e90*/  @!P0 DMUL R4, R4, 1.80143985094819840000e+16 ;  /* 0x4350000004048828 */ /* 0x000fe20000000000 */
[----:B------:R-:W-:-:S09]  /*2ea0*/  @!P0 IMAD.MOV.U32 R21, RZ, RZ, -0x435 ;  /* 0xfffffbcbff158424 */ /* 0x000fd200078e00ff */
[----:B------:R-:W-:Y:S02]  /*2eb0*/  @!P0 IMAD.MOV.U32 R2, RZ, RZ, R5 ;  /* 0x000000ffff028224 */ /* 0x000fe400078e0005 */
[----:B------:R-:W-:-:S03]  /*2ec0*/  @!P0 IMAD.MOV.U32 R18, RZ, RZ, R4 ;  /* 0x000000ffff128224 */ /* 0x000fc600078e0004 */
[----:B------:R-:W-:-:S04]  /*2ed0*/  IADD3 R6, PT, PT, R2, -0x1, RZ ;  /* 0xffffffff02067810 */ /* 0x000fc80007ffe0ff */
        /* <DEDUP_REMOVED lines=14> */
[----:B------:R-:W-:Y:S02]  /*2fc0*/  @P0 IADD3 R7, PT, PT, R5, -0x100000, RZ ;  /* 0xfff0000005070810 */ /* 0x000fe40007ffe0ff */
[----:B------:R-:W-:-:S03]  /*2fd0*/  @P0 IADD3 R21, PT, PT, R21, 0x1, RZ ;  /* 0x0000000115150810 */ /* 0x000fc60007ffe0ff */
[----:B------:R-:W-:Y:S01]  /*2fe0*/  @P0 IMAD.MOV.U32 R5, RZ, RZ, R7 ;  /* 0x000000ffff050224 */ /* 0x000fe200078e0007 */
[----:B------:R-:W-:Y:S01]  /*2ff0*/  LOP3.LUT R20, R21, 0x80000000, RZ, 0x3c, !PT ;  /* 0x8000000015147812 */ /* 0x000fe200078e3cff */
[----:B------:R-:W-:-:S04]  /*3000*/  IMAD.MOV.U32 R21, RZ, RZ, 0x43300000 ;  /* 0x43300000ff157424 */ /* 0x000fc800078e00ff */
        /* <DEDUP_REMOVED lines=48> */
.L_x_46:
[----:B------:R-:W-:Y:S01]  /*3310*/  IMAD.MOV.U32 R6, RZ, RZ, 0x0 ;  /* 0x00000000ff067424 */ /* 0x000fe200078e00ff */
[----:B------:R-:W-:Y:S01]  /*3320*/  LOP3.LUT P0, RZ, R5, 0x7fffffff, RZ, 0xc0, !PT ;  /* 0x7fffffff05ff7812 */ /* 0x000fe2000780c0ff */
[----:B------:R-:W-:-:S06]  /*3330*/  IMAD.MOV.U32 R7, RZ, RZ, 0x7ff00000 ;  /* 0x7ff00000ff077424 */ /* 0x000fcc00078e00ff */
[----:B------:R-:W-:-:S10]  /*3340*/  DFMA R6, R4, R6, +INF ;  /* 0x7ff000000406742b */ /* 0x000fd40000000006 */
[----:B------:R-:W-:Y:S02]  /*3350*/  FSEL R4, R6, RZ, P0 ;  /* 0x000000ff06047208 */ /* 0x000fe40000000000 */
[----:B------:R-:W-:-:S07]  /*3360*/  FSEL R5, R7, -QNAN , P0 ;  /* 0xfff0000007057808 */ /* 0x000fce0000000000 */
.L_x_47:
[----:B------:R-:W-:Y:S05]  /*3370*/  BSYNC.RECONVERGENT B1 ;  /* 0x0000000000017941 */ /* 0x000fea0003800200 */
.L_x_45:
[----:B------:R-:W-:-:S11]  /*3380*/  DMUL R24, R4, R24 ;  /* 0x0000001804187228 */ /* 0x000fd60000000000 */
.L_x_40:
        /* <DEDUP_REMOVED lines=10> */
.L_x_39:
        /* <DEDUP_REMOVED lines=10> */
[----:B------:R-:W0:Y:S01]  /*34d0*/  LDS.128 R16, [UR4] ;  /* 0x00000004ff107984 */ /* 0x000e220008000c00 */
[----:B------:R-:W-:Y:S02]  /*34e0*/  IMAD.MOV.U32 R6, RZ, RZ, 0x0 ;  /* 0x00000000ff067424 */ /* 0x000fe400078e00ff */
[----:B------:R-:W-:Y:S01]  /*34f0*/  IMAD.MOV.U32 R7, RZ, RZ, 0x3fd80000 ;  /* 0x3fd80000ff077424 */ /* 0x000fe200078e00ff */
[----:B------:R-:W1:Y:S01]  /*3500*/  LDS.64 R34, [UR4+0x10] ;  /* 0x00001004ff227984 */ /* 0x000e620008000a00 */
[----:B0-----:R-:W0:Y:S01]  /*3510*/  MUFU.RSQ64H R11, R17 ;  /* 0x00000011000b7308 */ /* 0x001e220000001c00 */
[----:B------:R-:W-:-:S04]  /*3520*/  IADD3 R10, PT, PT, R17, -0x3500000, RZ ;  /* 0xfcb00000110a7810 */ /* 0x000fc80007ffe0ff */
[----:B------:R-:W-:Y:S02]  /*3530*/  ISETP.GE.U32.AND P0, PT, R10, 0x7ca00000, PT ;  /* 0x7ca000000a00780c */ /* 0x000fe40003f06070 */
        /* <DEDUP_REMOVED lines=11> */
[----:B------:R-:W-:Y:S01]  /*35f0*/  MOV R2, R10 ;  /* 0x0000000a00027202 */ /* 0x000fe20000000f00 */
[----:B------:R-:W-:Y:S01]  /*3600*/  IMAD.MOV.U32 R5, RZ, RZ, R25 ;  /* 0x000000ffff057224 */ /* 0x000fe200078e0019 */
[----:B------:R-:W-:Y:S01]  /*3610*/  MOV R12, 0x3650 ;  /* 0x00003650000c7802 */ /* 0x000fe20000000f00 */
[----:B------:R-:W-:Y:S02]  /*3620*/  IMAD.MOV.U32 R10, RZ, RZ, R16 ;  /* 0x000000ffff0a7224 */ /* 0x000fe400078e0010 */
[----:B------:R-:W-:-:S07]  /*3630*/  IMAD.MOV.U32 R11, RZ, RZ, R17 ;  /* 0x000000ffff0b7224 */ /* 0x000fce00078e0011 */
[----:B------:R-:W-:Y:S05]  /*3640*/  CALL.REL.NOINC `($__internal_4_$__cuda_sm20_dsqrt_rn_f64_mediumpath_v1) ;  /* 0x0000014800087944 */ /* 0x000fea0003c00000 */
[----:B------:R-:W-:Y:S01]  /*3650*/  IMAD.MOV.U32 R26, RZ, RZ, R4 ;  /* 0x000000ffff1a7224 */ /* 0x000fe200078e0004 */
[----:B------:R-:W-:-:S07]  /*3660*/  MOV R27, R5 ;  /* 0x00000005001b7202 */ /* 0x000fce0000000f00 */
.L_x_50:
        /* <DEDUP_REMOVED lines=16> */
[----:B------:R-:W-:Y:S01]  /*3770*/  MOV R5, R23 ;  /* 0x0000001700057202 */ /* 0x000fe20000000f00 */
[----:B------:R-:W-:Y:S01]  /*3780*/  IMAD.MOV.U32 R9, RZ, RZ, R27 ;  /* 0x000000ffff097224 */ /* 0x000fe200078e001b */
[----:B------:R-:W-:Y:S01]  /*3790*/  MOV R6, 0x37c0 ;  /* 0x000037c000067802 */ /* 0x000fe20000000f00 */
[----:B------:R-:W-:-:S07]  /*37a0*/  IMAD.MOV.U32 R4, RZ, RZ, R22 ;  /* 0x000000ffff047224 */ /* 0x000fce00078e0016 */
[----:B------:R-:W-:Y:S05]  /*37b0*/  CALL.REL.NOINC `($__internal_1_$__cuda_sm20_div_rn_f64_full) ;  /* 0x0000013400b07944 */ /* 0x000fea0003c00000 */
[----:B------:R-:W-:Y:S02]  /*37c0*/  IMAD.MOV.U32 R24, RZ, RZ, R4 ;  /* 0x000000ffff187224 */ /* 0x000fe400078e0004 */
[----:B------:R-:W-:-:S07]  /*37d0*/  IMAD.MOV.U32 R25, RZ, RZ, R5 ;  /* 0x000000ffff197224 */ /* 0x000fce00078e0005 */
.L_x_52:
[----:B------:R-:W-:Y:S05]  /*37e0*/  BSYNC.RECONVERGENT B2 ;  /* 0x0000000000027941 */ /* 0x000fea0003800200 */
.L_x_51:
[-C--:B------:R-:W-:Y:S02]  /*37f0*/  DMUL R6, R18, R20.reuse ;  /* 0x0000001412067228 */ /* 0x080fe40000000000 */
[----:B------:R-:W-:Y:S02]  /*3800*/  DMUL R4, R16, R20 ;  /* 0x0000001410047228 */ /* 0x000fe40000000000 */
[----:B------:R-:W-:-:S04]  /*3810*/  DMUL R34, R22, R34 ;  /* 0x0000002216227228 */ /* 0x000fc80000000000 */
[----:B------:R-:W-:-:S08]  /*3820*/  DMUL R6, R22, R6 ;  /* 0x0000000616067228 */ /* 0x000fd00000000000 */
[----:B------:R-:W-:Y:S01]  /*3830*/  DFMA R4, R4, R20, R6 ;  /* 0x000000140404722b */ /* 0x000fe20000000006 */
[----:B------:R-:W-:Y:S01]  /*3840*/  IMAD.MOV.U32 R6, RZ, RZ, 0x0 ;  /* 0x00000000ff067424 */ /* 0x000fe200078e00ff */
[----:B------:R-:W-:-:S06]  /*3850*/  MOV R7, 0x3fd80000 ;  /* 0x3fd8000000077802 */ /* 0x000fcc0000000f00 */
        /* <DEDUP_REMOVED lines=20> */
[----:B------:R-:W-:Y:S01]  /*39a0*/  MOV R12, 0x39d0 ;  /* 0x000039d0000c7802 */ /* 0x000fe20000000f00 */
[----:B------:R-:W-:-:S07]  /*39b0*/  IMAD.MOV.U32 R5, RZ, RZ, R21 ;  /* 0x000000ffff057224 */ /* 0x000fce00078e0015 */
[----:B------:R-:W-:Y:S05]  /*39c0*/  CALL.REL.NOINC `($__internal_4_$__cuda_sm20_dsqrt_rn_f64_mediumpath_v1) ;  /* 0x0000014400287944 */ /* 0x000fea0003c00000 */
[----:B------:R-:W-:Y:S01]  /*39d0*/  MOV R16, R4 ;  /* 0x0000000400107202 */ /* 0x000fe20000000f00 */
[----:B------:R-:W-:-:S07]  /*39e0*/  IMAD.MOV.U32 R17, RZ, RZ, R5 ;  /* 0x000000ffff117224 */ /* 0x000fce00078e0005 */
.L_x_53:
        /* <DEDUP_REMOVED lines=9> */
[----:B------:R-:W-:Y:S01]  /*3a80*/  @!P0 MOV R2, R5 ;  /* 0x0000000500028202 */ /* 0x000fe20000000f00 */
[----:B------:R-:W-:-:S04]  /*3a90*/  @!P0 IMAD.MOV.U32 R16, RZ, RZ, R4 ;  /* 0x000000ffff108224 */ /* 0x000fc800078e0004 */
[----:B------:R-:W-:-:S05]  /*3aa0*/  VIADD R6, R2, 0xffffffff ;  /* 0xffffffff02067836 */ /* 0x000fca0000000000 */
[----:B------:R-:W-:-:S13]  /*3ab0*/  ISETP.GT.U32.AND P1, PT, R6, 0x7feffffe, PT ;  /* 0x7feffffe0600780c */ /* 0x000fda0003f24070 */
[----:B------:R-:W-:Y:S05]  /*3ac0*/  @P1 BRA `(.L_x_55) ;  /* 0x0000000400041947 */ /* 0x000fea0003800000 */
[----:B------:R-:W-:Y:S01]  /*3ad0*/  LOP3.LUT R4, R2, 0xfffff, RZ, 0xc0, !PT ;  /* 0x000fffff02047812 */ /* 0x000fe200078ec0ff */
[----:B------:R-:W-:Y:S01]  /*3ae0*/  IMAD.MOV.U32 R8, RZ, RZ, RZ ;  /* 0x000000ffff087224 */ /* 0x000fe200078e00ff */
[----:B------:R-:W-:Y:S01]  /*3af0*/  MOV R19, 0x3ed0ee25 ;  /* 0x3ed0ee2500137802 */ /* 0x000fe20000000f00 */
[----:B------:R-:W-:Y:S01]  /*3b00*/  IMAD.MOV.U32 R18, RZ, RZ, -0x748574fc ;  /* 0x8b7a8b04ff127424 */ /* 0x000fe200078e00ff */
[----:B------:R-:W-:Y:S01]  /*3b10*/  LOP3.LUT R5, R4, 0x3ff00000, RZ, 0xfc, !PT ;  /* 0x3ff0000004057812 */ /* 0x000fe200078efcff */
[----:B------:R-:W-:Y:S01]  /*3b20*/  UMOV UR8, 0x3ae80f1e ;  /* 0x3ae80f1e00087882 */ /* 0x000fe20000000000 */
[----:B------:R-:W-:Y:S01]  /*3b30*/  MOV R4, R16 ;  /* 0x0000001000047202 */ /* 0x000fe20000000f00 */
[----:B------:R-:W-:Y:S01]  /*3b40*/  UMOV UR9, 0x3eb1380b ;  /* 0x3eb1380b00097882 */ /* 0x000fe20000000000 */
[----:B------:R-:W-:Y:S01]  /*3b50*/  ISETP.GE.U32.AND P0, PT, R5, 0x3ff6a09f, PT ;  /* 0x3ff6a09f0500780c */ /* 0x000fe20003f06070 */
[----:B------:R-:W-:Y:S01]  /*3b60*/  UMOV UR10, 0x80000000 ;  /* 0x80000000000a7882 */ /* 0x000fe20000000000 */
[----:B------:R-:W-:Y:S01]  /*3b70*/  LEA.HI R21, R2, R21, RZ, 0xc ;  /* 0x0000001502157211 */ /* 0x000fe200078f60ff */
[----:B------:R-:W-:-:S10]  /*3b80*/  UMOV UR11, 0x43300000 ;  /* 0x43300000000b7882 */ /* 0x000fd40000000000 */
[----:B------:R-:W-:Y:S02]  /*3b90*/  @P0 VIADD R7, R5, 0xfff00000 ;  /* 0xfff0000005070836 */ /* 0x000fe40000000000 */
[----:B------:R-:W-:Y:S02]  /*3ba0*/  @P0 VIADD R21, R21, 0x1 ;  /* 0x0000000115150836 */ /* 0x000fe40000000000 */
[----:B------:R-:W-:-:S03]  /*3bb0*/  @P0 IMAD.MOV.U32 R5, RZ, RZ, R7 ;  /* 0x000000ffff050224 */ /* 0x000fc600078e0007 */
[----:B------:R-:W-:Y:S01]  /*3bc0*/  LOP3.LUT R20, R21, 0x80000000, RZ, 0x3c, !PT ;  /* 0x8000000015147812 */ /* 0x000fe200078e3cff */
[----:B------:R-:W-:Y:S02]  /*3bd0*/  IMAD.MOV.U32 R21, RZ, RZ, 0x43300000 ;  /* 0x43300000ff157424 */ /* 0x000fe400078e00ff */
        /* <DEDUP_REMOVED lines=48> */
.L_x_55:
[----:B------:R-:W-:Y:S01]  /*3ee0*/  IMAD.MOV.U32 R6, RZ, RZ, 0x0 ;  /* 0x00000000ff067424 */ /* 0x000fe200078e00ff */
[----:B------:R-:W-:Y:S01]  /*3ef0*/  LOP3.LUT P0, RZ, R5, 0x7fffffff, RZ, 0xc0, !PT ;  /* 0x7fffffff05ff7812 */ /* 0x000fe2000780c0ff */
[----:B------:R-:W-:-:S06]  /*3f00*/  IMAD.MOV.U32 R7, RZ, RZ, 0x7ff00000 ;  /* 0x7ff00000ff077424 */ /* 0x000fcc00078e00ff */
[----:B------:R-:W-:-:S10]  /*3f10*/  DFMA R6, R4, R6, +INF ;  /* 0x7ff000000406742b */ /* 0x000fd40000000006 */
[----:B------:R-:W-:Y:S02]  /*3f20*/  FSEL R4, R6, RZ, P0 ;  /* 0x000000ff06047208 */ /* 0x000fe40000000000 */
[----:B------:R-:W-:-:S07]  /*3f30*/  FSEL R5, R7, -QNAN , P0 ;  /* 0xfff0000007057808 */ /* 0x000fce0000000000 */
.L_x_56:
[----:B------:R-:W-:Y:S05]  /*3f40*/  BSYNC.RECONVERGENT B1 ;  /* 0x0000000000017941 */ /* 0x000fea0003800200 */
.L_x_54:
[----:B------:R-:W-:-:S11]  /*3f50*/  DMUL R24, R4, R24 ;  /* 0x0000001804187228 */ /* 0x000fd60000000000 */
.L_x_49:
        /* <DEDUP_REMOVED lines=8> */
[----:B--2---:R-:W-:Y:S01]  /*3fe0*/  DFMA R14, R4, R24, R14 ;  /* 0x00000018040e722b */ /* 0x004fe2000000000e */
[----:B------:R-:W-:Y:S10]  /*3ff0*/  BRA `(.L_x_38) ;  /* 0x0000009800b07947 */ /* 0x000ff40003800000 */
.L_x_48:
[----:B------:R-:W-:-:S04]  /*4000*/  IADD3 R2, PT, PT, R0, -0x4, RZ ;  /* 0xfffffffc00027810 */ /* 0x000fc80007ffe0ff */
        /* <DEDUP_REMOVED lines=9> */
[----:B------:R-:W0:Y:S01]  /*40a0*/  LDS.64 R34, [UR4+0x10] ;  /* 0x00001004ff227984 */ /* 0x000e220008000a00 */
[----:B------:R-:W-:Y:S02]  /*40b0*/  IMAD.MOV.U32 R6, RZ, RZ, 0x0 ;  /* 0x00000000ff067424 */ /* 0x000fe400078e00ff */
[----:B------:R-:W-:Y:S01]  /*40c0*/  IMAD.MOV.U32 R7, RZ, RZ, 0x3fd80000 ;  /* 0x3fd80000ff077424 */ /* 0x000fe200078e00ff */
[----:B------:R-:W1:Y:S01]  /*40d0*/  LDS.128 R16, [UR4] ;  /* 0x00000004ff107984 */ /* 0x000e620008000c00 */
[----:B0-----:R-:W0:Y:S01]  /*40e0*/  MUFU.RSQ64H R11, R35 ;  /* 0x00000023000b7308 */ /* 0x001e220000001c00 */
        /* <DEDUP_REMOVED lines=12> */
[----:B-1----:R-:W-:Y:S10]  /*41b0*/  @!P0 BRA `(.L_x_59) ;  /* 0x0000000000208947 */ /* 0x002ff40003800000 */
[----:B------:R-:W-:Y:S01]  /*41c0*/  IMAD.MOV.U32 R2, RZ, RZ, R10 ;  /* 0x000000ffff027224 */ /* 0x000fe200078e000a */
[----:B------:R-:W-:Y:S01]  /*41d0*/  MOV R12, 0x4220 ;  /* 0x00004220000c7802 */ /* 0x000fe20000000f00 */
[----:B------:R-:W-:Y:S02]  /*41e0*/  IMAD.MOV.U32 R5, RZ, RZ, R25 ;  /* 0x000000ffff057224 */ /* 0x000fe400078e0019 */
[----:B------:R-:W-:Y:S02]  /*41f0*/  IMAD.MOV.U32 R10, RZ, RZ, R34 ;  /* 0x000000ffff0a7224 */ /* 0x000fe400078e0022 */
[----:B------:R-:W-:-:S07]  /*4200*/  IMAD.MOV.U32 R11, RZ, RZ, R35 ;  /* 0x000000ffff0b7224 */ /* 0x000fce00078e0023 */
[----:B------:R-:W-:Y:S05]  /*4210*/  CALL.REL.NOINC `($__internal_4_$__cuda_sm20_dsqrt_rn_f64_mediumpath_v1) ;  /* 0x0000013c00147944 */ /* 0x000fea0003c00000 */
[----:B------:R-:W-:Y:S01]  /*4220*/  MOV R26, R4 ;  /* 0x00000004001a7202 */ /* 0x000fe20000000f00 */
[----:B------:R-:W-:-:S07]  /*4230*/  IMAD.MOV.U32 R27, RZ, RZ, R5 ;  /* 0x000000ffff1b7224 */ /* 0x000fce00078e0005 */
.L_x_59:
        /* <DEDUP_REMOVED lines=23> */
.L_x_61:
[----:B------:R-:W-:Y:S05]  /*43b0*/  BSYNC.RECONVERGENT B2 ;  /* 0x0000000000027941 */ /* 0x000fea0003800200 */
.L_x_60:
[C---:B------:R-:W-:Y:S02]  /*43c0*/  DMUL R18, R20.reuse, R18 ;  /* 0x0000001214127228 */ /* 0x040fe40000000000 */
[----:B------:R-:W-:Y:S02]  /*43d0*/  DMUL R16, R20, R16 ;  /* 0x0000001014107228 */ /* 0x000fe40000000000 */
[----:B------:R-:W-:-:S04]  /*43e0*/  DMUL R6, R34, R22 ;  /* 0x0000001622067228 */ /* 0x000fc80000000000 */
[----:B------:R-:W-:-:S08]  /*43f0*/  DMUL R4, R18, R22 ;  /* 0x0000001612047228 */ /* 0x000fd00000000000 */
[----:B------:R-:W-:-:S08]  /*4400*/  DFMA R4, R20, R16, R4 ;  /* 0x000000101404722b */ /* 0x000fd00000000004 */
[----:B------:R-:W-:Y:S01]  /*4410*/  DFMA R4, R6, R22, R4 ;  /* 0x000000160604722b */ /* 0x000fe20000000004 */
[----:B------:R-:W-:Y:S01]  /*4420*/  MOV R6, 0x0 ;  /* 0x0000000000067802 */ /* 0x000fe20000000f00 */
[----:B------:R-:W-:-:S06]  /*4430*/  IMAD.MOV.U32 R7, RZ, RZ, 0x3fd80000 ;  /* 0x3fd80000ff077424 */ /* 0x000fcc00078e00ff */
[C---:B------:R-:W-:Y:S02]  /*4440*/  DMUL R10, R34.reuse, R4 ;  /* 0x00000004220a7228 */ /* 0x040fe40000000000 */
        /* <DEDUP_REMOVED lines=17> */
[----:B------:R-:W-:Y:S02]  /*4560*/  MOV R5, R21 ;  /* 0x0000001500057202 */ /* 0x000fe40000000f00 */
[----:B------:R-:W-:-:S07]  /*4570*/  MOV R12, 0x4590 ;  /* 0x00004590000c7802 */ /* 0x000fce0000000f00 */
[----:B------:R-:W-:Y:S05]  /*4580*/  CALL.REL.NOINC `($__internal_4_$__cuda_sm20_dsqrt_rn_f64_mediumpath_v1) ;  /* 0x0000013800387944 */ /* 0x000fea0003c00000 */
[----:B------:R-:W-:Y:S02]  /*4590*/  IMAD.MOV.U32 R18, RZ, RZ, R4 ;  /* 0x000000ffff127224 */ /* 0x000fe400078e0004 */
[----:B------:R-:W-:-:S07]  /*45a0*/  IMAD.MOV.U32 R19, RZ, RZ, R5 ;  /* 0x000000ffff137224 */ /* 0x000fce00078e0005 */
.L_x_62:
[----:B------:R-:W-:Y:S01]  /*45b0*/  DFMA R18, R18, 2, R22 ;  /* 0x400000001212782b */ /* 0x000fe20000000016 */
[----:B------:R-:W-:Y:S01]  /*45c0*/  BSSY.RECONVERGENT B1, `(.L_x_63) ;  /* 0x0000054000017945 */ /* 0x000fe20003800200 */
[----:B------:R-:W-:-:S08]  /*45d0*/  IMAD.MOV.U32 R21, RZ, RZ, -0x3ff ;  /* 0xfffffc01ff157424 */ /* 0x000fd000078e00ff */
[----:B------:R-:W-:Y:S01]  /*45e0*/  ISETP.GT.AND P0, PT, R19, 0xfffff, PT ;  /* 0x000fffff1300780c */ /* 0x000fe20003f04270 */
[----:B------:R-:W-:Y:S01]  /*45f0*/  IMAD.MOV.U32 R4, RZ, RZ, R18 ;  /* 0x000000ffff047224 */ /* 0x000fe200078e0012 */
[----:B------:R-:W-:Y:S01]  /*4600*/  MOV R2, R19 ;  /* 0x0000001300027202 */ /* 0x000fe20000000f00 */
[----:B------:R-:W-:-:S10]  /*4610*/  IMAD.MOV.U32 R5, RZ, RZ, R19 ;  /* 0x000000ffff057224 */ /* 0x000fd400078e0013 */
[----:B------:R-:W-:Y:S01]  /*4620*/  @!P0 DMUL R4, R4, 1.80143985094819840000e+16 ;  /* 0x4350000004048828 */ /* 0x000fe20000000000 */
[----:B------:R-:W-:-:S09]  /*4630*/  @!P0 IMAD.MOV.U32 R21, RZ, RZ, -0x435 ;  /* 0xfffffbcbff158424 */ /* 0x000fd200078e00ff */
[----:B------:R-:W-:Y:S01]  /*4640*/  @!P0 IMAD.MOV.U32 R2, RZ, RZ, R5 ;  /* 0x000000ffff028224 */ /* 0x000fe200078e0005 */
[----:B------:R-:W-:-:S03]  /*4650*/  @!P0 MOV R18, R4 ;  /* 0x0000000400128202 */ /* 0x000fc60000000f00 */
        /* <DEDUP_REMOVED lines=9> */
[----:B------:R-:W-:Y:S01]  /*46f0*/  MOV R18, 0x8b7a8b04 ;  /* 0x8b7a8b0400127802 */ /* 0x000fe20000000f00 */
        /* <DEDUP_REMOVED lines=58> */
.L_x_64:
[----:B------:R-:W-:Y:S01]  /*4aa0*/  IMAD.MOV.U32 R6, RZ, RZ, 0x0 ;  /* 0x00000000ff067424 */ /* 0x000fe200078e00ff */
[----:B------:R-:W-:Y:S02]  /*4ab0*/  MOV R7, 0x7ff00000 ;  /* 0x7ff0000000077802 */ /* 0x000fe40000000f00 */
[----:B------:R-:W-:-:S04]  /*4ac0*/  LOP3.LUT P0, RZ, R5, 0x7fffffff, RZ, 0xc0, !PT ;  /* 0x7fffffff05ff7812 */ /* 0x000fc8000780c0ff */
[----:B------:R-:W-:-:S10]  /*4ad0*/  DFMA R6, R4, R6, +INF ;  /* 0x7ff000000406742b */ /* 0x000fd40000000006 */
[----:B------:R-:W-:Y:S02]  /*4ae0*/  FSEL R4, R6, RZ, P0 ;  /* 0x000000ff06047208 */ /* 0x000fe40000000000 */
[----:B------:R-:W-:-:S07]  /*4af0*/  FSEL R5, R7, -QNAN , P0 ;  /* 0xfff0000007057808 */ /* 0x000fce0000000000 */
.L_x_65:
[----:B------:R-:W-:Y:S05]  /*4b00*/  BSYNC.RECONVERGENT B1 ;  /* 0x0000000000017941 */ /* 0x000fea0003800200 */
.L_x_63:
[----:B------:R-:W-:-:S11]  /*4b10*/  DMUL R24, R4, R24 ;  /* 0x0000001804187228 */ /* 0x000fd60000000000 */
.L_x_58:
        /* <DEDUP_REMOVED lines=10> */
.L_x_57:
[----:B------:R-:W-:-:S05]  /*4bc0*/  VIADD R2, R0, 0xfffffffb ;  /* 0xfffffffb00027836 */ /* 0x000fca0000000000 */
        /* <DEDUP_REMOVED lines=10> */
[----:B------:R-:W-:Y:S02]  /*4c70*/  IMAD.MOV.U32 R6, RZ, RZ, 0x0 ;  /* 0x00000000ff067424 */ /* 0x000fe400078e00ff */
[----:B------:R-:W-:Y:S01]  /*4c80*/  IMAD.MOV.U32 R7, RZ, RZ, 0x3fd80000 ;  /* 0x3fd80000ff077424 */ /* 0x000fe200078e00ff */
        /* <DEDUP_REMOVED lines=23> */
.L_x_68:
        /* <DEDUP_REMOVED lines=23> */
.L_x_70:
[----:B------:R-:W-:Y:S05]  /*4f70*/  BSYNC.RECONVERGENT B2 ;  /* 0x0000000000027941 */ /* 0x000fea0003800200 */
.L_x_69:
        /* <DEDUP_REMOVED lines=11> */
[----:B------:R-:W-:Y:S01]  /*5030*/  IADD3 R16, PT, PT, R11, -0x3500000, RZ ;  /* 0xfcb000000b107810 */ /* 0x000fe20007ffe0ff */
[----:B------:R-:W-:-:S03]  /*5040*/  DMUL R20, R20, R18 ;  /* 0x0000001214147228 */ /* 0x000fc60000000000 */
[----:B------:R-:W-:-:S05]  /*5050*/  ISETP.GE.U32.AND P0, PT, R16, 0x7ca00000, PT ;  /* 0x7ca000001000780c */ /* 0x000fca0003f06070 */
        /* <DEDUP_REMOVED lines=12> */
[----:B------:R-:W-:Y:S01]  /*5120*/  MOV R2, R16 ;  /* 0x0000001000027202 */ /* 0x000fe20000000f00 */
[----:B------:R-:W-:Y:S01]  /*5130*/  IMAD.MOV.U32 R5, RZ, RZ, R27 ;  /* 0x000000ffff057224 */ /* 0x000fe200078e001b */
[----:B------:R-:W-:-:S07]  /*5140*/  MOV R12, 0x5160 ;  /* 0x00005160000c7802 */ /* 0x000fce0000000f00 */
[----:B------:R-:W-:Y:S05]  /*5150*/  CALL.REL.NOINC `($__internal_4_$__cuda_sm20_dsqrt_rn_f64_mediumpath_v1) ;  /* 0x0000012c00447944 */ /* 0x000fea0003c00000 */
[----:B------:R-:W-:Y:S02]  /*5160*/  IMAD.MOV.U32 R18, RZ, RZ, R4 ;  /* 0x000000ffff127224 */ /* 0x000fe400078e0004 */
[----:B------:R-:W-:-:S07]  /*5170*/  IMAD.MOV.U32 R19, RZ, RZ, R5 ;  /* 0x000000ffff137224 */ /* 0x000fce00078e0005 */
.L_x_71:
        /* <DEDUP_REMOVED lines=8> */
[----:B------:R-:W-:-:S09]  /*5200*/  @!P0 MOV R21, 0xfffffbcb ;  /* 0xfffffbcb00158802 */ /* 0x000fd20000000f00 */
[----:B------:R-:W-:Y:S02]  /*5210*/  @!P0 IMAD.MOV.U32 R2, RZ, RZ, R5 ;  /* 0x000000ffff028224 */ /* 0x000fe400078e0005 */
[----:B------:R-:W-:Y:S02]  /*5220*/  @!P0 IMAD.MOV.U32 R18, RZ, RZ, R4 ;  /* 0x000000ffff128224 */ /* 0x000fe400078e0004 */
[----:B------:R-:W-:-:S05]  /*5230*/  VIADD R6, R2, 0xffffffff ;  /* 0xffffffff02067836 */ /* 0x000fca0000000000 */
[----:B------:R-:W-:-:S13]  /*5240*/  ISETP.GT.U32.AND P1, PT, R6, 0x7feffffe, PT ;  /* 0x7feffffe0600780c */ /* 0x000fda0003f24070 */
[----:B------:R-:W-:Y:S05]  /*5250*/  @P1 BRA `(.L_x_73) ;  /* 0x0000000400041947 */ /* 0x000fea0003800000 */
[----:B------:R-:W-:Y:S01]  /*5260*/  LOP3.LUT R4, R2, 0xfffff, RZ, 0xc0, !PT ;  /* 0x000fffff02047812 */ /* 0x000fe200078ec0ff */
[----:B------:R-:W-:Y:S01]  /*5270*/  IMAD.MOV.U32 R19, RZ, RZ, 0x3ed0ee25 ;  /* 0x3ed0ee25ff137424 */ /* 0x000fe200078e00ff */
[----:B------:R-:W-:Y:S01]  /*5280*/  MOV R8, RZ ;  /* 0x000000ff00087202 */ /* 0x000fe20000000f00 */
[----:B------:R-:W-:Y:S01]  /*5290*/  UMOV UR8, 0x3ae80f1e ;  /* 0x3ae80f1e00087882 */ /* 0x000fe20000000000 */
        /* <DEDUP_REMOVED lines=61> */
.L_x_73:
[----:B------:R-:W-:Y:S01]  /*5670*/  MOV R6, 0x0 ;  /* 0x0000000000067802 */ /* 0x000fe20000000f00 */
[----:B------:R-:W-:Y:S01]  /*5680*/  IMAD.MOV.U32 R7, RZ, RZ, 0x7ff00000 ;  /* 0x7ff00000ff077424 */ /* 0x000fe200078e00ff */
[----:B------:R-:W-:-:S05]  /*5690*/  LOP3.LUT P0, RZ, R5, 0x7fffffff, RZ, 0xc0, !PT ;  /* 0x7fffffff05ff7812 */ /* 0x000fca000780c0ff */
[----:B------:R-:W-:-:S10]  /*56a0*/  DFMA R6, R4, R6, +INF ;  /* 0x7ff000000406742b */ /* 0x000fd40000000006 */
[----:B------:R-:W-:Y:S02]  /*56b0*/  FSEL R4, R6, RZ, P0 ;  /* 0x000000ff06047208 */ /* 0x000fe40000000000 */
[----:B------:R-:W-:-:S07]  /*56c0*/  FSEL R5, R7, -QNAN , P0 ;  /* 0xfff0000007057808 */ /* 0x000fce0000000000 */
.L_x_74:
[----:B------:R-:W-:Y:S05]  /*56d0*/  BSYNC.RECONVERGENT B1 ;  /* 0x0000000000017941 */ /* 0x000fea0003800200 */
.L_x_72:
[----:B------:R-:W-:-:S11]  /*56e0*/  DMUL R24, R4, R24 ;  /* 0x0000001804187228 */ /* 0x000fd60000000000 */
.L_x_67:
        /* <DEDUP_REMOVED lines=10> */
.L_x_66:
        /* <DEDUP_REMOVED lines=36> */
.L_x_77:
        /* <DEDUP_REMOVED lines=23> */
.L_x_79:
[----:B------:R-:W-:Y:S05]  /*5b40*/  BSYNC.RECONVERGENT B2 ;  /* 0x0000000000027941 */ /* 0x000fea0003800200 */
.L_x_78:
        /* <DEDUP_REMOVED lines=31> */
.L_x_80:
        /* <DEDUP_REMOVED lines=79> */
.L_x_82:
[----:B------:R-:W-:Y:S01]  /*6230*/  IMAD.MOV.U32 R6, RZ, RZ, 0x0 ;  /* 0x00000000ff067424 */ /* 0x000fe200078e00ff */
[----:B------:R-:W-:Y:S01]  /*6240*/  LOP3.LUT P0, RZ, R5, 0x7fffffff, RZ, 0xc0, !PT ;  /* 0x7fffffff05ff7812 */ /* 0x000fe2000780c0ff */
[----:B------:R-:W-:-:S06]  /*6250*/  IMAD.MOV.U32 R7, RZ, RZ, 0x7ff00000 ;  /* 0x7ff00000ff077424 */ /* 0x000fcc00078e00ff */
[----:B------:R-:W-:-:S10]  /*6260*/  DFMA R6, R4, R6, +INF ;  /* 0x7ff000000406742b */ /* 0x000fd40000000006 */
[----:B------:R-:W-:Y:S02]  /*6270*/  FSEL R4, R6, RZ, P0 ;  /* 0x000000ff06047208 */ /* 0x000fe40000000000 */
[----:B------:R-:W-:-:S07]  /*6280*/  FSEL R5, R7, -QNAN , P0 ;  /* 0xfff0000007057808 */ /* 0x000fce0000000000 */
.L_x_83:
[----:B------:R-:W-:Y:S05]  /*6290*/  BSYNC.RECONVERGENT B1 ;  /* 0x0000000000017941 */ /* 0x000fea0003800200 */
.L_x_81:
[----:B------:R-:W-:-:S11]  /*62a0*/  DMUL R24, R4, R24 ;  /* 0x0000001804187228 */ /* 0x000fd60000000000 */
.L_x_76:
        /* <DEDUP_REMOVED lines=10> */
.L_x_75:
        /* <DEDUP_REMOVED lines=11> */
[----:B------:R-:W-:Y:S01]  /*6400*/  MOV R6, 0x0 ;  /* 0x0000000000067802 */ /* 0x000fe20000000f00 */
[----:B------:R-:W-:Y:S02]  /*6410*/  IMAD.MOV.U32 R7, RZ, RZ, 0x3fd80000 ;  /* 0x3fd80000ff077424 */ /* 0x000fe400078e00ff */
[----:B------:R-:W1:Y:S04]  /*6420*/  LDS.64 R22, [UR4+0x10] ;  /* 0x00001004ff167984 */ /* 0x000e680008000a00 */
[----:B------:R-:W2:Y:S01]  /*6430*/  LDS.64 R20, [UR4+0x20] ;  /* 0x00002004ff147984 */ /* 0x000ea20008000a00 */
        /* <DEDUP_REMOVED lines=22> */
.L_x_86:
        /* <DEDUP_REMOVED lines=23> */
.L_x_88:
[----:B------:R-:W-:Y:S05]  /*6710*/  BSYNC.RECONVERGENT B2 ;  /* 0x0000000000027941 */ /* 0x000fea0003800200 */
.L_x_87:
[----:B------:R-:W-:Y:S02]  /*6720*/  DMUL R6, R18, R20 ;  /* 0x0000001412067228 */ /* 0x000fe40000000000 */
        /* <DEDUP_REMOVED lines=31> */
.L_x_89:
        /* <DEDUP_REMOVED lines=16> */
[----:B------:R-:W-:Y:S01]  /*6a20*/  MOV R18, 0x8b7a8b04 ;  /* 0x8b7a8b0400127802 */ /* 0x000fe20000000f00 */
[----:B------:R-:W-:Y:S01]  /*6a30*/  IMAD.MOV.U32 R19, RZ, RZ, 0x3ed0ee25 ;  /* 0x3ed0ee25ff137424 */ /* 0x000fe200078e00ff */
        /* <DEDUP_REMOVED lines=61> */
.L_x_91:
[----:B------:R-:W-:Y:S01]  /*6e10*/  MOV R6, 0x0 ;  /* 0x0000000000067802 */ /* 0x000fe20000000f00 */
[----:B------:R-:W-:Y:S01]  /*6e20*/  IMAD.MOV.U32 R7, RZ, RZ, 0x7ff00000 ;  /* 0x7ff00000ff077424 */ /* 0x000fe200078e00ff */
[----:B------:R-:W-:-:S05]  /*6e30*/  LOP3.LUT P0, RZ, R5, 0x7fffffff, RZ, 0xc0, !PT ;  /* 0x7fffffff05ff7812 */ /* 0x000fca000780c0ff */
[----:B------:R-:W-:-:S10]  /*6e40*/  DFMA R6, R4, R6, +INF ;  /* 0x7ff000000406742b */ /* 0x000fd40000000006 */
[----:B------:R-:W-:Y:S02]  /*6e50*/  FSEL R4, R6, RZ, P0 ;  /* 0x000000ff06047208 */ /* 0x000fe40000000000 */
[----:B------:R-:W-:-:S07]  /*6e60*/  FSEL R5, R7, -QNAN , P0 ;  /* 0xfff0000007057808 */ /* 0x000fce0000000000 */
.L_x_92:
[----:B------:R-:W-:Y:S05]  /*6e70*/  BSYNC.RECONVERGENT B1 ;  /* 0x0000000000017941 */ /* 0x000fea0003800200 */
.L_x_90:
[----:B------:R-:W-:-:S11]  /*6e80*/  DMUL R24, R4, R24 ;  /* 0x0000001804187228 */ /* 0x000fd60000000000 */
.L_x_85:
        /* <DEDUP_REMOVED lines=10> */
.L_x_84:
        /* <DEDUP_REMOVED lines=10> */
[----:B------:R-:W0:Y:S01]  /*6fd0*/  LDS.64 R22, [UR4+0x10] ;  /* 0x00001004ff167984 */ /* 0x000e220008000a00 */
[----:B------:R-:W-:Y:S01]  /*6fe0*/  MOV R6, 0x0 ;  /* 0x0000000000067802 */ /* 0x000fe20000000f00 */
[----:B------:R-:W-:Y:S02]  /*6ff0*/  IMAD.MOV.U32 R7, RZ, RZ, 0x3fd80000 ;  /* 0x3fd80000ff077424 */ /* 0x000fe400078e00ff */
[----:B------:R-:W1:Y:S04]  /*7000*/  LDS.64 R20, [UR4+0x30] ;  /* 0x00003004ff147984 */ /* 0x000e680008000a00 */
[----:B------:R-:W2:Y:S01]  /*7010*/  LDS.128 R16, [UR4] ;  /* 0x00000004ff107984 */ /* 0x000ea20008000c00 */
        /* <DEDUP_REMOVED lines=14> */
[----:B------:R-:W-:Y:S01]  /*7100*/  MOV R2, R10 ;  /* 0x0000000a00027202 */ /* 0x000fe20000000f00 */
[----:B------:R-:W-:Y:S01]  /*7110*/  IMAD.MOV.U32 R5, RZ, RZ, R25 ;  /* 0x000000ffff057224 */ /* 0x000fe200078e0019 */
[----:B------:R-:W-:Y:S01]  /*7120*/  MOV R12, 0x7160 ;  /* 0x00007160000c7802 */ /* 0x000fe20000000f00 */
[----:B------:R-:W-:Y:S02]  /*7130*/  IMAD.MOV.U32 R10, RZ, RZ, R22 ;  /* 0x000000ffff0a7224 */ /* 0x000fe400078e0016 */
[----:B------:R-:W-:-:S07]  /*7140*/  IMAD.MOV.U32 R11, RZ, RZ, R23 ;  /* 0x000000ffff0b7224 */ /* 0x000fce00078e0017 */
[----:B------:R-:W-:Y:S05]  /*7150*/  CALL.REL.NOINC `($__internal_4_$__cuda_sm20_dsqrt_rn_f64_mediumpath_v1) ;  /* 0x0000010c00447944 */ /* 0x000fea0003c00000 */
[----:B------:R-:W-:Y:S01]  /*7160*/  MOV R26, R4 ;  /* 0x00000004001a7202 */ /* 0x000fe20000000f00 */
[----:B------:R-:W-:-:S07]  /*7170*/  IMAD.MOV.U32 R27, RZ, RZ, R5 ;  /* 0x000000ffff1b7224 */ /* 0x000fce00078e0005 */
.L_x_95:
        /* <DEDUP_REMOVED lines=21> */
[----:B------:R-:W-:Y:S01]  /*72d0*/  IMAD.MOV.U32 R24, RZ, RZ, R4 ;  /* 0x000000ffff187224 */ /* 0x000fe200078e0004 */
[----:B------:R-:W-:-:S07]  /*72e0*/  MOV R25, R5 ;  /* 0x0000000500197202 */ /* 0x000fce0000000f00 */
.L_x_97:
[----:B------:R-:W-:Y:S05]  /*72f0*/  BSYNC.RECONVERGENT B2 ;  /* 0x0000000000027941 */ /* 0x000fea0003800200 */
.L_x_96:
        /* <DEDUP_REMOVED lines=31> */
.L_x_98:
        /* <DEDUP_REMOVED lines=26> */
[----:B------:R-:W-:Y:S01]  /*7690*/  @P0 VIADD R7, R5, 0xfff00000 ;  /* 0xfff0000005070836 */ /* 0x000fe20000000000 */
[----:B------:R-:W-:-:S04]  /*76a0*/  @P0 IADD3 R21, PT, PT, R21, 0x1, RZ ;  /* 0x0000000115150810 */ /* 0x000fc80007ffe0ff */
[----:B------:R-:W-:Y:S02]  /*76b0*/  @P0 MOV R5, R7 ;  /* 0x0000000700050202 */ /* 0x000fe40000000f00 */
[----:B------:R-:W-:Y:S01]  /*76c0*/  LOP3.LUT R20, R21, 0x80000000, RZ, 0x3c, !PT ;  /* 0x8000000015147812 */ /* 0x000fe200078e3cff */
[----:B------:R-:W-:-:S03]  /*76d0*/  IMAD.MOV.U32 R21, RZ, RZ, 0x43300000 ;  /* 0x43300000ff157424 */ /* 0x000fc600078e00ff */
        /* <DEDUP_REMOVED lines=48> */
.L_x_100:
[----:B------:R-:W-:Y:S01]  /*79e0*/  IMAD.MOV.U32 R6, RZ, RZ, 0x0 ;  /* 0x00000000ff067424 */ /* 0x000fe200078e00ff */
[----:B------:R-:W-:Y:S01]  /*79f0*/  LOP3.LUT P0, RZ, R5, 0x7fffffff, RZ, 0xc0, !PT ;  /* 0x7fffffff05ff7812 */ /* 0x000fe2000780c0ff */
[----:B------:R-:W-:-:S06]  /*7a00*/  IMAD.MOV.U32 R7, RZ, RZ, 0x7ff00000 ;  /* 0x7ff00000ff077424 */ /* 0x000fcc00078e00ff */
[----:B------:R-:W-:-:S10]  /*7a10*/  DFMA R6, R4, R6, +INF ;  /* 0x7ff000000406742b */ /* 0x000fd40000000006 */
[----:B------:R-:W-:Y:S02]  /*7a20*/  FSEL R4, R6, RZ, P0 ;  /* 0x000000ff06047208 */ /* 0x000fe40000000000 */
[----:B------:R-:W-:-:S07]  /*7a30*/  FSEL R5, R7, -QNAN , P0 ;  /* 0xfff0000007057808 */ /* 0x000fce0000000000 */
.L_x_101:
[----:B------:R-:W-:Y:S05]  /*7a40*/  BSYNC.RECONVERGENT B1 ;  /* 0x0000000000017941 */ /* 0x000fea0003800200 */
.L_x_99:
[----:B------:R-:W-:-:S11]  /*7a50*/  DMUL R24, R4, R24 ;  /* 0x0000001804187228 */ /* 0x000fd60000000000 */
.L_x_94:
        /* <DEDUP_REMOVED lines=10> */
.L_x_93:
[----:B------:R-:W-:-:S04]  /*7b00*/  IADD3 R2, PT, PT, R0, -0x9, RZ ;  /* 0xfffffff700027810 */ /* 0x000fc80007ffe0ff */
        /* <DEDUP_REMOVED lines=35> */
.L_x_104:
        /* <DEDUP_REMOVED lines=23> */
.L_x_106:
[----:B------:R-:W-:Y:S05]  /*7eb0*/  BSYNC.RECONVERGENT B2 ;  /* 0x0000000000027941 */ /* 0x000fea0003800200 */
.L_x_105:
[-C--:B------:R-:W-:Y:S02]  /*7ec0*/  DMUL R6, R22, R18.reuse ;  /* 0x0000001216067228 */ /* 0x080fe40000000000 */
[----:B------:R-:W-:Y:S02]  /*7ed0*/  DMUL R4, R20, R18 ;  /* 0x0000001214047228 */ /* 0x000fe40000000000 */
[----:B------:R-:W-:-:S04]  /*7ee0*/  DMUL R16, R34, R16 ;  /* 0x0000001022107228 */ /* 0x000fc80000000000 */
[----:B------:R-:W-:-:S08]  /*7ef0*/  DMUL R6, R34, R6 ;  /* 0x0000000622067228 */ /* 0x000fd00000000000 */
[----:B------:R-:W-:Y:S01]  /*7f00*/  DFMA R4, R4, R18, R6 ;  /* 0x000000120404722b */ /* 0x000fe20000000006 */
[----:B------:R-:W-:Y:S01]  /*7f10*/  MOV R6, 0x0 ;  /* 0x0000000000067802 */ /* 0x000fe20000000f00 */
[----:B------:R-:W-:-:S06]  /*7f20*/  IMAD.MOV.U32 R7, RZ, RZ, 0x3fd80000 ;  /* 0x3fd80000ff077424 */ /* 0x000fcc00078e00ff */
        /* <DEDUP_REMOVED lines=25> */
.L_x_107:
[----:B------:R-:W-:Y:S01]  /*80c0*/  DFMA R18, R18, 2, R22 ;  /* 0x400000001212782b */ /* 0x000fe20000000016 */
[----:B------:R-:W-:Y:S01]  /*80d0*/  BSSY.RECONVERGENT B1, `(.L_x_108) ;  /* 0x0000054000017945 */ /* 0x000fe20003800200 */
[----:B------:R-:W-:-:S08]  /*80e0*/  IMAD.MOV.U32 R21, RZ, RZ, -0x3ff ;  /* 0xfffffc01ff157424 */ /* 0x000fd000078e00ff */
[----:B------:R-:W-:Y:S01]  /*80f0*/  ISETP.GT.AND P0, PT, R19, 0xfffff, PT ;  /* 0x000fffff1300780c */ /* 0x000fe20003f04270 */
[--C-:B------:R-:W-:Y:S01]  /*8100*/  IMAD.MOV.U32 R5, RZ, RZ, R19.reuse ;  /* 0x000000ffff057224 */ /* 0x100fe200078e0013 */
[----:B------:R-:W-:Y:S01]  /*8110*/  MOV R4, R18 ;  /* 0x0000001200047202 */ /* 0x000fe20000000f00 */
[----:B------:R-:W-:-:S10]  /*8120*/  IMAD.MOV.U32 R2, RZ, RZ, R19 ;  /* 0x000000ffff027224 */ /* 0x000fd400078e0013 */
        /* <DEDUP_REMOVED lines=12> */
[----:B------:R-:W-:Y:S01]  /*81f0*/  UMOV UR9, 0x3eb1380b ;  /* 0x3eb1380b00097882 */ /* 0x000fe20000000000 */
[----:B------:R-:W-:Y:S01]  /*8200*/  MOV R4, R18 ;  /* 0x0000001200047202 */ /* 0x000fe20000000f00 */
[----:B------:R-:W-:Y:S01]  /*8210*/  UMOV UR10, 0x80000000 ;  /* 0x80000000000a7882 */ /* 0x000fe20000000000 */
[----:B------:R-:W-:Y:S01]  /*8220*/  ISETP.GE.U32.AND P0, PT, R5, 0x3ff6a09f, PT ;  /* 0x3ff6a09f0500780c */ /* 0x000fe20003f06070 */
[----:B------:R-:W-:Y:S01]  /*8230*/  UMOV UR11, 0x43300000 ;  /* 0x43300000000b7882 */ /* 0x000fe20000000000 */
[----:B------:R-:W-:-:S02]  /*8240*/  MOV R18, 0x8b7a8b04 ;  /* 0x8b7a8b0400127802 */ /* 0x000fc40000000f00 */
[----:B------:R-:W-:-:S09]  /*8250*/  LEA.HI R21, R2, R21, RZ, 0xc ;  /* 0x0000001502157211 */ /* 0x000fd200078f60ff */
        /* <DEDUP_REMOVED lines=53> */
.L_x_109:
[----:B------:R-:W-:Y:S01]  /*85b0*/  MOV R6, 0x0 ;  /* 0x0000000000067802 */ /* 0x000fe20000000f00 */
[----:B------:R-:W-:Y:S01]  /*85c0*/  IMAD.MOV.U32 R7, RZ, RZ, 0x7ff00000 ;  /* 0x7ff00000ff077424 */ /* 0x000fe200078e00ff */
[----:B------:R-:W-:-:S05]  /*85d0*/  LOP3.LUT P0, RZ, R5, 0x7fffffff, RZ, 0xc0, !PT ;  /* 0x7fffffff05ff7812 */ /* 0x000fca000780c0ff */
[----:B------:R-:W-:-:S10]  /*85e0*/  DFMA R6, R4, R6, +INF ;  /* 0x7ff000000406742b */ /* 0x000fd40000000006 */
[----:B------:R-:W-:Y:S02]  /*85f0*/  FSEL R4, R6, RZ, P0 ;  /* 0x000000ff06047208 */ /* 0x000fe40000000000 */
[----:B------:R-:W-:-:S07]  /*8600*/  FSEL R5, R7, -QNAN , P0 ;  /* 0xfff0000007057808 */ /* 0x000fce0000000000 */
.L_x_110:
[----:B------:R-:W-:Y:S05]  /*8610*/  BSYNC.RECONVERGENT B1 ;  /* 0x0000000000017941 */ /* 0x000fea0003800200 */
.L_x_108:
[----:B------:R-:W-:-:S11]  /*8620*/  DMUL R24, R4, R24 ;  /* 0x0000001804187228 */ /* 0x000fd60000000000 */
.L_x_103:
        /* <DEDUP_REMOVED lines=10> */
.L_x_102:
        /* <DEDUP_REMOVED lines=36> */
.L_x_113:
        /* <DEDUP_REMOVED lines=23> */
.L_x_115:
[----:B------:R-:W-:Y:S05]  /*8a80*/  BSYNC.RECONVERGENT B2 ;  /* 0x0000000000027941 */ /* 0x000fea0003800200 */
.L_x_114:
        /* <DEDUP_REMOVED lines=31> */
.L_x_116:
        /* <DEDUP_REMOVED lines=79> */
.L_x_118:
[----:B------:R-:W-:Y:S01]  /*9170*/  IMAD.MOV.U32 R6, RZ, RZ, 0x0 ;  /* 0x00000000ff067424 */ /* 0x000fe200078e00ff */
[----:B------:R-:W-:Y:S01]  /*9180*/  LOP3.LUT P0, RZ, R5, 0x7fffffff, RZ, 0xc0, !PT ;  /* 0x7fffffff05ff7812 */ /* 0x000fe2000780c0ff */
[----:B------:R-:W-:-:S06]  /*9190*/  IMAD.MOV.U32 R7, RZ, RZ, 0x7ff00000 ;  /* 0x7ff00000ff077424 */ /* 0x000fcc00078e00ff */
[----:B------:R-:W-:-:S10]  /*91a0*/  DFMA R6, R4, R6, +INF ;  /* 0x7ff000000406742b */ /* 0x000fd40000000006 */
[----:B------:R-:W-:Y:S02]  /*91b0*/  FSEL R4, R6, RZ, P0 ;  /* 0x000000ff06047208 */ /* 0x000fe40000000000 */
[----:B------:R-:W-:-:S07]  /*91c0*/  FSEL R5, R7, -QNAN , P0 ;  /* 0xfff0000007057808 */ /* 0x000fce0000000000 */
.L_x_119:
[----:B------:R-:W-:Y:S05]  /*91d0*/  BSYNC.RECONVERGENT B1 ;  /* 0x0000000000017941 */ /* 0x000fea0003800200 */
.L_x_117:
[----:B------:R-:W-:-:S11]  /*91e0*/  DMUL R24, R4, R24 ;  /* 0x0000001804187228 */ /* 0x000fd60000000000 */
.L_x_112:
        /* <DEDUP_REMOVED lines=10> */
.L_x_111:
        /* <DEDUP_REMOVED lines=37> */
.L_x_122:
        /* <DEDUP_REMOVED lines=23> */
.L_x_124:
[----:B------:R-:W-:Y:S05]  /*9650*/  BSYNC.RECONVERGENT B2 ;  /* 0x0000000000027941 */ /* 0x000fea0003800200 */
.L_x_123:
[----:B------:R-:W-:Y:S02]  /*9660*/  DMUL R6, R18, R20 ;  /* 0x0000001412067228 */ /* 0x000fe40000000000 */
        /* <DEDUP_REMOVED lines=31> */
.L_x_125:
        /* <DEDUP_REMOVED lines=79> */
.L_x_127:
[----:B------:R-:W-:Y:S01]  /*9d50*/  MOV R6, 0x0 ;  /* 0x0000000000067802 */ /* 0x000fe20000000f00 */
[----:B------:R-:W-:Y:S01]  /*9d60*/  IMAD.MOV.U32 R7, RZ, RZ, 0x7ff00000 ;  /* 0x7ff00000ff077424 */ /* 0x000fe200078e00ff */
[----:B------:R-:W-:-:S05]  /*9d70*/  LOP3.LUT P0, RZ, R5, 0x7fffffff, RZ, 0xc0, !PT ;  /* 0x7fffffff05ff7812 */ /* 0x000fca000780c0ff */
[----:B------:R-:W-:-:S10]  /*9d80*/  DFMA R6, R4, R6, +INF ;  /* 0x7ff000000406742b */ /* 0x000fd40000000006 */
[----:B------:R-:W-:Y:S02]  /*9d90*/  FSEL R4, R6, RZ, P0 ;  /* 0x000000ff06047208 */ /* 0x000fe40000000000 */
[----:B------:R-:W-:-:S07]  /*9da0*/  FSEL R5, R7, -QNAN , P0 ;  /* 0xfff0000007057808 */ /* 0x000fce0000000000 */
.L_x_128:
[----:B------:R-:W-:Y:S05]  /*9db0*/  BSYNC.RECONVERGENT B1 ;  /* 0x0000000000017941 */ /* 0x000fea0003800200 */
.L_x_126:
[----:B------:R-:W-:-:S11]  /*9dc0*/  DMUL R24, R4, R24 ;  /* 0x0000001804187228 */ /* 0x000fd60000000000 */
.L_x_121:
        /* <DEDUP_REMOVED lines=10> */
.L_x_120:
        /* <DEDUP_REMOVED lines=37> */
.L_x_131:
        /* <DEDUP_REMOVED lines=23> */
.L_x_133:
[----:B------:R-:W-:Y:S05]  /*a230*/  BSYNC.RECONVERGENT B2 ;  /* 0x0000000000027941 */ /* 0x000fea0003800200 */
.L_x_132:
        /* <DEDUP_REMOVED lines=31> */
.L_x_134:
        /* <DEDUP_REMOVED lines=79> */
.L_x_136:
[----:B------:R-:W-:Y:S01]  /*a920*/  IMAD.MOV.U32 R6, RZ, RZ, 0x0 ;  /* 0x00000000ff067424 */ /* 0x000fe200078e00ff */
[----:B------:R-:W-:Y:S01]  /*a930*/  LOP3.LUT P0, RZ, R5, 0x7fffffff, RZ, 0xc0, !PT ;  /* 0x7fffffff05ff7812 */ /* 0x000fe2000780c0ff */
[----:B------:R-:W-:-:S06]  /*a940*/  IMAD.MOV.U32 R7, RZ, RZ, 0x7ff00000 ;  /* 0x7ff00000ff077424 */ /* 0x000fcc00078e00ff */
[----:B------:R-:W-:-:S10]  /*a950*/  DFMA R6, R4, R6, +INF ;  /* 0x7ff000000406742b */ /* 0x000fd40000000006 */
[----:B------:R-:W-:Y:S02]  /*a960*/  FSEL R4, R6, RZ, P0 ;  /* 0x000000ff06047208 */ /* 0x000fe40000000000 */
[----:B------:R-:W-:-:S07]  /*a970*/  FSEL R5, R7, -QNAN , P0 ;  /* 0xfff0000007057808 */ /* 0x000fce0000000000 */
.L_x_137:
[----:B------:R-:W-:Y:S05]  /*a980*/  BSYNC.RECONVERGENT B1 ;  /* 0x0000000000017941 */ /* 0x000fea0003800200 */
.L_x_135:
[----:B------:R-:W-:-:S11]  /*a990*/  DMUL R24, R4, R24 ;  /* 0x0000001804187228 */ /* 0x000fd60000000000 */
.L_x_130:
        /* <DEDUP_REMOVED lines=10> */
.L_x_129:
        /* <DEDUP_REMOVED lines=36> */
.L_x_140:
        /* <DEDUP_REMOVED lines=23> */
.L_x_142:
[----:B------:R-:W-:Y:S05]  /*adf0*/  BSYNC.RECONVERGENT B2 ;  /* 0x0000000000027941 */ /* 0x000fea0003800200 */
.L_x_141:
        /* <DEDUP_REMOVED lines=32> */
.L_x_143:
        /* <DEDUP_REMOVED lines=79> */
.L_x_145:
[----:B------:R-:W-:Y:S01]  /*b4f0*/  MOV R6, 0x0 ;  /* 0x0000000000067802 */ /* 0x000fe20000000f00 */
[----:B------:R-:W-:Y:S01]  /*b500*/  IMAD.MOV.U32 R7, RZ, RZ, 0x7ff00000 ;  /* 0x7ff00000ff077424 */ /* 0x000fe200078e00ff */
[----:B------:R-:W-:-:S05]  /*b510*/  LOP3.LUT P0, RZ, R5, 0x7fffffff, RZ, 0xc0, !PT ;  /* 0x7fffffff05ff7812 */ /* 0x000fca000780c0ff */
[----:B------:R-:W-:-:S10]  /*b520*/  DFMA R6, R4, R6, +INF ;  /* 0x7ff000000406742b */ /* 0x000fd40000000006 */
[----:B------:R-:W-:Y:S02]  /*b530*/  FSEL R4, R6, RZ, P0 ;  /* 0x000000ff06047208 */ /* 0x000fe40000000000 */
[----:B------:R-:W-:-:S07]  /*b540*/  FSEL R5, R7, -QNAN , P0 ;  /* 0xfff0000007057808 */ /* 0x000fce0000000000 */
.L_x_146:
[----:B------:R-:W-:Y:S05]  /*b550*/  BSYNC.RECONVERGENT B1 ;  /* 0x0000000000017941 */ /* 0x000fea0003800200 */
.L_x_144:
[----:B------:R-:W-:-:S11]  /*b560*/  DMUL R24, R4, R24 ;  /* 0x0000001804187228 */ /* 0x000fd60000000000 */
.L_x_139:
        /* <DEDUP_REMOVED lines=10> */
.L_x_138:
        /* <DEDUP_REMOVED lines=36> */
.L_x_149:
        /* <DEDUP_REMOVED lines=23> */
.L_x_151:
[----:B------:R-:W-:Y:S05]  /*b9c0*/  BSYNC.RECONVERGENT B2 ;  /* 0x0000000000027941 */ /* 0x000fea0003800200 */
.L_x_150:
        /* <DEDUP_REMOVED lines=31> */
.L_x_152:
        /* <DEDUP_REMOVED lines=79> */
.L_x_154:
[----:B------:R-:W-:Y:S01]  /*c0b0*/  IMAD.MOV.U32 R6, RZ, RZ, 0x0 ;  /* 0x00000000ff067424 */ /* 0x000fe200078e00ff */
[----:B------:R-:W-:Y:S01]  /*c0c0*/  LOP3.LUT P0, RZ, R5, 0x7fffffff, RZ, 0xc0, !PT ;  /* 0x7fffffff05ff7812 */ /* 0x000fe2000780c0ff */
[----:B------:R-:W-:-:S06]  /*c0d0*/  IMAD.MOV.U32 R7, RZ, RZ, 0x7ff00000 ;  /* 0x7ff00000ff077424 */ /* 0x000fcc00078e00ff */
[----:B------:R-:W-:-:S10]  /*c0e0*/  DFMA R6, R4, R6, +INF ;  /* 0x7ff000000406742b */ /* 0x000fd40000000006 */
[----:B------:R-:W-:Y:S02]  /*c0f0*/  FSEL R4, R6, RZ, P0 ;  /* 0x000000ff06047208 */ /* 0x000fe40000000000 */
[----:B------:R-:W-:-:S07]  /*c100*/  FSEL R5, R7, -QNAN , P0 ;  /* 0xfff0000007057808 */ /* 0x000fce0000000000 */
.L_x_155:
[----:B------:R-:W-:Y:S05]  /*c110*/  BSYNC.RECONVERGENT B1 ;  /* 0x0000000000017941 */ /* 0x000fea0003800200 */
.L_x_153:
[----:B------:R-:W-:-:S11]  /*c120*/  DMUL R24, R4, R24 ;  /* 0x0000001804187228 */ /* 0x000fd60000000000 */
.L_x_148:
        /* <DEDUP_REMOVED lines=10> */
.L_x_147:
        /* <DEDUP_REMOVED lines=37> */
.L_x_158:
        /* <DEDUP_REMOVED lines=23> */
.L_x_160:
[----:B------:R-:W-:Y:S05]  /*c590*/  BSYNC.RECONVERGENT B2 ;  /* 0x0000000000027941 */ /* 0x000fea0003800200 */
.L_x_159:
        /* <DEDUP_REMOVED lines=32> */
.L_x_161:
        /* <DEDUP_REMOVED lines=79> */
.L_x_163:
[----:B------:R-:W-:Y:S01]  /*cc90*/  MOV R6, 0x0 ;  /* 0x0000000000067802 */ /* 0x000fe20000000f00 */
[----:B------:R-:W-:Y:S01]  /*cca0*/  IMAD.MOV.U32 R7, RZ, RZ, 0x7ff00000 ;  /* 0x7ff00000ff077424 */ /* 0x000fe200078e00ff */
[----:B------:R-:W-:-:S05]  /*ccb0*/  LOP3.LUT P0, RZ, R5, 0x7fffffff, RZ, 0xc0, !PT ;  /* 0x7fffffff05ff7812 */ /* 0x000fca000780c0ff */
[----:B------:R-:W-:-:S10]  /*ccc0*/  DFMA R6, R4, R6, +INF ;  /* 0x7ff000000406742b */ /* 0x000fd40000000006 */
[----:B------:R-:W-:Y:S02]  /*ccd0*/  FSEL R4, R6, RZ, P0 ;  /* 0x000000ff06047208 */ /* 0x000fe40000000000 */
[----:B------:R-:W-:-:S07]  /*cce0*/  FSEL R5, R7, -QNAN , P0 ;  /* 0xfff0000007057808 */ /* 0x000fce0000000000 */
.L_x_164:
[----:B------:R-:W-:Y:S05]  /*ccf0*/  BSYNC.RECONVERGENT B1 ;  /* 0x0000000000017941 */ /* 0x000fea0003800200 */
.L_x_162:
[----:B------:R-:W-:-:S11]  /*cd00*/  DMUL R24, R4, R24 ;  /* 0x0000001804187228 */ /* 0x000fd60000000000 */
.L_x_157:
        /* <DEDUP_REMOVED lines=10> */
.L_x_156:
        /* <DEDUP_REMOVED lines=37> */
.L_x_167:
        /* <DEDUP_REMOVED lines=23> */
.L_x_169:
[----:B------:R-:W-:Y:S05]  /*d170*/  BSYNC.RECONVERGENT B2 ;  /* 0x0000000000027941 */ /* 0x000fea0003800200 */
.L_x_168:
        /* <DEDUP_REMOVED lines=31> */
.L_x_170:
        /* <DEDUP_REMOVED lines=79> */
.L_x_172:
[----:B------:R-:W-:Y:S01]  /*d860*/  IMAD.MOV.U32 R6, RZ, RZ, 0x0 ;  /* 0x00000000ff067424 */ /* 0x000fe200078e00ff */
[----:B------:R-:W-:Y:S01]  /*d870*/  LOP3.LUT P0, RZ, R5, 0x7fffffff, RZ, 0xc0, !PT ;  /* 0x7fffffff05ff7812 */ /* 0x000fe2000780c0ff */
[----:B------:R-:W-:-:S06]  /*d880*/  IMAD.MOV.U32 R7, RZ, RZ, 0x7ff00000 ;  /* 0x7ff00000ff077424 */ /* 0x000fcc00078e00ff */
[----:B------:R-:W-:-:S10]  /*d890*/  DFMA R6, R4, R6, +INF ;  /* 0x7ff000000406742b */ /* 0x000fd40000000006 */
[----:B------:R-:W-:Y:S02]  /*d8a0*/  FSEL R4, R6, RZ, P0 ;  /* 0x000000ff06047208 */ /* 0x000fe40000000000 */
[----:B------:R-:W-:-:S07]  /*d8b0*/  FSEL R5, R7, -QNAN , P0 ;  /* 0xfff0000007057808 */ /* 0x000fce0000000000 */
.L_x_173:
[----:B------:R-:W-:Y:S05]  /*d8c0*/  BSYNC.RECONVERGENT B1 ;  /* 0x0000000000017941 */ /* 0x000fea0003800200 */
.L_x_171:
[----:B------:R-:W-:-:S11]  /*d8d0*/  DMUL R24, R4, R24 ;  /* 0x0000001804187228 */ /* 0x000fd60000000000 */
.L_x_166:
        /* <DEDUP_REMOVED lines=10> */
.L_x_165:
[----:B------:R-:W-:-:S04]  /*d980*/  IADD3 R2, PT, PT, R0, -0x11, RZ ;  /* 0xffffffef00027810 */ /* 0x000fc80007ffe0ff */
[----:B------:R-:W-:-:S13]  /*d990*/  ISETP.NE.AND P0, PT, R13, R2, PT ;  /* 0x000000020d00720c */ /* 0x000fda0003f05270 */
[----:B------:R-:W-:Y:S05]  /*d9a0*/  @P0 BRA `(.L_x_38) ;  /* 0x0000000000440947 */ /* 0x000fea0003800000 */
[----:B------:R-:W0:Y:S01]  /*d9b0*/  S2UR UR8, SR_CgaCtaId ;  /* 0x00000000000879c3 */ /* 0x000e220000008800 */
[----:B------:R-:W-:-:S07]  /*d9c0*/  UMOV UR4, 0x400 ;  /* 0x0000040000047882 */ /* 0x000fce0000000000 */
[----:B------:R-:W1:Y:S08]  /*d9d0*/  LDC.64 R6, c[0x0][0x3f8] ;  /* 0x0000fe00ff067b82 */ /* 0x000e700000000a00 */
[----:B------:R-:W2:Y:S01]  /*d9e0*/  LDC.64 R8, c[0x0][0x3d0] ;  /* 0x0000f400ff087b82 */ /* 0x000ea20000000a00 */
[----:B0-----:R-:W-:-:S09]  /*d9f0*/  ULEA UR4, UR8, UR4, 0x18 ;  /* 0x0000000408047291 */ /* 0x001fd2000f8ec0ff */
[----:B------:R-:W1:Y:S04]  /*da00*/  LDS.64 R4, [UR4+0x1058] ;  /* 0x00105804ff047984 */ /* 0x000e680008000a00 */
[----:B------:R-:W2:Y:S01]  /*da10*/  LDS.64 R10, [UR4+0x1068] ;  /* 0x00106804ff0a7984 */ /* 0x000ea20008000a00 */
[----:B-1----:R-:W-:Y:S02]  /*da20*/  LEA R6, P1, R4, R6, 0x3 ;  /* 0x0000000604067211 */ /* 0x002fe400078218ff */
[----:B--2---:R-:W-:Y:S02]  /*da30*/  LEA R8, P0, R10, R8, 0x3 ;  /* 0x000000080a087211 */ /* 0x004fe400078018ff */
[----:B------:R-:W-:Y:S02]  /*da40*/  LEA.HI.X R7, R4, R7, R5, 0x3, P1 ;  /* 0x0000000704077211 */ /* 0x000fe400008f1c05 */
[----:B------:R-:W-:-:S04]  /*da50*/  LEA.HI.X R9, R10, R9, R11, 0x3, P0 ;  /* 0x000000090a097211 */ /* 0x000fc800000f1c0b */
[----:B------:R-:W2:Y:S04]  /*da60*/  LDG.E.64 R6, desc[UR14][R6.64] ;  /* 0x0000000e06067981 */ /* 0x000ea8000c1e1b00 */
[----:B------:R-:W2:Y:S01]  /*da70*/  LDG.E.64 R4, desc[UR14][R8.64] ;  /* 0x0000000e08047981 */ /* 0x000ea2000c1e1b00 */
[----:B------:R-:W-:Y:S01]  /*da80*/  UMOV UR8, 0x54442d18 ;  /* 0x54442d1800087882 */ /* 0x000fe20000000000 */
[----:B------:R-:W-:Y:S01]  /*da90*/  UMOV UR9, 0x401921fb ;  /* 0x401921fb00097882 */ /* 0x000fe20000000000 */
[----:B--2---:R-:W-:-:S08]  /*daa0*/  DADD R4, R4, -R6 ;  /* 0x0000000004047229 */ /* 0x004fd00000000806 */
[----:B------:R-:W-:-:S11]  /*dab0*/  DFMA R14, R4, UR8, R14 ;  /* 0x00000008040e7c2b */ /* 0x000fd6000800000e */
.L_x_38:
[----:B------:R-:W-:Y:S05]  /*dac0*/  BSYNC.RECONVERGENT B0 ;  /* 0x0000000000007941 */ /* 0x000fea0003800200 */
.L_x_28:
[----:B------:R-:W-:Y:S01]  /*dad0*/  VIADD R2, R0, 0xffffffee ;  /* 0xffffffee00027836 */ /* 0x000fe20000000000 */
[----:B------:R-:W-:Y:S04]  /*dae0*/  BSSY.RECONVERGENT B0, `(.L_x_174) ;  /* 0x0000067000007945 */ /* 0x000fe80003800200 */
[----:B------:R-:W-:-:S13]  /*daf0*/  ISETP.NE.AND P0, PT, R13, R2, PT ;  /* 0x000000020d00720c */ /* 0x000fda0003f05270 */
[----:B------:R-:W-:Y:S05]  /*db00*/  @P0 BRA `(.L_x_175) ;  /* 0x0000000400900947 */ /* 0x000fea0003800000 */
[----:B------:R-:W0:Y:S01]  /*db10*/  S2UR UR8, SR_CgaCtaId ;  /* 0x00000000000879c3 */ /* 0x000e220000008800 */
[----:B------:R-:W-:-:S07]  /*db20*/  UMOV UR4, 0x400 ;  /* 0x0000040000047882 */ /* 0x000fce0000000000 */
[----:B------:R-:W1:Y:S08]  /*db30*/  LDC.64 R4, c[0x0][0x420] ;  /* 0x00010800ff047b82 */ /* 0x000e700000000a00 */
[----:B------:R-:W2:Y:S01]  /*db40*/  LDC.64 R22, c[0x0][0x3a8] ;  /* 0x0000ea00ff167b82 */ /* 0x000ea20000000a00 */
[----:B0-----:R-:W-:Y:S01]  /*db50*/  ULEA UR4, UR8, UR4, 0x18 ;  /* 0x0000000408047291 */ /* 0x001fe2000f8ec0ff */
[----:B-1----:R-:W3:Y:S08]  /*db60*/  LDG.E.64 R10, desc[UR14][R4.64+0x8] ;  /* 0x0000080e040a7981 */ /* 0x002ef0000c1e1b00 */
[----:B------:R-:W2:Y:S04]  /*db70*/  LDS.64 R8, [UR4+0x1068] ;  /* 0x00106804ff087984 */ /* 0x000ea80008000a00 */
[----:B------:R-:W4:Y:S04]  /*db80*/  LDG.E.64 R6, desc[UR14][R4.64] ;  /* 0x0000000e04067981 */ /* 0x000f28000c1e1b00 */
[----:B------:R-:W5:Y:S04]  /*db90*/  LDG.E.64 R20, desc[UR14][R4.64+0x10] ;  /* 0x0000100e04147981 */ /* 0x000f68000c1e1b00 */
[----:B------:R-:W-:Y:S01]  /*dba0*/  LDS.64 R16, [UR4+0x48] ;  /* 0x00004804ff107984 */ /* 0x000fe20008000a00 */
[----:B--2---:R-:W-:-:S04]  /*dbb0*/  LEA R22, P0, R8, R22, 0x3 ;  /* 0x0000001608167211 */ /* 0x004fc800078018ff */
[----:B------:R-:W-:Y:S02]  /*dbc0*/  LEA.HI.X R23, R8, R23, R9, 0x3, P0 ;  /* 0x0000001708177211 */ /* 0x000fe400000f1c09 */
[----:B------:R-:W3:Y:S04]  /*dbd0*/  LDS.64 R8, [UR4+0x50] ;  /* 0x00005004ff087984 */ /* 0x000ee80008000a00 */
[----:B------:R-:W5:Y:S01]  /*dbe0*/  LDG.E.64 R18, desc[UR14][R22.64] ;  /* 0x0000000e16127981 */ /* 0x000f62000c1e1b00 */
[----:B---3--:R-:W-:Y:S02]  /*dbf0*/  DADD R8, R8, -R10 ;  /* 0x0000000008087229 */ /* 0x008fe4000000080a */
[----:B----4-:R-:W-:-:S06]  /*dc00*/  DADD R16, R16, -R6 ;  /* 0x0000000010107229 */ /* 0x010fcc0000000806 */
[----:B------:R-:W-:-:S08]  /*dc10*/  DMUL R8, R8, R8 ;  /* 0x0000000808087228 */ /* 0x000fd00000000000 */
[----:B------:R-:W-:Y:S02]  /*dc20*/  DFMA R8, R16, R16, R8 ;  /* 0x000000101008722b */ /* 0x000fe40000000008 */
[----:B-----5:R-:W-:-:S08]  /*dc30*/  DADD R18, R18, -R20 ;  /* 0x0000000012127229 */ /* 0x020fd00000000814 */
[----:B------:R-:W-:-:S06]  /*dc40*/  DFMA R10, R18, R18, R8 ;  /* 0x00000012120a722b */ /* 0x000fcc0000000008 */
[----:B------:R-:W0:Y:S04]  /*dc50*/  MUFU.RSQ64H R19, R11 ;  /* 0x0000000b00137308 */ /* 0x000e280000001c00 */
[----:B------:R-:W-:Y:S01]  /*dc60*/  VIADD R18, R11, 0xfcb00000 ;  /* 0xfcb000000b127836 */ /* 0x000fe20000000000 */
[----:B------:R-:W-:Y:S01]  /*dc70*/  MOV R7, 0x3fd80000 ;  /* 0x3fd8000000077802 */ /* 0x000fe20000000f00 */
[----:B------:R-:W-:-:S04]  /*dc80*/  IMAD.MOV.U32 R6, RZ, RZ, 0x0 ;  /* 0x00000000ff067424 */ /* 0x000fc800078e00ff */
[----:B0-----:R-:W-:-:S08]  /*dc90*/  DMUL R4, R18, R18 ;  /* 0x0000001212047228 */ /* 0x001fd00000000000 */
[----:B------:R-:W-:-:S08]  /*dca0*/  DFMA R4, R10, -R4, 1 ;  /* 0x3ff000000a04742b */ /* 0x000fd00000000804 */
[----:B------:R-:W-:Y:S02]  /*dcb0*/  DFMA R6, R4, R6, 0.5 ;  /* 0x3fe000000406742b */ /* 0x000fe40000000006 */
[----:B------:R-:W-:-:S08]  /*dcc0*/  DMUL R4, R18, R4 ;  /* 0x0000000412047228 */ /* 0x000fd00000000000 */
[----:B------:R-:W-:Y:S01]  /*dcd0*/  DFMA R4, R6, R4, R18 ;  /* 0x000000040604722b */ /* 0x000fe20000000012 */
[----:B------:R-:W-:-:S07]  /*dce0*/  ISETP.GE.U32.AND P0, PT, R18, 0x7ca00000, PT ;  /* 0x7ca000001200780c */ /* 0x000fce0003f06070 */
        /* <DEDUP_REMOVED lines=12> */
.L_x_176:
[----:B------:R-:W0:Y:S02]  /*ddb0*/  LDC.64 R4, c[0x0][0x428] ;  /* 0x00010a00ff047b82 */ /* 0x000e240000000a00 */
[----:B0-----:R-:W2:Y:S02]  /*ddc0*/  LDG.E.U8 R4, desc[UR14][R4.64] ;  /* 0x0000000e04047981 */ /* 0x001ea4000c1e1100 */
[----:B--2---:R-:W-:-:S13]  /*ddd0*/  ISETP.NE.AND P0, PT, R4, RZ, PT ;  /* 0x000000ff0400720c */ /* 0x004fda0003f05270 */
[----:B------:R-:W-:Y:S05]  /*dde0*/  @!P0 BRA `(.L_x_177) ;  /* 0x0000000000688947 */ /* 0x000fea0003800000 */
[----:B------:R-:W0:Y:S02]  /*ddf0*/  LDC.64 R6, c[0x0][0x418] ;  /* 0x00010600ff067b82 */ /* 0x000e240000000a00 */
[----:B0-----:R-:W2:Y:S01]  /*de00*/  LDG.E.64 R6, desc[UR14][R6.64] ;  /* 0x0000000e06067981 */ /* 0x001ea2000c1e1b00 */
[----:B------:R-:W0:Y:S01]  /*de10*/  MUFU.RCP64H R5, R21 ;  /* 0x0000001500057308 */ /* 0x000e220000001800 */
[----:B------:R-:W-:Y:S01]  /*de20*/  IMAD.MOV.U32 R4, RZ, RZ, 0x1 ;  /* 0x00000001ff047424 */ /* 0x000fe200078e00ff */
[----:B------:R-:W-:Y:S05]  /*de30*/  BSSY.RECONVERGENT B2, `(.L_x_178) ;  /* 0x0000013000027945 */ /* 0x000fea0003800200 */
[----:B0-----:R-:W-:-:S08]  /*de40*/  DFMA R8, R4, -R20, 1 ;  /* 0x3ff000000408742b */ /* 0x001fd00000000814 */
[----:B------:R-:W-:-:S08]  /*de50*/  DFMA R8, R8, R8, R8 ;  /* 0x000000080808722b */ /* 0x000fd00000000008 */
[----:B------:R-:W-:-:S08]  /*de60*/  DFMA R8, R4, R8, R4 ;  /* 0x000000080408722b */ /* 0x000fd00000000004 */
[----:B------:R-:W-:-:S08]  /*de70*/  DFMA R4, R8, -R20, 1 ;  /* 0x3ff000000804742b */ /* 0x000fd00000000814 */
[----:B------:R-:W-:-:S08]  /*de80*/  DFMA R4, R8, R4, R8 ;  /* 0x000000040804722b */ /* 0x000fd00000000008 */
[----:B--2---:R-:W-:Y:S01]  /*de90*/  DMUL R8, R6, R4 ;  /* 0x0000000406087228 */ /* 0x004fe20000000000 */
[----:B------:R-:W-:-:S07]  /*dea0*/  FSETP.GEU.AND P1, PT, |R7|, 6.5827683646048100446e-37, PT ;  /* 0x036000000700780b */ /* 0x000fce0003f2e200 */
        /* <DEDUP_REMOVED lines=11> */
.L_x_179:
[----:B------:R-:W-:Y:S05]  /*df60*/  BSYNC.RECONVERGENT B2 ;  /* 0x0000000000027941 */ /* 0x000fea0003800200 */
.L_x_178:
[----:B------:R-:W-:Y:S01]  /*df70*/  DADD R14, R14, R4 ;  /* 0x000000000e0e7229 */ /* 0x000fe20000000004 */
[----:B------:R-:W-:Y:S10]  /*df80*/  BRA `(.L_x_175) ;  /* 0x0000000000707947 */ /* 0x000ff40003800000 */
.L_x_177:
[----:B------:R-:W0:Y:S02]  /*df90*/  LDC.64 R4, c[0x0][0x418] ;  /* 0x00010600ff047b82 */ /* 0x000e240000000a00 */
[----:B0-----:R-:W2:Y:S01]  /*dfa0*/  LDG.E.64 R4, desc[UR14][R4.64] ;  /* 0x0000000e04047981 */ /* 0x001ea2000c1e1b00 */
[-C--:B------:R-:W-:Y:S01]  /*dfb0*/  DMUL R6, R20, R20.reuse ;  /* 0x0000001414067228 */ /* 0x080fe20000000000 */
[----:B------:R-:W-:Y:S07]  /*dfc0*/  BSSY.RECONVERGENT B2, `(.L_x_180) ;  /* 0x0000017000027945 */ /* 0x000fee0003800200 */
[----:B------:R-:W-:Y:S01]  /*dfd0*/  DMUL R20, R6, R20 ;  /* 0x0000001406147228 */ /* 0x000fe20000000000 */
[----:B------:R-:W-:-:S05]  /*dfe0*/  MOV R6, 0x1 ;  /* 0x0000000100067802 */ /* 0x000fca0000000f00 */
[----:B------:R-:W0:Y:S02]  /*dff0*/  MUFU.RCP64H R7, R21 ;  /* 0x0000001500077308 */ /* 0x000e240000001800 */
[----:B0-----:R-:W-:-:S08]  /*e000*/  DFMA R8, -R20, R6, 1 ;  /* 0x3ff000001408742b */ /* 0x001fd00000000106 */
[----:B------:R-:W-:-:S08]  /*e010*/  DFMA R8, R8, R8, R8 ;  /* 0x000000080808722b */ /* 0x000fd00000000008 */
[----:B------:R-:W-:-:S08]  /*e020*/  DFMA R8, R6, R8, R6 ;  /* 0x000000080608722b */ /* 0x000fd00000000006 */
[----:B------:R-:W-:-:S08]  /*e030*/  DFMA R6, -R20, R8, 1 ;  /* 0x3ff000001406742b */ /* 0x000fd00000000108 */
[----:B------:R-:W-:Y:S02]  /*e040*/  DFMA R6, R8, R6, R8 ;  /* 0x000000060806722b */ /* 0x000fe40000000008 */
[----:B--2---:R-:W-:-:S08]  /*e050*/  DMUL R16, R16, R4 ;  /* 0x0000000410107228 */ /* 0x004fd00000000000 */
[----:B------:R-:W-:Y:S02]  /*e060*/  DMUL R4, R16, R6 ;  /* 0x0000000610047228 */ /* 0x000fe40000000000 */
[----:B------:R-:W-:-:S06]  /*e070*/  FSETP.GEU.AND P1, PT, |R17|, 6.5827683646048100446e-37, PT ;  /* 0x036000001100780b */ /* 0x000fcc0003f2e200 */
[----:B------:R-:W-:-:S08]  /*e080*/  DFMA R8, -R20, R4, R16 ;  /* 0x000000041408722b */ /* 0x000fd00000000110 */
        /* <DEDUP_REMOVED lines=10> */
.L_x_181:
[----:B------:R-:W-:Y:S05]  /*e130*/  BSYNC.RECONVERGENT B2 ;  /* 0x0000000000027941 */ /* 0x000fea0003800200 */
.L_x_180:
[----:B------:R-:W-:-:S11]  /*e140*/  DADD R14, R14, -R4 ;  /* 0x000000000e0e7229 */ /* 0x000fd60000000804 */
.L_x_175:
[----:B------:R-:W-:Y:S05]  /*e150*/  BSYNC.RECONVERGENT B0 ;  /* 0x0000000000007941 */ /* 0x000fea0003800200 */
.L_x_174:
[----:B------:R-:W0:Y:S01]  /*e160*/  S2UR UR9, SR_CgaCtaId ;  /* 0x00000000000979c3 */ /* 0x000e220000008800 */
[----:B------:R-:W-:Y:S01]  /*e170*/  UMOV UR8, 0x400 ;  /* 0x0000040000087882 */ /* 0x000fe20000000000 */
[C---:B------:R-:W-:Y:S01]  /*e180*/  ISETP.GT.U32.AND P0, PT, R13.reuse, 0xff, PT ;  /* 0x000000ff0d00780c */ /* 0x040fe20003f04070 */
[----:B------:R-:W-:Y:S01]  /*e190*/  UIADD3 UR4, UPT, UPT, UR8, 0x58, URZ ;  /* 0x0000005808047890 */ /* 0x000fe2000fffe0ff */
[C---:B------:R-:W-:Y:S01]  /*e1a0*/  ISETP.GT.U32.AND P1, PT, R13.reuse, 0x7f, PT ;  /* 0x0000007f0d00780c */ /* 0x040fe20003f24070 */
[----:B------:R-:W-:Y:S01]  /*e1b0*/  BSSY.RECONVERGENT B0, `(.L_x_182) ;  /* 0x000004c000007945 */ /* 0x000fe20003800200 */
[----:B------:R-:W-:Y:S01]  /*e1c0*/  ISETP.NE.AND P2, PT, R13, RZ, PT ;  /* 0x000000ff0d00720c */ /* 0x000fe20003f45270 */
[----:B0-----:R-:W-:Y:S02]  /*e1d0*/  ULEA UR4, UR9, UR4, 0x18 ;  /* 0x0000000409047291 */ /* 0x001fe4000f8ec0ff */
[----:B------:R-:W-:-:S04]  /*e1e0*/  ULEA UR8, UR9, UR8, 0x18 ;  /* 0x0000000809087291 */ /* 0x000fc8000f8ec0ff */
[----:B------:R-:W-:-:S05]  /*e1f0*/  LEA R17, R13, UR4, 0x3 ;  /* 0x000000040d117c11 */ /* 0x000fca000f8e18ff */
[----:B------:R-:W-:Y:S01]  /*e200*/  STS.64 [R17], R14 ;  /* 0x0000000e11007388 */ /* 0x000fe20000000a00 */
[----:B------:R-:W-:Y:S06]  /*e210*/  BAR.SYNC.DEFER_BLOCKING 0x0 ;  /* 0x0000000000007b1d */ /* 0x000fec0000010000 */
[----:B------:R-:W-:Y:S04]  /*e220*/  @!P0 LDS.64 R4, [R17+0x800] ;  /* 0x0008000011048984 */ /* 0x000fe80000000a00 */
[----:B------:R-:W0:Y:S02]  /*e230*/  @!P0 LDS.64 R6, [R17] ;  /* 0x0000000011068984 */ /* 0x000e240000000a00 */
[----:B0-----:R-:W-:-:S07]  /*e240*/  @!P0 DADD R4, R4, R6 ;  /* 0x0000000004048229 */ /* 0x001fce0000000006 */
[----:B------:R-:W-:Y:S01]  /*e250*/  @!P0 STS.64 [R17], R4 ;  /* 0x0000000411008388 */ /* 0x000fe20000000a00 */
[----:B------:R-:W-:Y:S01]  /*e260*/  BAR.SYNC.DEFER_BLOCKING 0x0 ;  /* 0x0000000000007b1d */ /* 0x000fe20000010000 */
[----:B------:R-:W-:-:S05]  /*e270*/  ISETP.GT.U32.AND P0, PT, R13, 0x3f, PT ;  /* 0x0000003f0d00780c */ /* 0x000fca0003f04070 */
        /* <DEDUP_REMOVED lines=34> */
[----:B------:R-:W-:Y:S06]  /*e4a0*/  BAR.SYNC.DEFER_BLOCKING 0x0 ;  /* 0x0000000000007b1d */ /* 0x000fec0000010000 */
[----:B------:R-:W-:Y:S04]  /*e4b0*/  @!P1 LDS.64 R6, [R17+0x10] ;  /* 0x0000100011069984 */ /* 0x000fe80000000a00 */
[----:B------:R-:W0:Y:S02]  /*e4c0*/  @!P1 LDS.64 R10, [R17] ;  /* 0x00000000110a9984 */ /* 0x000e240000000a00 */
[----:B0-----:R-:W-:-:S07]  /*e4d0*/  @!P1 DADD R6, R6, R10 ;  /* 0x0000000006069229 */ /* 0x001fce000000000a */
[----:B------:R-:W-:Y:S01]  /*e4e0*/  @!P1 STS.64 [R17], R6 ;  /* 0x0000000611009388 */ /* 0x000fe20000000a00 */
[----:B------:R-:W-:Y:S06]  /*e4f0*/  BAR.SYNC.DEFER_BLOCKING 0x0 ;  /* 0x0000000000007b1d */ /* 0x000fec0000010000 */
[----:B------:R-:W-:Y:S04]  /*e500*/  @!P2 LDS.64 R8, [UR8+0x60] ;  /* 0x00006008ff08a984 */ /* 0x000fe80008000a00 */
[----:B------:R-:W0:Y:S02]  /*e510*/  @!P2 LDS.64 R10, [R17] ;  /* 0x00000000110aa984 */ /* 0x000e240000000a00 */
[----:B0-----:R-:W-:-:S07]  /*e520*/  @!P2 DADD R8, R8, R10 ;  /* 0x000000000808a229 */ /* 0x001fce000000000a */
[----:B------:R-:W-:Y:S01]  /*e530*/  @!P2 STS.64 [R17], R8 ;  /* 0x000000081100a388 */ /* 0x000fe20000000a00 */
[----:B------:R-:W-:Y:S06]  /*e540*/  BAR.SYNC.DEFER_BLOCKING 0x0 ;  /* 0x0000000000007b1d */ /* 0x000fec0000010000 */
[----:B------:R-:W-:Y:S04]  /*e550*/  LDS.64 R4, [UR8+0x1058] ;  /* 0x00105808ff047984 */ /* 0x000fe80008000a00 */
[----:B------:R-:W0:Y:S02]  /*e560*/  LDS.64 R10, [UR8+0x1060] ;  /* 0x00106008ff0a7984 */ /* 0x000e240008000a00 */
[----:B0-----:R-:W-:-:S04]  /*e570*/  LOP3.LUT P0, RZ, R4, R10, RZ, 0xfc, !PT ;  /* 0x0000000a04ff7212 */ /* 0x001fc8000780fcff */
[----:B------:R-:W-:Y:S01]  /*e580*/  LOP3.LUT P0, RZ, R5, R11, RZ, 0xfc, P0 ;  /* 0x0000000b05ff7212 */ /* 0x000fe2000000fcff */
[----:B------:R-:W-:-:S12]  /*e590*/  @P2 BRA `(.L_x_183) ;  /* 0x0000000000342947 */ /* 0x000fd80003800000 */
[----:B------:R-:W0:Y:S01]  /*e5a0*/  LDCU.128 UR16, c[0x0][0x380] ;  /* 0x00007000ff1077ac */ /* 0x000e220008000c00 */
[----:B------:R-:W1:Y:S01]  /*e5b0*/  LDS.64 R6, [UR8+0x58] ;  /* 0x00005808ff067984 */ /* 0x000e620008000a00 */
[----:B------:R-:W2:Y:S01]  /*e5c0*/  LDC.64 R18, c[0x0][0x440] ;  /* 0x00011000ff127b82 */ /* 0x000ea20000000a00 */
[----:B0-----:R-:W-:-:S04]  /*e5d0*/  IADD3 R14, P1, PT, R10, UR18, RZ ;  /* 0x000000120a0e7c10 */ /* 0x001fc8000ff3e0ff */
[----:B------:R-:W-:-:S05]  /*e5e0*/  IADD3.X R15, PT, PT, R11, UR19, RZ, P1, !PT ;  /* 0x000000130b0f7c10 */ /* 0x000fca0008ffe4ff */
[----:B------:R-:W-:Y:S02]  /*e5f0*/  IMAD R17, R15, UR16, RZ ;  /* 0x000000100f117c24 */ /* 0x000fe4000f8e02ff */
[----:B------:R-:W-:-:S04]  /*e600*/  IMAD.WIDE.U32 R8, R14, UR16, R14 ;  /* 0x000000100e087c25 */ /* 0x000fc8000f8e000e */
[----:B------:R-:W-:Y:S01]  /*e610*/  IMAD R17, R14, UR17, R17 ;  /* 0x000000110e117c24 */ /* 0x000fe2000f8e0211 */
[----:B------:R-:W-:-:S04]  /*e620*/  IADD3 R2, P1, PT, R4, R8, RZ ;  /* 0x0000000804027210 */ /* 0x000fc80007f3e0ff */
[----:B------:R-:W-:Y:S02]  /*e630*/  IADD3.X R9, PT, PT, R5, R9, R17, P1, !PT ;  /* 0x0000000905097210 */ /* 0x000fe40000ffe411 */
[----:B--2---:R-:W-:-:S04]  /*e640*/  LEA R8, P1, R2, R18, 0x3 ;  /* 0x0000001202087211 */ /* 0x004fc800078218ff */
[----:B------:R-:W-:-:S05]  /*e650*/  LEA.HI.X R9, R2, R19, R9, 0x3, P1 ;  /* 0x0000001302097211 */ /* 0x000fca00008f1c09 */
[----:B-1----:R0:W-:Y:S04]  /*e660*/  STG.E.64 desc[UR14][R8.64+0x10], R6 ;  /* 0x0000100608007986 */ /* 0x0021e8000c101b0e */
.L_x_183:
[----:B------:R-:W-:Y:S05]  /*e670*/  BSYNC.RECONVERGENT B0 ;  /* 0x0000000000007941 */ /* 0x000fea0003800200 */
.L_x_182:
[----:B------:R-:W-:Y:S01]  /*e680*/  UMOV UR4, URZ ;  /* 0x000000ff00047c82 */ /* 0x000fe20008000000 */
[----:B------:R-:W-:Y:S05]  /*e690*/  @P0 BRA `(.L_x_184) ;  /* 0x0000001c00300947 */ /* 0x000fea0003800000 */
[----:B------:R-:W1:Y:S02]  /*e6a0*/  LDC.64 R18, c[0x0][0x388] ;  /* 0x0000e200ff127b82 */ /* 0x000e640000000a00 */
[----:B-1----:R-:W-:-:S04]  /*e6b0*/  IADD3 R18, P0, PT, -R18, UR6, RZ ;  /* 0x0000000612127c10 */ /* 0x002fc8000ff1e1ff */
[----:B------:R-:W-:Y:S02]  /*e6c0*/  IADD3.X R19, PT, PT, ~R19, UR5, RZ, P0, !PT ;  /* 0x0000000513137c10 */ /* 0x000fe400087fe5ff */
[----:B------:R-:W-:-:S04]  /*e6d0*/  ISETP.GT.U32.AND P0, PT, R18, R13, PT ;  /* 0x0000000d1200720c */ /* 0x000fc80003f04070 */
[----:B------:R-:W-:-:S13]  /*e6e0*/  ISETP.GT.AND.EX P0, PT, R19, R3, PT, P0 ;  /* 0x000000031300720c */ /* 0x000fda0003f04300 */
[----:B------:R-:W-:Y:S05]  /*e6f0*/  @!P0 EXIT ;  /* 0x000000000000894d */ /* 0x000fea0003800000 */
[----:B------:R-:W-:Y:S01]  /*e700*/  IADD3 R17, P0, PT, R0, R13, RZ ;  /* 0x0000000d00117210 */ /* 0x000fe20007f1e0ff */
[----:B------:R-:W-:Y:S03]  /*e710*/  BSSY.RECONVERGENT B0, `(.L_x_185) ;  /* 0x0000025000007945 */ /* 0x000fe60003800200 */
[----:B------:R-:W-:Y:S01]  /*e720*/  ISETP.GT.U32.AND P1, PT, R18, R17, PT ;  /* 0x000000111200720c */ /* 0x000fe20003f24070 */
[----:B------:R-:W-:Y:S01]  /*e730*/  IMAD.X R16, RZ, RZ, R3, P0 ;  /* 0x000000ffff107224 */ /* 0x000fe200000e0603 */
[----:B------:R-:W-:-:S04]  /*e740*/  ISETP.GE.U32.AND P0, PT, R17, R18, PT ;  /* 0x000000121100720c */ /* 0x000fc80003f06070 */
[CC--:B------:R-:W-:Y:S02]  /*e750*/  ISETP.GT.U32.AND.EX P1, PT, R19.reuse, R16.reuse, PT, P1 ;  /* 0x000000101300720c */ /* 0x0c0fe40003f24110 */
[----:B------:R-:W-:Y:S02]  /*e760*/  ISETP.GE.U32.AND.EX P0, PT, R16, R19, PT, P0 ;  /* 0x000000131000720c */ /* 0x000fe40003f06100 */
[-C--:B------:R-:W-:Y:S02]  /*e770*/  SEL R4, R18, R17.reuse, P1 ;  /* 0x0000001112047207 */ /* 0x080fe40000800000 */
[----:B------:R-:W-:Y:S02]  /*e780*/  SEL R2, RZ, 0x1, P0 ;  /* 0x00000001ff027807 */ /* 0x000fe40000000000 */
[----:B------:R-:W-:Y:S02]  /*e790*/  SEL R5, R19, R16, P1 ;  /* 0x0000001013057207 */ /* 0x000fe40000800000 */
[----:B------:R-:W-:-:S04]  /*e7a0*/  IADD3 R14, P0, P1, R4, -R17, -R2 ;  /* 0x80000011040e7210 */ /* 0x000fc8000791e802 */
[----:B------:R-:W-:-:S04]  /*e7b0*/  IADD3.X R20, PT, PT, R5, -0x1, ~R16, P0, P1 ;  /* 0xffffffff05147810 */ /* 0x000fc800007e2c10 */
[----:B------:R-:W-:-:S13]  /*e7c0*/  ISETP.NE.U32.AND P0, PT, R20, RZ, PT ;  /* 0x000000ff1400720c */ /* 0x000fda0003f05070 */
[----:B------:R-:W-:Y:S05]  /*e7d0*/  @P0 BRA `(.L_x_186) ;  /* 0x0000000000500947 */ /* 0x000fea0003800000 */
[----:B0-----:R-:W0:Y:S01]  /*e7e0*/  I2F.U32.RP R6, R0 ;  /* 0x0000000000067306 */ /* 0x001e220000209000 */
[----:B------:R-:W-:-:S07]  /*e7f0*/  ISETP.NE.U32.AND P2, PT, R0, RZ, PT ;  /* 0x000000ff0000720c */ /* 0x000fce0003f45070 */
[----:B0-----:R-:W0:Y:S02]  /*e800*/  MUFU.RCP R6, R6 ;  /* 0x0000000600067308 */ /* 0x001e240000001000 */
[----:B0-----:R-:W-:-:S06]  /*e810*/  VIADD R4, R6, 0xffffffe ;  /* 0x0ffffffe06047836 */ /* 0x001fcc0000000000 */
[----:B------:R0:W1:Y:S02]  /*e820*/  F2I.FTZ.U32.TRUNC.NTZ R5, R4 ;  /* 0x0000000400057305 */ /* 0x000064000021f000 */
[----:B0-----:R-:W-:Y:S02]  /*e830*/  HFMA2 R4, -RZ, RZ, 0, 0 ;  /* 0x00000000ff047431 */ /* 0x001fe400000001ff */
[----:B-1----:R-:W-:-:S04]  /*e840*/  IMAD.MOV R7, RZ, RZ, -R5 ;  /* 0x000000ffff077224 */ /* 0x002fc800078e0a05 */
[----:B------:R-:W-:-:S04]  /*e850*/  IMAD R7, R7, R0, RZ ;  /* 0x0000000007077224 */ /* 0x000fc800078e02ff */
[----:B------:R-:W-:-:S06]  /*e860*/  IMAD.HI.U32 R5, R5, R7, R4 ;  /* 0x0000000705057227 */ /* 0x000fcc00078e0004 */
[----:B------:R-:W-:-:S04]  /*e870*/  IMAD.HI.U32 R4, R5, R14, RZ ;  /* 0x0000000e05047227 */ /* 0x000fc800078e00ff */
[----:B------:R-:W-:-:S04]  /*e880*/  IMAD.MOV R5, RZ, RZ, -R4 ;  /* 0x000000ffff057224 */ /* 0x000fc800078e0a04 */
[----:B------:R-:W-:-:S05]  /*e890*/  IMAD R5, R0, R5, R14 ;  /* 0x0000000500057224 */ /* 0x000fca00078e020e */
[----:B------:R-:W-:-:S13]  /*e8a0*/  ISETP.GE.U32.AND P0, PT, R5, R0, PT ;  /* 0x000000000500720c */ /* 0x000fda0003f06070 */
[----:B------:R-:W-:Y:S02]  /*e8b0*/  @P0 IMAD.IADD R5, R5, 0x1, -R0 ;  /* 0x0000000105050824 */ /* 0x000fe400078e0a00 */
[----:B------:R-:W-:-:S03]  /*e8c0*/  @P0 VIADD R4, R4, 0x1 ;  /* 0x0000000104040836 */ /* 0x000fc60000000000 */
[----:B------:R-:W-:Y:S01]  /*e8d0*/  ISETP.GE.U32.AND P1, PT, R5, R0, PT ;  /* 0x000000000500720c */ /* 0x000fe20003f26070 */
[----:B------:R-:W-:-:S12]  /*e8e0*/  IMAD.MOV.U32 R5, RZ, RZ, RZ ;  /* 0x000000ffff057224 */ /* 0x000fd800078e00ff */
[----:B------:R-:W-:Y:S02]  /*e8f0*/  @P1 IADD3 R4, PT, PT, R4, 0x1, RZ ;  /* 0x0000000104041810 */ /* 0x000fe40007ffe0ff */
[----:B------:R-:W-:Y:S01]  /*e900*/  @!P2 LOP3.LUT R4, RZ, R0, RZ, 0x33, !PT ;  /* 0x00000000ff04a212 */ /* 0x000fe200078e33ff */
[----:B------:R-:W-:Y:S06]  /*e910*/  BRA `(.L_x_187) ;  /* 0x0000000000107947 */ /* 0x000fec0003800000 */
.L_x_186:
[----:B------:R-:W-:-:S07]  /*e920*/  MOV R4, 0xe940 ;  /* 0x0000e94000047802 */ /* 0x000fce0000000f00 */
[----:B0-----:R-:W-:Y:S05]  /*e930*/  CALL.REL.NOINC `($__internal_3_$__cuda_sm20_div_u64) ;  /* 0x0000009000387944 */ /* 0x001fea0003c00000 */
[----:B------:R-:W-:Y:S02]  /*e940*/  IMAD.MOV.U32 R4, RZ, RZ, R6 ;  /* 0x000000ffff047224 */ /* 0x000fe400078e0006 */
[----:B------:R-:W-:-:S07]  /*e950*/  IMAD.MOV.U32 R5, RZ, RZ, R7 ;  /* 0x000000ffff057224 */ /* 0x000fce00078e0007 */
.L_x_187:
[----:B------:R-:W-:Y:S05]  /*e960*/  BSYNC.RECONVERGENT B0 ;  /* 0x0000000000007941 */ /* 0x000fea0003800200 */
.L_x_185:
[----:B------:R-:W-:Y:S01]  /*e970*/  IADD3 R15, P1, PT, R4, R2, RZ ;  /* 0x00000002040f7210 */ /* 0x000fe20007f3e0ff */
[----:B------:R-:W0:Y:S01]  /*e980*/  LDCU.64 UR4, c[0x0][0x380] ;  /* 0x00007000ff0477ac */ /* 0x000e220008000a00 */
[----:B------:R-:W1:Y:S01]  /*e990*/  LDC.64 R20, c[0x0][0x430] ;  /* 0x00010c00ff147b82 */ /* 0x000e620000000a00 */
[----:B------:R-:W-:Y:S01]  /*e9a0*/  BSSY.RECONVERGENT B0, `(.L_x_188) ;  /* 0x000008e000007945 */ /* 0x000fe20003800200 */
[----:B------:R-:W-:Y:S02]  /*e9b0*/  LOP3.LUT R2, R15, 0x1, RZ, 0xc0, !PT ;  /* 0x000000010f027812 */ /* 0x000fe400078ec0ff */
[----:B------:R-:W-:Y:S02]  /*e9c0*/  IADD3.X R14, PT, PT, RZ, R5, RZ, P1, !PT ;  /* 0x00000005ff0e7210 */ /* 0x000fe40000ffe4ff */
[----:B------:R-:W-:-:S04]  /*e9d0*/  ISETP.NE.U32.AND P0, PT, R2, 0x1, PT ;  /* 0x000000010200780c */ /* 0x000fc80003f05070 */
[----:B------:R-:W-:Y:S01]  /*e9e0*/  ISETP.NE.U32.AND.EX P0, PT, RZ, RZ, PT, P0 ;  /* 0x000000ffff00720c */ /* 0x000fe20003f05100 */
[----:B0-----:R-:W-:Y:S02]  /*e9f0*/  UIADD3 UR6, UP0, UPT, UR4, -0x1, URZ ;  /* 0xffffffff04067890 */ /* 0x001fe4000ff1e0ff */
[----:B------:R-:W-:Y:S02]  /*ea00*/  UIADD3 UR4, UP1, UPT, UR4, 0x1, URZ ;  /* 0x0000000104047890 */ /* 0x000fe4000ff3e0ff */
[----:B------:R-:W-:Y:S02]  /*ea10*/  UIADD3.X UR7, UPT, UPT, UR5, -0x1, URZ, UP0, !UPT ;  /* 0xffffffff05077890 */ /* 0x000fe400087fe4ff */
[----:B------:R-:W-:Y:S01]  /*ea20*/  UIADD3.X UR5, UPT, UPT, URZ, UR5, URZ, UP1, !UPT ;  /* 0x00000005ff057290 */ /* 0x000fe20008ffe4ff */
[----:B-1----:R-:W-:-:S05]  /*ea30*/  DMUL R20, R20, R20 ;  /* 0x0000001414147228 */ /* 0x002fca0000000000 */
[----:B------:R-:W-:Y:S06]  /*ea40*/  @!P0 BRA `(.L_x_189) ;  /* 0x00000008000c8947 */ /* 0x000fec0003800000 */
[----:B------:R-:W-:-:S09]  /*ea50*/  UISETP.NE.U32.AND UP0, UPT, UR7, URZ, UPT ;  /* 0x000000ff0700728c */ /* 0x000fd2000bf05070 */
[----:B------:R-:W-:Y:S05]  /*ea60*/  BRA.U UP0, `(.L_x_190) ;  /* 0x00000001005c7547 */ /* 0x000fea000b800000 */
[----:B------:R-:W0:Y:S01]  /*ea70*/  I2F.U32.RP R2, UR6 ;  /* 0x0000000600027d06 */ /* 0x000e220008209000 */
[----:B------:R-:W-:-:S07]  /*ea80*/  ISETP.NE.U32.AND P2, PT, RZ, UR6, PT ;  /* 0x00000006ff007c0c */ /* 0x000fce000bf45070 */
[----:B0-----:R-:W0:Y:S02]  /*ea90*/  MUFU.RCP R2, R2 ;  /* 0x0000000200027308 */ /* 0x001e240000001000 */
[----:B0-----:R-:W-:-:S06]  /*eaa0*/  VIADD R4, R2, 0xffffffe ;  /* 0x0ffffffe02047836 */ /* 0x001fcc0000000000 */
[----:B------:R0:W1:Y:S02]  /*eab0*/  F2I.FTZ.U32.TRUNC.NTZ R5, R4 ;  /* 0x0000000400057305 */ /* 0x000064000021f000 */
[----:B0-----:R-:W-:Y:S02]  /*eac0*/  IMAD.MOV.U32 R4, RZ, RZ, RZ ;  /* 0x000000ffff047224 */ /* 0x001fe400078e00ff */
[----:B-1----:R-:W-:-:S04]  /*ead0*/  IMAD.MOV R7, RZ, RZ, -R5 ;  /* 0x000000ffff077224 */ /* 0x002fc800078e0a05 */
[----:B------:R-:W-:-:S04]  /*eae0*/  IMAD R7, R7, UR6, RZ ;  /* 0x0000000607077c24 */ /* 0x000fc8000f8e02ff */
[----:B------:R-:W-:-:S04]  /*eaf0*/  IMAD.HI.U32 R6, R5, R7, R4 ;  /* 0x0000000705067227 */ /* 0x000fc800078e0004 */
[----:B------:R-:W-:Y:S02]  /*eb00*/  IMAD.MOV.U32 R7, RZ, RZ, RZ ;  /* 0x000000ffff077224 */ /* 0x000fe400078e00ff */
[----:B------:R-:W-:-:S05]  /*eb10*/  IMAD.HI.U32 R4, R6, R13, RZ ;  /* 0x0000000d06047227 */ /* 0x000fca00078e00ff */
[----:B------:R-:W-:-:S05]  /*eb20*/  IADD3 R6, PT, PT, -R4, RZ, RZ ;  /* 0x000000ff04067210 */ /* 0x000fca0007ffe1ff */
        /* <DEDUP_REMOVED lines=9> */
[----:B------:R-:W-:Y:S01]  /*ebc0*/  IMAD R2, R2, UR6, R13 ;  /* 0x0000000602027c24 */ /* 0x000fe2000f8e020d */
[----:B------:R-:W-:Y:S06]  /*ebd0*/  BRA `(.L_x_191) ;  /* 0x0000000000407947 */ /* 0x000fec0003800000 */
.L_x_190:
[----:B------:R-:W-:Y:S01]  /*ebe0*/  IMAD.MOV.U32 R12, RZ, RZ, R13 ;  /* 0x000000ffff0c7224 */ /* 0x000fe200078e000d */
[----:B------:R-:W-:Y:S01]  /*ebf0*/  MOV R25, R3 ;  /* 0x0000000300197202 */ /* 0x000fe20000000f00 */
[----:B------:R-:W-:Y:S01]  /*ec00*/  IMAD.U32 R11, RZ, RZ, UR6 ;  /* 0x00000006ff0b7e24 */ /* 0x000fe2000f8e00ff */
[----:B------:R-:W-:Y:S01]  /*ec10*/  MOV R2, 0xec40 ;  /* 0x0000ec4000027802 */ /* 0x000fe20000000f00 */
[----:B------:R-:W-:-:S07]  /*ec20*/  IMAD.U32 R10, RZ, RZ, UR7 ;  /* 0x00000007ff0a7e24 */ /* 0x000fce000f8e00ff */
[----:B------:R-:W-:Y:S05]  /*ec30*/  CALL.REL.NOINC `($__internal_2_$__cuda_sm20_div_s64) ;  /* 0x0000008800287944 */ /* 0x000fea0003c00000 */
[----:B------:R-:W-:Y:S02]  /*ec40*/  IADD3 R8, P0, PT, RZ, -R6, RZ ;  /* 0x80000006ff087210 */ /* 0x000fe40007f1e0ff */
[----:B------:R-:W-:-:S03]  /*ec50*/  MOV R2, R13 ;  /* 0x0000000d00027202 */ /* 0x000fc60000000f00 */
[----:B------:R-:W-:Y:S02]  /*ec60*/  IMAD.X R7, RZ, RZ, ~R9, P0 ;  /* 0x000000ffff077224 */ /* 0x000fe400000e0e09 */
[----:B------:R-:W-:-:S04]  /*ec70*/  IMAD.WIDE.U32 R4, R8, UR6, R2 ;  /* 0x0000000608047c25 */ /* 0x000fc8000f8e0002 */
[----:B------:R-:W-:Y:S02]  /*ec80*/  IMAD R7, R7, UR6, RZ ;  /* 0x0000000607077c24 */ /* 0x000fe4000f8e02ff */
[----:B------:R-:W-:Y:S02]  /*ec90*/  IMAD.MOV.U32 R2, RZ, RZ, R4 ;  /* 0x000000ffff027224 */ /* 0x000fe400078e0004 */
[----:B------:R-:W-:Y:S02]  /*eca0*/  IMAD R7, R8, UR7, R7 ;  /* 0x0000000708077c24 */ /* 0x000fe4000f8e0207 */
[----:B------:R-:W-:Y:S02]  /*ecb0*/  IMAD.MOV.U32 R4, RZ, RZ, R6 ;  /* 0x000000ffff047224 */ /* 0x000fe400078e0006 */
[----:B------:R-:W-:Y:S01]  /*ecc0*/  IMAD.IADD R7, R5, 0x1, R7 ;  /* 0x0000000105077824 */ /* 0x000fe200078e0207 */
[----:B------:R-:W-:-:S07]  /*ecd0*/  MOV R5, R9 ;  /* 0x0000000900057202 */ /* 0x000fce0000000f00 */
.L_x_191:
[----:B------:R-:W0:Y:S01]  /*ece0*/  LDCU.128 UR8, c[0x0][0x3b0] ;  /* 0x00007600ff0877ac */ /* 0x000e220008000c00 */
[C---:B------:R-:W-:Y:S01]  /*ecf0*/  IMAD.SHL.U32 R12, R13.reuse, 0x8, RZ ;  /* 0x000000080d0c7824 */ /* 0x040fe200078e00ff */
[----:B------:R-:W-:-:S04]  /*ed00*/  SHF.L.U64.HI R3, R13, 0x3, R3 ;  /* 0x000000030d037819 */ /* 0x000fc80000010203 */
[----:B0-----:R-:W-:-:S04]  /*ed10*/  IADD3 R10, P0, PT, R12, UR8, RZ ;  /* 0x000000080c0a7c10 */ /* 0x001fc8000ff1e0ff */
[----:B------:R-:W-:Y:S01]  /*ed20*/  IADD3.X R11, PT, PT, R3, UR9, RZ, P0, !PT ;  /* 0x00000009030b7c10 */ /* 0x000fe200087fe4ff */
[----:B------:R-:W0:Y:S01]  /*ed30*/  LDCU.64 UR8, c[0x0][0x3e0] ;  /* 0x00007c00ff0877ac */ /* 0x000e220008000a00 */
[----:B------:R-:W-:-:S04]  /*ed40*/  IADD3 R26, P0, PT, R12, UR10, RZ ;  /* 0x0000000a0c1a7c10 */ /* 0x000fc8000ff1e0ff */
[----:B------:R-:W2:Y:S01]  /*ed50*/  LDG.E.64 R10, desc[UR14][R10.64] ;  /* 0x0000000e0a0a7981 */ /* 0x000ea2000c1e1b00 */
[----:B------:R-:W-:Y:S01]  /*ed60*/  IADD3.X R27, PT, PT, R3, UR11, RZ, P0, !PT ;  /* 0x0000000b031b7c10 */ /* 0x000fe200087fe4ff */
[----:B------:R-:W1:Y:S05]  /*ed70*/  LDCU.64 UR10, c[0x0][0x3d8] ;  /* 0x00007b00ff0a77ac */ /* 0x000e6a0008000a00 */
[----:B------:R-:W3:Y:S01]  /*ed80*/  LDG.E.64 R26, desc[UR14][R26.64] ;  /* 0x0000000e1a1a7981 */ /* 0x000ee2000c1e1b00 */
[----:B-1----:R-:W-:-:S04]  /*ed90*/  IADD3 R30, P0, PT, R12, UR10, RZ ;  /* 0x0000000a0c1e7c10 */ /* 0x002fc8000ff1e0ff */
[----:B------:R-:W-:Y:S02]  /*eda0*/  IADD3.X R31, PT, PT, R3, UR11, RZ, P0, !PT ;  /* 0x0000000b031f7c10 */ /* 0x000fe400087fe4ff */
[----:B0-----:R-:W-:-:S04]  /*edb0*/  IADD3 R24, P0, PT, R12, UR8, RZ ;  /* 0x000000080c187c10 */ /* 0x001fc8000ff1e0ff */
[----:B------:R-:W4:Y:S01]  /*edc0*/  LDG.E.64 R30, desc[UR14][R30.64] ;  /* 0x0000000e1e1e7981 */ /* 0x000f22000c1e1b00 */
[----:B------:R-:W-:-:S06]  /*edd0*/  IADD3.X R25, PT, PT, R3, UR9, RZ, P0, !PT ;  /* 0x0000000903197c10 */ /* 0x000fcc00087fe4ff */
[----:B------:R-:W5:Y:S01]  /*ede0*/  LDG.E.64 R24, desc[UR14][R24.64] ;  /* 0x0000000e18187981 */ /* 0x000f62000c1e1b00 */
[----:B------:R-:W-:Y:S01]  /*edf0*/  IMAD.MOV.U32 R32, RZ, RZ, 0x1 ;  /* 0x00000001ff207424 */ /* 0x000fe200078e00ff */
[----:B------:R-:W-:Y:S01]  /*ee00*/  BSSY.RECONVERGENT B2, `(.L_x_192) ;  /* 0x0000025000027945 */ /* 0x000fe20003800200 */
[----:B------:R-:W-:Y:S02]  /*ee10*/  IMAD.MOV.U32 R6, RZ, RZ, R2 ;  /* 0x000000ffff067224 */ /* 0x000fe400078e0002 */
[----:B------:R-:W-:-:S04]  /*ee20*/  IMAD R5, R5, UR4, RZ ;  /* 0x0000000405057c24 */ /* 0x000fc8000f8e02ff */
[----:B------:R-:W-:Y:S01]  /*ee30*/  IMAD R5, R4, UR5, R5 ;  /* 0x0000000504057c24 */ /* 0x000fe2000f8e0205 */
[C---:B--2---:R-:W-:Y:S02]  /*ee40*/  DFMA R22, R10.reuse, R10, 1 ;  /* 0x3ff000000a16742b */ /* 0x044fe4000000000a */
[----:B------:R-:W-:Y:S02]  /*ee50*/  DADD R10, R10, R10 ;  /* 0x000000000a0a7229 */ /* 0x000fe4000000000a */
[----:B---3--:R-:W-:-:S04]  /*ee60*/  DFMA R28, R26, R26, 1 ;  /* 0x3ff000001a1c742b */ /* 0x008fc8000000001a */
[C---:B------:R-:W-:Y:S02]  /*ee70*/  DFMA R8, R26.reuse, R26, R22 ;  /* 0x0000001a1a08722b */ /* 0x040fe40000000016 */
[----:B------:R-:W-:-:S06]  /*ee80*/  DMUL R10, R26, R10 ;  /* 0x0000000a1a0a7228 */ /* 0x000fcc0000000000 */
[----:B------:R-:W-:-:S06]  /*ee90*/  DADD R8, R8, R8 ;  /* 0x0000000008087229 */ /* 0x000fcc0000000008 */
[----:B------:R-:W0:Y:S01]  /*eea0*/  MUFU.RCP64H R33, R9 ;  /* 0x0000000900217308 */ /* 0x000e220000001800 */
[----:B----4-:R-:W-:Y:S02]  /*eeb0*/  DMUL R28, R28, R30 ;  /* 0x0000001e1c1c7228 */ /* 0x010fe40000000000 */
[----:B------:R-:W-:Y:S02]  /*eec0*/  DMUL R10, R30, R10 ;  /* 0x0000000a1e0a7228 */ /* 0x000fe40000000000 */
[----:B-----5:R-:W-:-:S04]  /*eed0*/  DMUL R22, R22, R24 ;  /* 0x0000001816167228 */ /* 0x020fc80000000000 */
[----:B------:R-:W-:Y:S02]  /*eee0*/  DMUL R28, R30, R28 ;  /* 0x0000001c1e1c7228 */ /* 0x000fe40000000000 */
[----:B0-----:R-:W-:-:S06]  /*eef0*/  DFMA R34, -R8, R32, 1 ;  /* 0x3ff000000822742b */ /* 0x001fcc0000000120 */
[----:B------:R-:W-:Y:S02]  /*ef00*/  DFMA R22, R24, R22, R28 ;  /* 0x000000161816722b */ /* 0x000fe4000000001c */
[----:B------:R-:W-:-:S06]  /*ef10*/  DFMA R34, R34, R34, R34 ;  /* 0x000000222222722b */ /* 0x000fcc0000000022 */
[----:B------:R-:W-:Y:S02]  /*ef20*/  DFMA R24, R24, -R10, R22 ;  /* 0x8000000a1818722b */ /* 0x000fe40000000016 */
[----:B------:R-:W-:Y:S01]  /*ef30*/  DFMA R34, R32, R34, R32 ;  /* 0x000000222022722b */ /* 0x000fe20000000020 */
[----:B------:R-:W-:-:S05]  /*ef40*/  IMAD.WIDE.U32 R22, R4, UR4, R6 ;  /* 0x0000000404167c25 */ /* 0x000fca000f8e0006 */
[----:B------:R-:W-:Y:S02]  /*ef50*/  IADD3 R13, PT, PT, R23, R5, RZ ;  /* 0x00000005170d7210 */ /* 0x000fe40007ffe0ff */
[----:B------:R-:W-:Y:S01]  /*ef60*/  DFMA R26, -R8, R34, 1 ;  /* 0x3ff00000081a742b */ /* 0x000fe20000000122 */
[----:B------:R-:W-:-:S07]  /*ef70*/  FSETP.GEU.AND P1, PT, |R25|, 6.5827683646048100446e-37, PT ;  /* 0x036000001900780b */ /* 0x000fce0003f2e200 */
[----:B------:R-:W-:-:S08]  /*ef80*/  DFMA R26, R34, R26, R34 ;  /* 0x0000001a221a722b */ /* 0x000fd00000000022 */
[----:B------:R-:W-:-:S08]  /*ef90*/  DMUL R34, R24, R26 ;  /* 0x0000001a18227228 */ /* 0x000fd00000000000 */
[----:B------:R-:W-:-:S08]  /*efa0*/  DFMA R10, -R8, R34, R24 ;  /* 0x00000022080a722b */ /* 0x000fd00000000118 */
[----:B------:R-:W-:-:S10]  /*efb0*/  DFMA R34, R26, R10, R34 ;  /* 0x0000000a1a22722b */ /* 0x000fd40000000022 */
[----:B------:R-:W-:-:S05]  /*efc0*/  FFMA R10, RZ, R9, R35 ;  /* 0x00000009ff0a7223 */ /* 0x000fca0000000023 */
[----:B------:R-:W-:-:S13]  /*efd0*/  FSETP.GT.AND P0, PT, |R10|, 1.469367938527859385e-39, PT ;  /* 0x001000000a00780b */ /* 0x000fda0003f04200 */
[----:B------:R-:W-:Y:S05]  /*efe0*/  @P0 BRA P1, `(.L_x_193) ;  /* 0x0000000000180947 */ /* 0x000fea0000800000 */
[----:B------:R-:W-:Y:S01]  /*eff0*/  IMAD.MOV.U32 R4, RZ, RZ, R24 ;  /* 0x000000ffff047224 */ /* 0x000fe200078e0018 */
[----:B------:R-:W-:Y:S01]  /*f000*/  MOV R6, 0xf030 ;  /* 0x0000f03000067802 */ /* 0x000fe20000000f00 */
[----:B------:R-:W-:-:S07]  /*f010*/  IMAD.MOV.U32 R5, RZ, RZ, R25 ;  /* 0x000000ffff057224 */ /* 0x000fce00078e0019 */
[----:B------:R-:W-:Y:S05]  /*f020*/  CALL.REL.NOINC `($__internal_1_$__cuda_sm20_div_rn_f64_full) ;  /* 0x0000007c00947944 */ /* 0x000fea0003c00000 */
[----:B------:R-:W-:Y:S01]  /*f030*/  IMAD.MOV.U32 R34, RZ, RZ, R4 ;  /* 0x000000ffff227224 */ /* 0x000fe200078e0004 */
[----:B------:R-:W-:-:S07]  /*f040*/  MOV R35, R5 ;  /* 0x0000000500237202 */ /* 0x000fce0000000f00 */
.L_x_193:
[----:B------:R-:W-:Y:S05]  /*f050*/  BSYNC.RECONVERGENT B2 ;  /* 0x0000000000027941 */ /* 0x000fea0003800200 */
.L_x_192:
[----:B------:R-:W0:Y:S02]  /*f060*/  LDCU.64 UR8, c[0x0][0x3a8] ;  /* 0x00007500ff0877ac */ /* 0x000e240008000a00 */
[----:B0-----:R-:W-:-:S04]  /*f070*/  IADD3 R8, P0, PT, R12, UR8, RZ ;  /* 0x000000080c087c10 */ /* 0x001fc8000ff1e0ff */
[----:B------:R-:W-:-:S06]  /*f080*/  IADD3.X R9, PT, PT, R3, UR9, RZ, P0, !PT ;  /* 0x0000000903097c10 */ /* 0x000fcc00087fe4ff */
[----:B------:R-:W2:Y:S01]  /*f090*/  LDG.E.64 R8, desc[UR14][R8.64] ;  /* 0x0000000e08087981 */ /* 0x000ea2000c1e1b00 */
        /* <DEDUP_REMOVED lines=21> */
.L_x_195:
[----:B------:R-:W-:Y:S05]  /*f1f0*/  BSYNC.RECONVERGENT B2 ;  /* 0x0000000000027941 */ /* 0x000fea0003800200 */
.L_x_194:
[----:B------:R-:W0:Y:S01]  /*f200*/  LDCU.64 UR8, c[0x0][0x440] ;  /* 0x00008800ff0877ac */ /* 0x000e220008000a00 */
[----:B------:R-:W-:Y:S01]  /*f210*/  DADD R4, R4, R34 ;  /* 0x0000000004047229 */ /* 0x000fe20000000022 */
[----:B------:R-:W-:-:S07]  /*f220*/  IMAD.MOV.U32 R3, RZ, RZ, R16 ;  /* 0x000000ffff037224 */ /* 0x000fce00078e0010 */
[----:B------:R-:W-:Y:S01]  /*f230*/  DADD R4, R4, -0.5 ;  /* 0xbfe0000004047429 */ /* 0x000fe20000000000 */
[----:B0-----:R-:W-:-:S04]  /*f240*/  LEA R6, P0, R22, UR8, 0x3 ;  /* 0x0000000816067c11 */ /* 0x001fc8000f8018ff */
[----:B------:R-:W-:Y:S01]  /*f250*/  LEA.HI.X R7, R22, UR9, R13, 0x3, P0 ;  /* 0x0000000916077c11 */ /* 0x000fe200080f1c0d */
[----:B------:R-:W-:-:S04]  /*f260*/  IMAD.MOV.U32 R13, RZ, RZ, R17 ;  /* 0x000000ffff0d7224 */ /* 0x000fc800078e0011 */
[----:B------:R0:W-:Y:S04]  /*f270*/  STG.E.64 desc[UR14][R6.64+0x10], R4 ;  /* 0x0000100406007986 */ /* 0x0001e8000c101b0e */
.L_x_189:
[----:B------:R-:W-:Y:S05]  /*f280*/  BSYNC.RECONVERGENT B0 ;  /* 0x0000000000007941 */ /* 0x000fea0003800200 */
.L_x_188:
[----:B------:R-:W-:Y:S01]  /*f290*/  ISETP.NE.U32.AND P0, PT, R15, RZ, PT ;  /* 0x000000ff0f00720c */ /* 0x000fe20003f05070 */
[----:B------:R-:W1:Y:S03]  /*f2a0*/  LDCU.64 UR20, c[0x0][0x440] ;  /* 0x00008800ff1477ac */ /* 0x000e660008000a00 */
[----:B------:R-:W-:Y:S01]  /*f2b0*/  ISETP.NE.AND.EX P0, PT, R14, RZ, PT, P0 ;  /* 0x000000ff0e00720c */ /* 0x000fe20003f05300 */
[----:B------:R-:W2:Y:S01]  /*f2c0*/  LDCU.64 UR18, c[0x0][0x3a8] ;  /* 0x00007500ff1277ac */ /* 0x000ea20008000a00 */
[----:B------:R-:W3:Y:S01]  /*f2d0*/  LDCU.64 UR12, c[0x0][0x3e0] ;  /* 0x00007c00ff0c77ac */ /* 0x000ee20008000a00 */
[----:B------:R-:W4:Y:S01]  /*f2e0*/  LDCU.64 UR16, c[0x0][0x3d8] ;  /* 0x00007b00ff1077ac */ /* 0x000f220008000a00 */
[----:B------:R-:W0:Y:S09]  /*f2f0*/  LDCU.128 UR8, c[0x0][0x3b0] ;  /* 0x00007600ff0877ac */ /* 0x000e320008000c00 */
[----:B01234-:R-:W-:Y:S05]  /*f300*/  @!P0 EXIT ;  /* 0x000000000000894d */ /* 0x01ffea0003800000 */
[----:B------:R-:W-:Y:S01]  /*f310*/  BSSY.RECONVERGENT B0, `(.L_x_196) ;  /* 0x0000103000007945 */ /* 0x000fe20003800200 */
.L_x_211:
[----:B------:R-:W-:Y:S01]  /*f320*/  LOP3.LUT R2, R3, UR7, RZ, 0xfc, !PT ;  /* 0x0000000703027c12 */ /* 0x000fe2000f8efcff */
[----:B------:R-:W-:Y:S03]  /*f330*/  BSSY.RECONVERGENT B1, `(.L_x_197) ;  /* 0x000002a000017945 */ /* 0x000fe60003800200 */
[----:B------:R-:W-:-:S13]  /*f340*/  ISETP.NE.U32.AND P0, PT, R2, RZ, PT ;  /* 0x000000ff0200720c */ /* 0x000fda0003f05070 */
[----:B------:R-:W-:Y:S05]  /*f350*/  @P0 BRA `(.L_x_198) ;  /* 0x00000000005c0947 */ /* 0x000fea0003800000 */
[----:B------:R-:W0:Y:S01]  /*f360*/  I2F.U32.RP R6, UR6 ;  /* 0x0000000600067d06 */ /* 0x000e220008209000 */
[----:B------:R-:W-:Y:S01]  /*f370*/  IMAD.MOV.U32 R4, RZ, RZ, RZ ;  /* 0x000000ffff047224 */ /* 0x000fe200078e00ff */
[----:B------:R-:W-:Y:S02]  /*f380*/  ISETP.NE.U32.AND P2, PT, RZ, UR6, PT ;  /* 0x00000006ff007c0c */ /* 0x000fe4000bf45070 */
[----:B------:R-:W-:-:S04]  /*f390*/  MOV R41, RZ ;  /* 0x000000ff00297202 */ /* 0x000fc80000000f00 */
[----:B0-----:R-:W0:Y:S02]  /*f3a0*/  MUFU.RCP R6, R6 ;  /* 0x0000000600067308 */ /* 0x001e240000001000 */
[----:B0-----:R-:W-:-:S06]  /*f3b0*/  IADD3 R5, PT, PT, R6, 0xffffffe, RZ ;  /* 0x0ffffffe06057810 */ /* 0x001fcc0007ffe0ff */
[----:B------:R-:W0:Y:S02]  /*f3c0*/  F2I.FTZ.U32.TRUNC.NTZ R5, R5 ;  /* 0x0000000500057305 */ /* 0x000e24000021f000 */
[----:B0-----:R-:W-:-:S04]  /*f3d0*/  IMAD.MOV R7, RZ, RZ, -R5 ;  /* 0x000000ffff077224 */ /* 0x001fc800078e0a05 */
[----:B------:R-:W-:-:S04]  /*f3e0*/  IMAD R7, R7, UR6, RZ ;  /* 0x0000000607077c24 */ /* 0x000fc8000f8e02ff */
[----:B------:R-:W-:-:S04]  /*f3f0*/  IMAD.HI.U32 R4, R5, R7, R4 ;  /* 0x0000000705047227 */ /* 0x000fc800078e0004 */
[----:B------:R-:W-:Y:S02]  /*f400*/  IMAD.MOV.U32 R5, RZ, RZ, RZ ;  /* 0x000000ffff057224 */ /* 0x000fe400078e00ff */
[----:B------:R-:W-:-:S04]  /*f410*/  IMAD.HI.U32 R4, R4, R13, RZ ;  /* 0x0000000d04047227 */ /* 0x000fc800078e00ff */
[----:B------:R-:W-:-:S04]  /*f420*/  IMAD.MOV R2, RZ, RZ, -R4 ;  /* 0x000000ffff027224 */ /* 0x000fc800078e0a04 */
[----:B------:R-:W-:-:S05]  /*f430*/  IMAD R2, R2, UR6, R13 ;  /* 0x0000000602027c24 */ /* 0x000fca000f8e020d */
[----:B------:R-:W-:-:S13]  /*f440*/  ISETP.GE.U32.AND P0, PT, R2, UR6, PT ;  /* 0x0000000602007c0c */ /* 0x000fda000bf06070 */
[----:B------:R-:W-:Y:S01]  /*f450*/  @P0 IADD3 R2, PT, PT, R2, -UR6, RZ ;  /* 0x8000000602020c10 */ /* 0x000fe2000fffe0ff */
[----:B------:R-:W-:-:S03]  /*f460*/  @P0 VIADD R4, R4, 0x1 ;  /* 0x0000000104040836 */ /* 0x000fc60000000000 */
[----:B------:R-:W-:-:S13]  /*f470*/  ISETP.GE.U32.AND P1, PT, R2, UR6, PT ;  /* 0x0000000602007c0c */ /* 0x000fda000bf26070 */
[----:B------:R-:W-:Y:S01]  /*f480*/  @P1 VIADD R4, R4, 0x1 ;  /* 0x0000000104041836 */ /* 0x000fe20000000000 */
[----:B------:R-:W-:-:S05]  /*f490*/  @!P2 LOP3.LUT R4, RZ, UR6, RZ, 0x33, !PT ;  /* 0x00000006ff04ac12 */ /* 0x000fca000f8e33ff */
[----:B------:R-:W-:-:S04]  /*f4a0*/  IMAD.MOV R2, RZ, RZ, -R4 ;  /* 0x000000ffff027224 */ /* 0x000fc800078e0a04 */
[----:B------:R-:W-:Y:S01]  /*f4b0*/  IMAD R2, R2, UR6, R13 ;  /* 0x0000000602027c24 */ /* 0x000fe2000f8e020d */
[----:B------:R-:W-:Y:S06]  /*f4c0*/  BRA `(.L_x_199) ;  /* 0x0000000000407947 */ /* 0x000fec0003800000 */
.L_x_198:
[----:B------:R-:W-:Y:S01]  /*f4d0*/  IMAD.MOV.U32 R12, RZ, RZ, R13 ;  /* 0x000000ffff0c7224 */ /* 0x000fe200078e000d */
[----:B------:R-:W-:Y:S01]  /*f4e0*/  MOV R11, UR6 ;  /* 0x00000006000b7c02 */ /* 0x000fe20008000f00 */
[----:B------:R-:W-:Y:S01]  /*f4f0*/  IMAD.MOV.U32 R25, RZ, RZ, R3 ;  /* 0x000000ffff197224 */ /* 0x000fe200078e0003 */
[----:B------:R-:W-:Y:S01]  /*f500*/  MOV R2, 0xf530 ;  /* 0x0000f53000027802 */ /* 0x000fe20000000f00 */
[----:B------:R-:W-:-:S07]  /*f510*/  IMAD.U32 R10, RZ, RZ, UR7 ;  /* 0x00000007ff0a7e24 */ /* 0x000fce000f8e00ff */
[----:B------:R-:W-:Y:S05]  /*f520*/  CALL.REL.NOINC `($__internal_2_$__cuda_sm20_div_s64) ;  /* 0x0000007c00ec7944 */ /* 0x000fea0003c00000 */
[----:B------:R-:W-:-:S05]  /*f530*/  IADD3 R7, P0, PT, RZ, -R6, RZ ;  /* 0x80000006ff077210 */ /* 0x000fca0007f1e0ff */
[----:B------:R-:W-:-:S04]  /*f540*/  IMAD.X R2, RZ, RZ, ~R9, P0 ;  /* 0x000000ffff027224 */ /* 0x000fc800000e0e09 */
[----:B------:R-:W-:Y:S02]  /*f550*/  IMAD R8, R2, UR6, RZ ;  /* 0x0000000602087c24 */ /* 0x000fe4000f8e02ff */
[----:B------:R-:W-:-:S04]  /*f560*/  IMAD.MOV.U32 R2, RZ, RZ, R13 ;  /* 0x000000ffff027224 */ /* 0x000fc800078e000d */
[----:B------:R-:W-:-:S04]  /*f570*/  IMAD.WIDE.U32 R4, R7, UR6, R2 ;  /* 0x0000000607047c25 */ /* 0x000fc8000f8e0002 */
[----:B------:R-:W-:Y:S01]  /*f580*/  IMAD R7, R7, UR7, R8 ;  /* 0x0000000707077c24 */ /* 0x000fe2000f8e0208 */
[----:B------:R-:W-:Y:S01]  /*f590*/  MOV R2, R4 ;  /* 0x0000000400027202 */ /* 0x000fe20000000f00 */
[----:B------:R-:W-:Y:S02]  /*f5a0*/  IMAD.MOV.U32 R4, RZ, RZ, R6 ;  /* 0x000000ffff047224 */ /* 0x000fe400078e0006 */
[----:B------:R-:W-:Y:S02]  /*f5b0*/  IMAD.IADD R41, R7, 0x1, R5 ;  /* 0x0000000107297824 */ /* 0x000fe400078e0205 */
[----:B------:R-:W-:-:S07]  /*f5c0*/  IMAD.MOV.U32 R5, RZ, RZ, R9 ;  /* 0x000000ffff057224 */ /* 0x000fce00078e0009 */
.L_x_199:
[----:B------:R-:W-:Y:S05]  /*f5d0*/  BSYNC.RECONVERGENT B1 ;  /* 0x0000000000017941 */ /* 0x000fea0003800200 */
.L_x_197:
[C---:B------:R-:W-:Y:S02]  /*f5e0*/  SHF.L.U32 R12, R13.reuse, 0x3, RZ ;  /* 0x000000030d0c7819 */ /* 0x040fe400000006ff */
[----:B------:R-:W-:Y:S02]  /*f5f0*/  SHF.L.U64.HI R14, R13, 0x3, R3 ;  /* 0x000000030d0e7819 */ /* 0x000fe40000010203 */
[----:B------:R-:W-:-:S04]  /*f600*/  IADD3 R38, P0, PT, R12, UR8, RZ ;  /* 0x000000080c267c10 */ /* 0x000fc8000ff1e0ff */
[----:B------:R-:W-:Y:S02]  /*f610*/  IADD3.X R39, PT, PT, R14, UR9, RZ, P0, !PT ;  /* 0x000000090e277c10 */ /* 0x000fe400087fe4ff */
[----:B------:R-:W-:-:S03]  /*f620*/  IADD3 R34, P0, PT, R12, UR10, RZ ;  /* 0x0000000a0c227c10 */ /* 0x000fc6000ff1e0ff */
[----:B------:R-:W2:Y:S01]  /*f630*/  LDG.E.64 R6, desc[UR14][R38.64] ;  /* 0x0000000e26067981 */ /* 0x000ea2000c1e1b00 */
[----:B------:R-:W-:-:S05]  /*f640*/  IADD3.X R35, PT, PT, R14, UR11, RZ, P0, !PT ;  /* 0x0000000b0e237c10 */ /* 0x000fca00087fe4ff */
[----:B------:R-:W3:Y:S01]  /*f650*/  LDG.E.64 R24, desc[UR14][R34.64] ;  /* 0x0000000e22187981 */ /* 0x000ee2000c1e1b00 */
[----:B------:R-:W-:-:S04]  /*f660*/  IADD3 R22, P0, PT, R12, UR16, RZ ;  /* 0x000000100c167c10 */ /* 0x000fc8000ff1e0ff */
[----:B------:R-:W-:Y:S02]  /*f670*/  IADD3.X R23, PT, PT, R14, UR17, RZ, P0, !PT ;  /* 0x000000110e177c10 */ /* 0x000fe400087fe4ff */
[----:B------:R-:W-:-:S03]  /*f680*/  IADD3 R36, P0, PT, R12, UR12, RZ ;  /* 0x0000000c0c247c10 */ /* 0x000fc6000ff1e0ff */
[----:B------:R-:W4:Y:S01]  /*f690*/  LDG.E.64 R28, desc[UR14][R22.64] ;  /* 0x0000000e161c7981 */ /* 0x000f22000c1e1b00 */
[----:B------:R-:W-:-:S05]  /*f6a0*/  IADD3.X R37, PT, PT, R14, UR13, RZ, P0, !PT ;  /* 0x0000000d0e257c10 */ /* 0x000fca00087fe4ff */
[----:B------:R-:W5:Y:S01]  /*f6b0*/  LDG.E.64 R16, desc[UR14][R36.64] ;  /* 0x0000000e24107981 */ /* 0x000f62000c1e1b00 */
[----:B------:R-:W-:Y:S01]  /*f6c0*/  IMAD.MOV.U32 R30, RZ, RZ, 0x1 ;  /* 0x00000001ff1e7424 */ /* 0x000fe200078e00ff */
[----:B------:R-:W-:Y:S01]  /*f6d0*/  BSSY.RECONVERGENT B2, `(.L_x_200) ;  /* 0x0000025000027945 */ /* 0x000fe20003800200 */
[----:B------:R-:W-:Y:S02]  /*f6e0*/  IMAD.MOV.U32 R40, RZ, RZ, R2 ;  /* 0x000000ffff287224 */ /* 0x000fe400078e0002 */
[----:B------:R-:W-:Y:S02]  /*f6f0*/  IMAD R5, R5, UR4, RZ ;  /* 0x0000000405057c24 */ /* 0x000fe4000f8e02ff */
[----:B------:R-:W-:-:S04]  /*f700*/  IMAD.WIDE.U32 R40, R4, UR4, R40 ;  /* 0x0000000404287c25 */ /* 0x000fc8000f8e0028 */
[----:B------:R-:W-:-:S04]  /*f710*/  IMAD R5, R4, UR5, R5 ;  /* 0x0000000504057c24 */ /* 0x000fc8000f8e0205 */
[----:B------:R-:W-:Y:S01]  /*f720*/  IMAD.IADD R15, R41, 0x1, R5 ;  /* 0x00000001290f7824 */ /* 0x000fe200078e0205 */
[C---:B--2---:R-:W-:Y:S02]  /*f730*/  DFMA R10, R6.reuse, R6, 1 ;  /* 0x3ff00000060a742b */ /* 0x044fe40000000006 */
[----:B------:R-:W-:Y:S02]  /*f740*/  DADD R6, R6, R6 ;  /* 0x0000000006067229 */ /* 0x000fe40000000006 */
[----:B---3--:R-:W-:-:S04]  /*f750*/  DFMA R26, R24, R24, 1 ;  /* 0x3ff00000181a742b */ /* 0x008fc80000000018 */
[C---:B------:R-:W-:Y:S02]  /*f760*/  DFMA R8, R24.reuse, R24, R10 ;  /* 0x000000181808722b */ /* 0x040fe4000000000a */
[----:B------:R-:W-:-:S06]  /*f770*/  DMUL R6, R24, R6 ;  /* 0x0000000618067228 */ /* 0x000fcc0000000000 */
[----:B------:R-:W-:Y:S02]  /*f780*/  DADD R8, R8, R8 ;  /* 0x0000000008087229 */ /* 0x000fe40000000008 */
[----:B----4-:R-:W-:Y:S02]  /*f790*/  DMUL R26, R26, R28 ;  /* 0x0000001c1a1a7228 */ /* 0x010fe40000000000 */
[----:B------:R-:W-:Y:S02]  /*f7a0*/  DMUL R6, R28, R6 ;  /* 0x000000061c067228 */ /* 0x000fe40000000000 */
[----:B------:R-:W0:Y:S01]  /*f7b0*/  MUFU.RCP64H R31, R9 ;  /* 0x00000009001f7308 */ /* 0x000e220000001800 */
[----:B-----5:R-:W-:-:S03]  /*f7c0*/  DMUL R10, R10, R16 ;  /* 0x000000100a0a7228 */ /* 0x020fc60000000000 */
[----:B------:R-:W-:-:S08]  /*f7d0*/  DMUL R26, R28, R26 ;  /* 0x0000001a1c1a7228 */ /* 0x000fd00000000000 */
[----:B------:R-:W-:Y:S02]  /*f7e0*/  DFMA R10, R16, R10, R26 ;  /* 0x0000000a100a722b */ /* 0x000fe4000000001a */
[----:B0-----:R-:W-:-:S06]  /*f7f0*/  DFMA R32, -R8, R30, 1 ;  /* 0x3ff000000820742b */ /* 0x001fcc000000011e */
[----:B------:R-:W-:Y:S02]  /*f800*/  DFMA R10, R16, -R6, R10 ;  /* 0x80000006100a722b */ /* 0x000fe4000000000a */
[----:B------:R-:W-:-:S08]  /*f810*/  DFMA R32, R32, R32, R32 ;  /* 0x000000202020722b */ /* 0x000fd00000000020 */
[----:B------:R-:W-:Y:S01]  /*f820*/  FSETP.GEU.AND P1, PT, |R11|, 6.5827683646048100446e-37, PT ;  /* 0x036000000b00780b */ /* 0x000fe20003f2e200 */
        /* <DEDUP_REMOVED lines=12> */
[----:B------:R-:W-:Y:S05]  /*f8f0*/  CALL.REL.NOINC `($__internal_1_$__cuda_sm20_div_rn_f64_full) ;  /* 0x0000007400607944 */ /* 0x000fea0003c00000 */
[----:B------:R-:W-:Y:S02]  /*f900*/  IMAD.MOV.U32 R42, RZ, RZ, R4 ;  /* 0x000000ffff2a7224 */ /* 0x000fe400078e0004 */
[----:B------:R-:W-:-:S07]  /*f910*/  IMAD.MOV.U32 R43, RZ, RZ, R5 ;  /* 0x000000ffff2b7224 */ /* 0x000fce00078e0005 */
.L_x_201:
[----:B------:R-:W-:Y:S05]  /*f920*/  BSYNC.RECONVERGENT B2 ;  /* 0x0000000000027941 */ /* 0x000fea0003800200 */
.L_x_200:
[----:B------:R-:W-:-:S04]  /*f930*/  IADD3 R16, P0, PT, R12, UR18, RZ ;  /* 0x000000120c107c10 */ /* 0x000fc8000ff1e0ff */
[----:B------:R-:W-:-:S05]  /*f940*/  IADD3.X R17, PT, PT, R14, UR19, RZ, P0, !PT ;  /* 0x000000130e117c10 */ /* 0x000fca00087fe4ff */
[----:B------:R-:W2:Y:S01]  /*f950*/  LDG.E.64 R8, desc[UR14][R16.64] ;  /* 0x0000000e10087981 */ /* 0x000ea2000c1e1b00 */
[----:B------:R-:W0:Y:S01]  /*f960*/  MUFU.RCP64H R5, R21 ;  /* 0x0000001500057308 */ /* 0x000e220000001800 */
[----:B------:R-:W-:Y:S01]  /*f970*/  MOV R4, 0x1 ;  /* 0x0000000100047802 */ /* 0x000fe20000000f00 */
        /* <DEDUP_REMOVED lines=14> */
[----:B------:R-:W-:Y:S01]  /*fa60*/  MOV R6, 0xfab0 ;  /* 0x0000fab000067802 */ /* 0x000fe20000000f00 */
[----:B------:R-:W-:Y:S01]  /*fa70*/  IMAD.MOV.U32 R5, RZ, RZ, R9 ;  /* 0x000000ffff057224 */ /* 0x000fe200078e0009 */
[----:B------:R-:W-:Y:S01]  /*fa80*/  MOV R9, R21 ;  /* 0x0000001500097202 */ /* 0x000fe20000000f00 */
[----:B------:R-:W-:-:S07]  /*fa90*/  IMAD.MOV.U32 R8, RZ, RZ, R20 ;  /* 0x000000ffff087224 */ /* 0x000fce00078e0014 */
[----:B------:R-:W-:Y:S05]  /*faa0*/  CALL.REL.NOINC `($__internal_1_$__cuda_sm20_div_rn_f64_full) ;  /* 0x0000007000f47944 */ /* 0x000fea0003c00000 */
.L_x_203:
[----:B------:R-:W-:Y:S05]  /*fab0*/  BSYNC.RECONVERGENT B2 ;  /* 0x0000000000027941 */ /* 0x000fea0003800200 */
.L_x_202:
[----:B------:R-:W-:Y:S01]  /*fac0*/  DADD R4, R4, R42 ;  /* 0x0000000004047229 */ /* 0x000fe2000000002a */
[C---:B------:R-:W-:Y:S01]  /*fad0*/  LEA R6, P0, R40.reuse, UR20, 0x3 ;  /* 0x0000001428067c11 */ /* 0x040fe2000f8018ff */
[----:B------:R-:W-:Y:S03]  /*fae0*/  BSSY.RECONVERGENT B1, `(.L_x_204) ;  /* 0x000002e000017945 */ /* 0x000fe60003800200 */
[----:B------:R-:W-:Y:S02]  /*faf0*/  LEA.HI.X R7, R40, UR21, R15, 0x3, P0 ;  /* 0x0000001528077c11 */ /* 0x000fe400080f1c0f */
[----:B------:R-:W-:Y:S01]  /*fb00*/  IADD3 R14, P0, PT, R0, R13, RZ ;  /* 0x0000000d000e7210 */ /* 0x000fe20007f1e0ff */
[----:B------:R-:W-:-:S04]  /*fb10*/  DADD R4, R4, -0.5 ;  /* 0xbfe0000004047429 */ /* 0x000fc80000000000 */
[----:B------:R-:W-:-:S03]  /*fb20*/  IMAD.X R15, RZ, RZ, R3, P0 ;  /* 0x000000ffff0f7224 */ /* 0x000fc600000e0603 */
[----:B------:R0:W-:Y:S02]  /*fb30*/  STG.E.64 desc[UR14][R6.64+0x10], R4 ;  /* 0x0000100406007986 */ /* 0x0001e4000c101b0e */
[----:B------:R-:W-:-:S04]  /*fb40*/  LOP3.LUT R2, R15, UR7, RZ, 0xfc, !PT ;  /* 0x000000070f027c12 */ /* 0x000fc8000f8efcff */
[----:B------:R-:W-:-:S13]  /*fb50*/  ISETP.NE.U32.AND P0, PT, R2, RZ, PT ;  /* 0x000000ff0200720c */ /* 0x000fda0003f05070 */
[----:B0-----:R-:W-:Y:S05]  /*fb60*/  @P0 BRA `(.L_x_205) ;  /* 0x00000000005c0947 */ /* 0x001fea0003800000 */
[----:B------:R-:W0:Y:S01]  /*fb70*/  I2F.U32.RP R4, UR6 ;  /* 0x0000000600047d06 */ /* 0x000e220008209000 */
[----:B------:R-:W-:Y:S02]  /*fb80*/  MOV R2, RZ ;  /* 0x000000ff00027202 */ /* 0x000fe40000000f00 */
[----:B------:R-:W-:-:S05]  /*fb90*/  ISETP.NE.U32.AND P2, PT, RZ, UR6, PT ;  /* 0x00000006ff007c0c */ /* 0x000fca000bf45070 */
[----:B0-----:R-:W0:Y:S02]  /*fba0*/  MUFU.RCP R4, R4 ;  /* 0x0000000400047308 */ /* 0x001e240000001000 */
[----:B0-----:R-:W-:-:S06]  /*fbb0*/  VIADD R5, R4, 0xffffffe ;  /* 0x0ffffffe04057836 */ /* 0x001fcc0000000000 */
[----:B------:R0:W1:Y:S02]  /*fbc0*/  F2I.FTZ.U32.TRUNC.NTZ R3, R5 ;  /* 0x0000000500037305 */ /* 0x000064000021f000 */
[----:B0-----:R-:W-:Y:S02]  /*fbd0*/  IMAD.MOV.U32 R5, RZ, RZ, RZ ;  /* 0x000000ffff057224 */ /* 0x001fe400078e00ff */
[----:B-1----:R-:W-:-:S04]  /*fbe0*/  IMAD.MOV R7, RZ, RZ, -R3 ;  /* 0x000000ffff077224 */ /* 0x002fc800078e0a03 */
        /* <DEDUP_REMOVED lines=8> */
[----:B------:R-:W-:-:S13]  /*fc70*/  ISETP.GE.U32.AND P1, PT, R3, UR6, PT ;  /* 0x0000000603007c0c */ /* 0x000fda000bf26070 */
[----:B------:R-:W-:Y:S02]  /*fc80*/  @P1 IADD3 R2, PT, PT, R2, 0x1, RZ ;  /* 0x0000000102021810 */ /* 0x000fe40007ffe0ff */
[----:B------:R-:W-:-:S05]  /*fc90*/  @!P2 LOP3.LUT R2, RZ, UR6, RZ, 0x33, !PT ;  /* 0x00000006ff02ac12 */ /* 0x000fca000f8e33ff */
[----:B------:R-:W-:-:S04]  /*fca0*/  IMAD.MOV R3, RZ, RZ, -R2 ;  /* 0x000000ffff037224 */ /* 0x000fc800078e0a02 */
[----:B------:R-:W-:Y:S02]  /*fcb0*/  IMAD R4, R3, UR6, R14 ;  /* 0x0000000603047c24 */ /* 0x000fe4000f8e020e */
[----:B------:R-:W-:Y:S01]  /*fcc0*/  IMAD.MOV.U32 R3, RZ, RZ, RZ ;  /* 0x000000ffff037224 */ /* 0x000fe200078e00ff */
[----:B------:R-:W-:Y:S06]  /*fcd0*/  BRA `(.L_x_206) ;  /* 0x0000000000387947 */ /* 0x000fec0003800000 */
.L_x_205:
[----:B------:R-:W-:Y:S01]  /*fce0*/  MOV R12, R14 ;  /* 0x0000000e000c7202 */ /* 0x000fe20000000f00 */
[----:B------:R-:W-:Y:S01]  /*fcf0*/  IMAD.MOV.U32 R25, RZ, RZ, R15 ;  /* 0x000000ffff197224 */ /* 0x000fe200078e000f */
[----:B------:R-:W-:Y:S01]  /*fd00*/  MOV R2, 0xfd40 ;  /* 0x0000fd4000027802 */ /* 0x000fe20000000f00 */
[----:B------:R-:W-:Y:S02]  /*fd10*/  IMAD.U32 R11, RZ, RZ, UR6 ;  /* 0x00000006ff0b7e24 */ /* 0x000fe4000f8e00ff */
[----:B------:R-:W-:-:S07]  /*fd20*/  IMAD.U32 R10, RZ, RZ, UR7 ;  /* 0x00000007ff0a7e24 */ /* 0x000fce000f8e00ff */
[----:B------:R-:W-:Y:S05]  /*fd30*/  CALL.REL.NOINC `($__internal_2_$__cuda_sm20_div_s64) ;  /* 0x0000007400e87944 */ /* 0x000fea0003c00000 */
[----:B------:R-:W-:-:S04]  /*fd40*/  IADD3 R3, P0, PT, RZ, -R6, RZ ;  /* 0x80000006ff037210 */ /* 0x000fc80007f1e0ff */
[----:B------:R-:W-:Y:S01]  /*fd50*/  IADD3.X R2, PT, PT, RZ, ~R9, RZ, P0, !PT ;  /* 0x80000009ff027210 */ /* 0x000fe200007fe4ff */
[----:B------:R-:W-:-:S04]  /*fd60*/  IMAD.WIDE.U32 R4, R3, UR6, R14 ;  /* 0x0000000603047c25 */ /* 0x000fc8000f8e000e */
[----:B------:R-:W-:-:S04]  /*fd70*/  IMAD R2, R2, UR6, RZ ;  /* 0x0000000602027c24 */ /* 0x000fc8000f8e02ff */
[----:B------:R-:W-:Y:S02]  /*fd80*/  IMAD R3, R3, UR7, R2 ;  /* 0x0000000703037c24 */ /* 0x000fe4000f8e0202 */
[----:B------:R-:W-:Y:S02]  /*fd90*/  IMAD.MOV.U32 R2, RZ, RZ, R6 ;  /* 0x000000ffff027224 */ /* 0x000fe400078e0006 */
[----:B------:R-:W-:Y:S02]  /*fda0*/  IMAD.IADD R5, R3, 0x1, R5 ;  /* 0x0000000103057824 */ /* 0x000fe400078e0205 */
[----:B------:R-:W-:-:S07]  /*fdb0*/  IMAD.MOV.U32 R3, RZ, RZ, R9 ;  /* 0x000000ffff037224 */ /* 0x000fce00078e0009 */
.L_x_206:
[----:B------:R-:W-:Y:S05]  /*fdc0*/  BSYNC.RECONVERGENT B1 ;  /* 0x0000000000017941 */ /* 0x000fea0003800200 */
.L_x_204:
[----:B------:R-:W-:Y:S02]  /*fdd0*/  SHF.L.U32 R13, R0, 0x3, RZ ;  /* 0x00000003000d7819 */ /* 0x000fe400000006ff */
[----:B------:R-:W-:Y:S02]  /*fde0*/  SHF.R.U32.HI R12, RZ, 0x1d, R0 ;  /* 0x0000001dff0c7819 */ /* 0x000fe40000011600 */
[----:B------:R-:W-:-:S05]  /*fdf0*/  IADD3 R6, P0, PT, R13, R38, RZ ;  /* 0x000000260d067210 */ /* 0x000fca0007f1e0ff */
[----:B------:R-:W-:Y:S01]  /*fe00*/  IMAD.X R7, R12, 0x1, R39, P0 ;  /* 0x000000010c077824 */ /* 0x000fe200000e0627 */
[----:B------:R-:W-:-:S05]  /*fe10*/  IADD3 R24, P0, PT, R13, R34, RZ ;  /* 0x000000220d187210 */ /* 0x000fca0007f1e0ff */
[----:B------:R-:W2:Y:S01]  /*fe20*/  LDG.E.64 R6, desc[UR14][R6.64] ;  /* 0x0000000e06067981 */ /* 0x000ea2000c1e1b00 */
[----:B------:R-:W-:-:S06]  /*fe30*/  IMAD.X R25, R12, 0x1, R35, P0 ;  /* 0x000000010c197824 */ /* 0x000fcc00000e0623 */
[----:B------:R-:W3:Y:S01]  /*fe40*/  LDG.E.64 R24, desc[UR14][R24.64] ;  /* 0x0000000e18187981 */ /* 0x000ee2000c1e1b00 */
[----:B------:R-:W-:-:S05]  /*fe50*/  IADD3 R28, P0, PT, R13, R22, RZ ;  /* 0x000000160d1c7210 */ /* 0x000fca0007f1e0ff */
[----:B------:R-:W-:Y:S01]  /*fe60*/  IMAD.X R29, R12, 0x1, R23, P0 ;  /* 0x000000010c1d7824 */ /* 0x000fe200000e0617 */
[----:B------:R-:W-:-:S05]  /*fe70*/  IADD3 R22, P0, PT, R13, R36, RZ ;  /* 0x000000240d167210 */ /* 0x000fca0007f1e0ff */
[----:B------:R-:W4:Y:S01]  /*fe80*/  LDG.E.64 R28, desc[UR14][R28.64] ;  /* 0x0000000e1c1c7981 */ /* 0x000f22000c1e1b00 */
[----:B------:R-:W-:-:S06]  /*fe90*/  IADD3.X R23, PT, PT, R12, R37, RZ, P0, !PT ;  /* 0x000000250c177210 */ /* 0x000fcc00007fe4ff */
[----:B------:R-:W5:Y:S01]  /*fea0*/  LDG.E.64 R22, desc[UR14][R22.64] ;  /* 0x0000000e16167981 */ /* 0x000f62000c1e1b00 */
[----:B------:R-:W-:Y:S01]  /*feb0*/  IMAD.MOV.U32 R30, RZ, RZ, 0x1 ;  /* 0x00000001ff1e7424 */ /* 0x000fe200078e00ff */
[----:B------:R-:W-:Y:S01]  /*fec0*/  BSSY.RECONVERGENT B2, `(.L_x_207) ;  /* 0x0000024000027945 */ /* 0x000fe20003800200 */
[----:B------:R-:W-:-:S04]  /*fed0*/  IMAD R3, R3, UR4, RZ ;  /* 0x0000000403037c24 */ /* 0x000fc8000f8e02ff */
[----:B------:R-:W-:Y:S01]  /*fee0*/  IMAD R3, R2, UR5, R3 ;  /* 0x0000000502037c24 */ /* 0x000fe2000f8e0203 */
        /* <DEDUP_REMOVED lines=13> */
[----:B------:R-:W-:Y:S01]  /*ffc0*/  DFMA R10, R22, -R6, R10 ;  /* 0x80000006160a722b */ /* 0x000fe2000000000a */
[----:B------:R-:W-:Y:S01]  /*ffd0*/  IMAD.WIDE.U32 R22, R2, UR4, R4 ;  /* 0x0000000402167c25 */ /* 0x000fe2000f8e0004 */
[----:B------:R-:W-:-:S03]  /*ffe0*/  DFMA R32, R32, R32, R32 ;  /* 0x000000202020722b */ /* 0x000fc60000000020 */
[----:B------:R-:W-:-:S05]  /*fff0*/  IMAD.IADD R3, R23, 0x1, R3 ;  /* 0x0000000117037824 */ /* 0x000fca00078e0203 */
        /* <DEDUP_REMOVED lines=11> */
[----:B------:R-:W-:Y:S02]  /*100b0*/  MOV R5, R11 ;  /* 0x0000000b00057202 */ /* 0x000fe40000000f00 */
[----:B------:R-:W-:-:S07]  /*100c0*/  MOV R6, 0x100e0 ;  /* 0x000100e000067802 */ /* 0x000fce0000000f00 */
[----:B------:R-:W-:Y:S05]  /*100d0*/  CALL.REL.NOINC `($__internal_1_$__cuda_sm20_div_rn_f64_full) ;  /* 0x0000006c00687944 */ /* 0x000fea0003c00000 */
[----:B------:R-:W-:Y:S02]  /*100e0*/  IMAD.MOV.U32 R34, RZ, RZ, R4 ;  /* 0x000000ffff227224 */ /* 0x000fe400078e0004 */
[----:B------:R-:W-:-:S07]  /*100f0*/  IMAD.MOV.U32 R35, RZ, RZ, R5 ;  /* 0x000000ffff237224 */ /* 0x000fce00078e0005 */
.L_x_208:
[----:B------:R-:W-:Y:S05]  /*10100*/  BSYNC.RECONVERGENT B2 ;  /* 0x0000000000027941 */ /* 0x000fea0003800200 */
.L_x_207:
[----:B------:R-:W-:-:S05]  /*10110*/  IADD3 R8, P0, PT, R13, R16, RZ ;  /* 0x000000100d087210 */ /* 0x000fca0007f1e0ff */
[----:B------:R-:W-:-:S06]  /*10120*/  IMAD.X R9, R12, 0x1, R17, P0 ;  /* 0x000000010c097824 */ /* 0x000fcc00000e0611 */
        /* <DEDUP_REMOVED lines=22> */
.L_x_210:
[----:B------:R-:W-:Y:S05]  /*10290*/  BSYNC.RECONVERGENT B2 ;  /* 0x0000000000027941 */ /* 0x000fea0003800200 */
.L_x_209:
[----:B------:R-:W-:Y:S01]  /*102a0*/  DADD R4, R4, R34 ;  /* 0x0000000004047229 */ /* 0x000fe20000000022 */
[----:B------:R-:W-:-:S04]  /*102b0*/  LEA R6, P0, R22, UR20, 0x3 ;  /* 0x0000001416067c11 */ /* 0x000fc8000f8018ff */
[----:B------:R-:W-:Y:S02]  /*102c0*/  LEA.HI.X R7, R22, UR21, R3, 0x3, P0 ;  /* 0x0000001516077c11 */ /* 0x000fe400080f1c03 */
[----:B------:R-:W-:Y:S01]  /*102d0*/  IADD3 R13, P0, PT, R0, R14, RZ ;  /* 0x0000000e000d7210 */ /* 0x000fe20007f1e0ff */
[----:B------:R-:W-:-:S04]  /*102e0*/  DADD R4, R4, -0.5 ;  /* 0xbfe0000004047429 */ /* 0x000fc80000000000 */
[----:B------:R-:W-:Y:S01]  /*102f0*/  IMAD.X R3, RZ, RZ, R15, P0 ;  /* 0x000000ffff037224 */ /* 0x000fe200000e060f */
[----:B------:R-:W-:Y:S02]  /*10300*/  ISETP.GE.U32.AND P0, PT, R13, R18, PT ;  /* 0x000000120d00720c */ /* 0x000fe40003f06070 */
[----:B------:R0:W-:Y:S02]  /*10310*/  STG.E.64 desc[UR14][R6.64+0x10], R4 ;  /* 0x0000100406007986 */ /* 0x0001e4000c101b0e */
[----:B------:R-:W-:-:S13]  /*10320*/  ISETP.GE.AND.EX P0, PT, R3, R19, PT, P0 ;  /* 0x000000130300720c */ /* 0x000fda0003f06300 */
[----:B0-----:R-:W-:Y:S05]  /*10330*/  @!P0 BRA `(.L_x_211) ;  /* 0xffffffec00f88947 */ /* 0x001fea000383ffff */
[----:B------:R-:W-:Y:S05]  /*10340*/  BSYNC.RECONVERGENT B0 ;  /* 0x0000000000007941 */ /* 0x000fea0003800200 */
.L_x_196:
[----:B------:R-:W-:Y:S05]  /*10350*/  EXIT ;  /* 0x000000000000794d */ /* 0x000fea0003800000 */
.L_x_184:
[----:B------:R-:W-:Y:S02]  /*10360*/  ISETP.NE.U32.AND P1, PT, R10, 0x1, PT ;  /* 0x000000010a00780c */ /* 0x000fe40003f25070 */
[----:B------:R-:W-:Y:S02]  /*10370*/  ISETP.NE.U32.AND P0, PT, R4, RZ, PT ;  /* 0x000000ff0400720c */ /* 0x000fe40003f05070 */
[----:B------:R-:W-:-:S04]  /*10380*/  ISETP.NE.AND.EX P1, PT, R11, RZ, PT, P1 ;  /* 0x000000ff0b00720c */ /* 0x000fc80003f25310 */
[----:B------:R-:W-:-:S13]  /*10390*/  ISETP.NE.OR.EX P1, PT, R5, RZ, P1, P0 ;  /* 0x000000ff0500720c */ /* 0x000fda0000f25700 */
[----:B------:R-:W-:Y:S05]  /*103a0*/  @P1 BRA `(.L_x_212) ;  /* 0x0000001400d01947 */ /* 0x000fea0003800000 */
[----:B------:R-:W1:Y:S02]  /*103b0*/  LDCU.64 UR6, c[0x0][0x388] ;  /* 0x00007100ff0677ac */ /* 0x000e640008000a00 */
[----:B-1----:R-:W-:-:S04]  /*103c0*/  ISETP.GE.U32.AND P0, PT, R13, UR6, PT ;  /* 0x000000060d007c0c */ /* 0x002fc8000bf06070 */
[----:B------:R-:W-:-:S13]  /*103d0*/  ISETP.GE.AND.EX P0, PT, R3, UR7, PT, P0 ;  /* 0x0000000703007c0c */ /* 0x000fda000bf06300 */
[----:B------:R-:W-:Y:S05]  /*103e0*/  @P0 EXIT ;  /* 0x000000000000094d */ /* 0x000fea0003800000 */
[----:B------:R-:W-:Y:S01]  /*103f0*/  IADD3 R14, P0, PT, R0, R13, RZ ;  /* 0x0000000d000e7210 */ /* 0x000fe20007f1e0ff */
[----:B------:R-:W-:Y:S03]  /*10400*/  BSSY.RECONVERGENT B0, `(.L_x_213) ;  /* 0x0000025000007945 */ /* 0x000fe60003800200 */
[C---:B------:R-:W-:Y:S01]  /*10410*/  ISETP.GT.U32.AND P1, PT, R14.reuse, UR6, PT ;  /* 0x000000060e007c0c */ /* 0x040fe2000bf24070 */
[----:B0-----:R-:W-:Y:S01]  /*10420*/  IMAD.X R7, RZ, RZ, R3, P0 ;  /* 0x000000ffff077224 */ /* 0x001fe200000e0603 */
[----:B------:R-:W-:-:S04]  /*10430*/  ISETP.GE.U32.AND P0, PT, R14, UR6, PT ;  /* 0x000000060e007c0c */ /* 0x000fc8000bf06070 */
[C---:B------:R-:W-:Y:S02]  /*10440*/  ISETP.GT.U32.AND.EX P1, PT, R7.reuse, UR7, PT, P1 ;  /* 0x0000000707007c0c */ /* 0x040fe4000bf24110 */
[C---:B------:R-:W-:Y:S02]  /*10450*/  ISETP.GE.U32.AND.EX P0, PT, R7.reuse, UR7, PT, P0 ;  /* 0x0000000707007c0c */ /* 0x040fe4000bf06100 */
[----:B------:R-:W-:Y:S02]  /*10460*/  SEL R5, R14, UR6, P1 ;  /* 0x000000060e057c07 */ /* 0x000fe40008800000 */
[----:B------:R-:W-:Y:S02]  /*10470*/  SEL R12, RZ, 0x1, P0 ;  /* 0x00000001ff0c7807 */ /* 0x000fe40000000000 */
[----:B------:R-:W-:Y:S02]  /*10480*/  SEL R2, R7, UR7, P1 ;  /* 0x0000000707027c07 */ /* 0x000fe40008800000 */
[----:B------:R-:W-:-:S04]  /*10490*/  IADD3 R14, P0, P1, R5, -R14, -R12 ;  /* 0x8000000e050e7210 */ /* 0x000fc8000791e80c */
[----:B------:R-:W-:-:S04]  /*104a0*/  IADD3.X R20, PT, PT, R2, -0x1, ~R7, P0, P1 ;  /* 0xffffffff02147810 */ /* 0x000fc800007e2c07 */
[----:B------:R-:W-:-:S13]  /*104b0*/  ISETP.NE.U32.AND P0, PT, R20, RZ, PT ;  /* 0x000000ff1400720c */ /* 0x000fda0003f05070 */
[----:B------:R-:W-:Y:S05]  /*104c0*/  @P0 BRA `(.L_x_214) ;  /* 0x0000000000500947 */ /* 0x000fea0003800000 */
[----:B------:R-:W0:Y:S01]  /*104d0*/  I2F.U32.RP R2, R0 ;  /* 0x0000000000027306 */ /* 0x000e220000209000 */
[----:B------:R-:W-:Y:S01]  /*104e0*/  ISETP.NE.U32.AND P2, PT, R0, RZ, PT ;  /* 0x000000ff0000720c */ /* 0x000fe20003f45070 */
[----:B------:R-:W-:-:S06]  /*104f0*/  IMAD.MOV.U32 R17, RZ, RZ, RZ ;  /* 0x000000ffff117224 */ /* 0x000fcc00078e00ff */
[----:B0-----:R-:W0:Y:S02]  /*10500*/  MUFU.RCP R2, R2 ;  /* 0x0000000200027308 */ /* 0x001e240000001000 */
[----:B0-----:R-:W-:-:S06]  /*10510*/  VIADD R4, R2, 0xffffffe ;  /* 0x0ffffffe02047836 */ /* 0x001fcc0000000000 */
[----:B------:R0:W1:Y:S02]  /*10520*/  F2I.FTZ.U32.TRUNC.NTZ R5, R4 ;  /* 0x0000000400057305 */ /* 0x000064000021f000 */
[----:B0-----:R-:W-:Y:S01]  /*10530*/  IMAD.MOV.U32 R4, RZ, RZ, RZ ;  /* 0x000000ffff047224 */ /* 0x001fe200078e00ff */
[----:B-1----:R-:W-:-:S05]  /*10540*/  IADD3 R7, PT, PT, RZ, -R5, RZ ;  /* 0x80000005ff077210 */ /* 0x002fca0007ffe0ff */
[----:B------:R-:W-:-:S04]  /*10550*/  IMAD R7, R7, R0, RZ ;  /* 0x0000000007077224 */ /* 0x000fc800078e02ff */
[----:B------:R-:W-:-:S06]  /*10560*/  IMAD.HI.U32 R7, R5, R7, R4 ;  /* 0x0000000705077227 */ /* 0x000fcc00078e0004 */
[----:B------:R-:W-:-:S04]  /*10570*/  IMAD.HI.U32 R16, R7, R14, RZ ;  /* 0x0000000e07107227 */ /* 0x000fc800078e00ff */
[----:B------:R-:W-:-:S04]  /*10580*/  IMAD.MOV R5, RZ, RZ, -R16 ;  /* 0x000000ffff057224 */ /* 0x000fc800078e0a10 */
[----:B------:R-:W-:-:S05]  /*10590*/  IMAD R5, R0, R5, R14 ;  /* 0x0000000500057224 */ /* 0x000fca00078e020e */
[----:B------:R-:W-:-:S13]  /*105a0*/  ISETP.GE.U32.AND P0, PT, R5, R0, PT ;  /* 0x000000000500720c */ /* 0x000fda0003f06070 */
[----:B------:R-:W-:Y:S01]  /*105b0*/  @P0 IMAD.IADD R5, R5, 0x1, -R0 ;  /* 0x0000000105050824 */ /* 0x000fe200078e0a00 */
[----:B------:R-:W-:-:S04]  /*105c0*/  @P0 IADD3 R16, PT, PT, R16, 0x1, RZ ;  /* 0x0000000110100810 */ /* 0x000fc80007ffe0ff */
[----:B------:R-:W-:-:S13]  /*105d0*/  ISETP.GE.U32.AND P1, PT, R5, R0, PT ;  /* 0x000000000500720c */ /* 0x000fda0003f26070 */
[----:B------:R-:W-:Y:S01]  /*105e0*/  @P1 VIADD R16, R16, 0x1 ;  /* 0x0000000110101836 */ /* 0x000fe20000000000 */
[----:B------:R-:W-:Y:S01]  /*105f0*/  @!P2 LOP3.LUT R16, RZ, R0, RZ, 0x33, !PT ;  /* 0x00000000ff10a212 */ /* 0x000fe200078e33ff */
[----:B------:R-:W-:Y:S06]  /*10600*/  BRA `(.L_x_215) ;  /* 0x0000000000107947 */ /* 0x000fec0003800000 */
.L_x_214:
[----:B------:R-:W-:-:S07]  /*10610*/  MOV R4, 0x10630 ;  /* 0x0001063000047802 */ /* 0x000fce0000000f00 */
[----:B------:R-:W-:Y:S05]  /*10620*/  CALL.REL.NOINC `($__internal_3_$__cuda_sm20_div_u64) ;  /* 0x0000007000fc7944 */ /* 0x000fea0003c00000 */
[----:B------:R-:W-:Y:S01]  /*10630*/  IMAD.MOV.U32 R16, RZ, RZ, R6 ;  /* 0x000000ffff107224 */ /* 0x000fe200078e0006 */
[----:B------:R-:W-:-:S07]  /*10640*/  MOV R17, R7 ;  /* 0x0000000700117202 */ /* 0x000fce0000000f00 */
.L_x_215:
[----:B------:R-:W-:Y:S05]  /*10650*/  BSYNC.RECONVERGENT B0 ;  /* 0x0000000000007941 */ /* 0x000fea0003800200 */
.L_x_213:
[----:B------:R-:W-:Y:S01]  /*10660*/  IADD3 R12, P1, PT, R16, R12, RZ ;  /* 0x0000000c100c7210 */ /* 0x000fe20007f3e0ff */
[----:B------:R-:W0:Y:S01]  /*10670*/  LDCU.64 UR6, c[0x0][0x380] ;  /* 0x00007000ff0677ac */ /* 0x000e220008000a00 */
[----:B------:R-:W-:Y:S02]  /*10680*/  BSSY.RECONVERGENT B0, `(.L_x_216) ;  /* 0x0000054000007945 */ /* 0x000fe40003800200 */
[----:B------:R-:W-:Y:S01]  /*10690*/  LOP3.LUT R2, R12, 0x3, RZ, 0xc0, !PT ;  /* 0x000000030c027812 */ /* 0x000fe200078ec0ff */
[----:B------:R-:W1:Y:S01]  /*106a0*/  LDCU.64 UR4, c[0x0][0x438] ;  /* 0x00008700ff0477ac */ /* 0x000e620008000a00 */
[----:B------:R-:W-:Y:S02]  /*106b0*/  IMAD.X R16, RZ, RZ, R17, P1 ;  /* 0x000000ffff107224 */ /* 0x000fe400008e0611 */
[----:B------:R-:W-:Y:S01]  /*106c0*/  ISETP.NE.U32.AND P0, PT, R2, 0x3, PT ;  /* 0x000000030200780c */ /* 0x000fe20003f05070 */
[----:B------:R-:W2:Y:S03]  /*106d0*/  LDCU.64 UR12, c[0x0][0x440] ;  /* 0x00008800ff0c77ac */ /* 0x000ea60008000a00 */
[----:B------:R-:W-:Y:S01]  /*106e0*/  ISETP.NE.AND.EX P0, PT, RZ, RZ, PT, P0 ;  /* 0x000000ffff00720c */ /* 0x000fe20003f05300 */
[----:B------:R-:W3:Y:S01]  /*106f0*/  LDCU.128 UR16, c[0x0][0x3c0] ;  /* 0x00007800ff1077ac */ /* 0x000ee20008000c00 */
[----:B0-----:R-:W-:-:S02]  /*10700*/  UIADD3 UR8, UP0, UPT, UR6, -0x1, URZ ;  /* 0xffffffff06087890 */ /* 0x001fc4000ff1e0ff */
[----:B------:R-:W-:Y:S02]  /*10710*/  UIADD3 UR10, UP1, UPT, UR6, 0x1, URZ ;  /* 0x00000001060a7890 */ /* 0x000fe4000ff3e0ff */
[----:B------:R-:W-:Y:S02]  /*10720*/  UIADD3.X UR9, UPT, UPT, UR7, -0x1, URZ, UP0, !UPT ;  /* 0xffffffff07097890 */ /* 0x000fe400087fe4ff */
[----:B------:R-:W-:-:S05]  /*10730*/  UIADD3.X UR11, UPT, UPT, URZ, UR7, URZ, UP1, !UPT ;  /* 0x00000007ff0b7290 */ /* 0x000fca0008ffe4ff */
[----:B-1----:R-:W-:Y:S07]  /*10740*/  @!P0 BRA `(.L_x_217) ;  /* 0x00000004001c8947 */ /* 0x002fee0003800000 */
[----:B------:R-:W-:Y:S02]  /*10750*/  VIADD R18, R12, 0x1 ;  /* 0x000000010c127836 */ /* 0x000fe40000000000 */
[----:B------:R-:W-:Y:S02]  /*10760*/  IMAD R2, R3, UR6, RZ ;  /* 0x0000000603027c24 */ /* 0x000fe4000f8e02ff */
[----:B------:R-:W-:Y:S01]  /*10770*/  IMAD.WIDE.U32 R4, R13, UR6, RZ ;  /* 0x000000060d047c25 */ /* 0x000fe2000f8e00ff */
[----:B------:R-:W-:-:S03]  /*10780*/  LOP3.LUT R18, R18, 0x3, RZ, 0xc0, !PT ;  /* 0x0000000312127812 */ /* 0x000fc600078ec0ff */
[----:B------:R-:W-:Y:S01]  /*10790*/  IMAD.WIDE.U32 R14, R0, UR6, RZ ;  /* 0x00000006000e7c25 */ /* 0x000fe2000f8e00ff */
[----:B------:R-:W-:Y:S02]  /*107a0*/  IADD3 R18, P0, PT, RZ, -R18, RZ ;  /* 0x80000012ff127210 */ /* 0x000fe40007f1e0ff */
[----:B------:R-:W-:Y:S01]  /*107b0*/  SHF.L.U32 R17, R4, 0x3, RZ ;  /* 0x0000000304117819 */ /* 0x000fe200000006ff */
[----:B------:R-:W-:Y:S02]  /*107c0*/  IMAD R19, R13, UR7, R2 ;  /* 0x000000070d137c24 */ /* 0x000fe4000f8e0202 */
[----:B------:R-:W-:Y:S02]  /*107d0*/  IMAD R7, R0, UR7, R15 ;  /* 0x0000000700077c24 */ /* 0x000fe4000f8e020f */
[----:B------:R-:W-:Y:S02]  /*107e0*/  IMAD.IADD R19, R5, 0x1, R19 ;  /* 0x0000000105137824 */ /* 0x000fe400078e0213 */
[----:B------:R-:W-:Y:S01]  /*107f0*/  IMAD.X R20, RZ, RZ, -0x1, P0 ;  /* 0xffffffffff147424 */ /* 0x000fe200000e06ff */
[----:B------:R-:W-:-:S02]  /*10800*/  SHF.L.U64.HI R22, R14, 0x3, R7 ;  /* 0x000000030e167819 */ /* 0x000fc40000010207 */
[----:B------:R-:W-:-:S07]  /*10810*/  SHF.L.U64.HI R19, R4, 0x3, R19 ;  /* 0x0000000304137819 */ /* 0x000fce0000010213 */
.L_x_221:
[----:B------:R-:W-:Y:S01]  /*10820*/  LOP3.LUT R2, R3, UR9, RZ, 0xfc, !PT ;  /* 0x0000000903027c12 */ /* 0x000fe2000f8efcff */
[----:B------:R-:W-:Y:S03]  /*10830*/  BSSY.RECONVERGENT B1, `(.L_x_218) ;  /* 0x000001c000017945 */ /* 0x000fe60003800200 */
[----:B------:R-:W-:-:S13]  /*10840*/  ISETP.NE.U32.AND P0, PT, R2, RZ, PT ;  /* 0x000000ff0200720c */ /* 0x000fda0003f05070 */
[----:B0-----:R-:W-:Y:S05]  /*10850*/  @P0 BRA `(.L_x_219) ;  /* 0x00000000004c0947 */ /* 0x001fea0003800000 */
[----:B------:R-:W0:Y:S01]  /*10860*/  I2F.U32.RP R6, UR8 ;  /* 0x0000000800067d06 */ /* 0x000e220008209000 */
[----:B------:R-:W-:Y:S01]  /*10870*/  HFMA2 R4, -RZ, RZ, 0, 0 ;  /* 0x00000000ff047431 */ /* 0x000fe200000001ff */
[----:B------:R-:W-:-:S06]  /*10880*/  ISETP.NE.U32.AND P1, PT, RZ, UR8, PT ;  /* 0x00000008ff007c0c */ /* 0x000fcc000bf25070 */
[----:B0-----:R-:W0:Y:S02]  /*10890*/  MUFU.RCP R6, R6 ;  /* 0x0000000600067308 */ /* 0x001e240000001000 */
[----:B0-----:R-:W-:-:S06]  /*108a0*/  VIADD R5, R6, 0xffffffe ;  /* 0x0ffffffe06057836 */ /* 0x001fcc0000000000 */
[----:B------:R-:W0:Y:S02]  /*108b0*/  F2I.FTZ.U32.TRUNC.NTZ R5, R5 ;  /* 0x0000000500057305 */ /* 0x000e24000021f000 */
[----:B0-----:R-:W-:-:S04]  /*108c0*/  IMAD.MOV R7, RZ, RZ, -R5 ;  /* 0x000000ffff077224 */ /* 0x001fc800078e0a05 */
[----:B------:R-:W-:-:S04]  /*108d0*/  IMAD R7, R7, UR8, RZ ;  /* 0x0000000807077c24 */ /* 0x000fc8000f8e02ff */
[----:B------:R-:W-:Y:S01]  /*108e0*/  IMAD.HI.U32 R2, R5, R7, R4 ;  /* 0x0000000705027227 */ /* 0x000fe200078e0004 */
[----:B------:R-:W-:-:S05]  /*108f0*/  MOV R5, RZ ;  /* 0x000000ff00057202 */ /* 0x000fca0000000f00 */
[----:B------:R-:W-:-:S04]  /*10900*/  IMAD.HI.U32 R2, R2, R13, RZ ;  /* 0x0000000d02027227 */ /* 0x000fc800078e00ff */
[----:B------:R-:W-:-:S04]  /*10910*/  IMAD.MOV R2, RZ, RZ, -R2 ;  /* 0x000000ffff027224 */ /* 0x000fc800078e0a02 */
[----:B------:R-:W-:-:S05]  /*10920*/  IMAD R4, R2, UR8, R13 ;  /* 0x0000000802047c24 */ /* 0x000fca000f8e020d */
[----:B------:R-:W-:-:S13]  /*10930*/  ISETP.GE.U32.AND P0, PT, R4, UR8, PT ;  /* 0x0000000804007c0c */ /* 0x000fda000bf06070 */
[----:B------:R-:W-:-:S05]  /*10940*/  @P0 VIADD R4, R4, -UR8 ;  /* 0x8000000804040c36 */ /* 0x000fca0008000000 */
[----:B------:R-:W-:-:S13]  /*10950*/  ISETP.GE.U32.AND P0, PT, R4, UR8, PT ;  /* 0x0000000804007c0c */ /* 0x000fda000bf06070 */
[----:B------:R-:W-:Y:S01]  /*10960*/  @P0 VIADD R4, R4, -UR8 ;  /* 0x8000000804040c36 */ /* 0x000fe20008000000 */
[----:B------:R-:W-:Y:S01]  /*10970*/  @!P1 LOP3.LUT R4, RZ, UR8, RZ, 0x33, !PT ;  /* 0x00000008ff049c12 */ /* 0x000fe2000f8e33ff */
[----:B------:R-:W-:Y:S06]  /*10980*/  BRA `(.L_x_220) ;  /* 0x0000000000187947 */ /* 0x000fec0003800000 */
.L_x_219:
[----:B------:R-:W-:Y:S01]  /*10990*/  IMAD.U32 R10, RZ, RZ, UR8 ;  /* 0x00000008ff0a7e24 */ /* 0x000fe2000f8e00ff */
[----:B------:R-:W-:Y:S01]  /*109a0*/  MOV R2, 0x109d0 ;  /* 0x000109d000027802 */ /* 0x000fe20000000f00 */
[----:B------:R-:W-:-:S07]  /*109b0*/  IMAD.U32 R11, RZ, RZ, UR9 ;  /* 0x00000009ff0b7e24 */ /* 0x000fce000f8e00ff */
[----:B--23--:R-:W-:Y:S05]  /*109c0*/  CALL.REL.NOINC `($__internal_5_$__cuda_sm20_rem_s64) ;  /* 0x0000007400c87944 */ /* 0x00cfea0003c00000 */
[----:B------:R-:W-:Y:S01]  /*109d0*/  IMAD.MOV.U32 R4, RZ, RZ, R6 ;  /* 0x000000ffff047224 */ /* 0x000fe200078e0006 */
[----:B------:R-:W-:-:S07]  /*109e0*/  MOV R5, R7 ;  /* 0x0000000700057202 */ /* 0x000fce0000000f00 */
.L_x_220:
[----:B--23--:R-:W-:Y:S05]  /*109f0*/  BSYNC.RECONVERGENT B1 ;  /* 0x0000000000017941 */ /* 0x00cfea0003800200 */
.L_x_218:
[----:B------:R-:W0:Y:S01]  /*10a00*/  LDC.64 R6, c[0x0][0x3e8] ;  /* 0x0000fa00ff067b82 */ /* 0x000e220000000a00 */
[C---:B------:R-:W-:Y:S02]  /*10a10*/  IADD3 R26, P1, PT, R17.reuse, UR16, RZ ;  /* 0x00000010111a7c10 */ /* 0x040fe4000ff3e0ff */
[----:B------:R-:W-:Y:S02]  /*10a20*/  IADD3 R24, P0, PT, R17, UR18, RZ ;  /* 0x0000001211187c10 */ /* 0x000fe4000ff1e0ff */
[C---:B------:R-:W-:Y:S02]  /*10a30*/  IADD3.X R27, PT, PT, R19.reuse, UR17, RZ, P1, !PT ;  /* 0x00000011131b7c10 */ /* 0x040fe40008ffe4ff */
[----:B------:R-:W-:-:S03]  /*10a40*/  IADD3.X R25, PT, PT, R19, UR19, RZ, P0, !PT ;  /* 0x0000001313197c10 */ /* 0x000fc600087fe4ff */
[----:B------:R-:W2:Y:S04]  /*10a50*/  LDG.E.64 R10, desc[UR14][R26.64] ;  /* 0x0000000e1a0a7981 */ /* 0x000ea8000c1e1b00 */
[----:B------:R-:W3:Y:S04]  /*10a60*/  LDG.E.64 R8, desc[UR14][R24.64] ;  /* 0x0000000e18087981 */ /* 0x000ee8000c1e1b00 */
[----:B0-----:R-:W2:Y:S01]  /*10a70*/  LDG.E.64 R6, desc[UR14][R6.64] ;  /* 0x0000000e06067981 */ /* 0x001ea2000c1e1b00 */
[----:B------:R-:W-:-:S04]  /*10a80*/  IMAD R5, R5, UR10, RZ ;  /* 0x0000000a05057c24 */ /* 0x000fc8000f8e02ff */
[C---:B------:R-:W-:Y:S02]  /*10a90*/  IMAD R21, R4.reuse, UR11, R5 ;  /* 0x0000000b04157c24 */ /* 0x040fe4000f8e0205 */
[----:B------:R-:W-:-:S04]  /*10aa0*/  IMAD.WIDE.U32 R4, R4, UR10, RZ ;  /* 0x0000000a04047c25 */ /* 0x000fc8000f8e00ff */
[----:B------:R-:W-:Y:S01]  /*10ab0*/  IMAD.IADD R5, R5, 0x1, R21 ;  /* 0x0000000105057824 */ /* 0x000fe200078e0215 */
[----:B------:R-:W-:-:S04]  /*10ac0*/  LEA R28, P0, R4, UR12, 0x3 ;  /* 0x0000000c041c7c11 */ /* 0x000fc8000f8018ff */
[----:B------:R-:W-:Y:S02]  /*10ad0*/  LEA.HI.X R29, R4, UR13, R5, 0x3, P0 ;  /* 0x0000000d041d7c11 */ /* 0x000fe400080f1c05 */
[----:B------:R-:W-:-:S05]  /*10ae0*/  IADD3 R18, P0, PT, R18, 0x1, RZ ;  /* 0x0000000112127810 */ /* 0x000fca0007f1e0ff */
[----:B------:R-:W-:Y:S01]  /*10af0*/  IMAD.X R20, RZ, RZ, R20, P0 ;  /* 0x000000ffff147224 */ /* 0x000fe200000e0614 */
[----:B------:R-:W-:-:S04]  /*10b00*/  ISETP.NE.U32.AND P0, PT, R18, RZ, PT ;  /* 0x000000ff1200720c */ /* 0x000fc80003f05070 */
[----:B------:R-:W-:Y:S02]  /*10b10*/  ISETP.NE.AND.EX P0, PT, R20, RZ, PT, P0 ;  /* 0x000000ff1400720c */ /* 0x000fe40003f05300 */
[----:B------:R-:W-:Y:S02]  /*10b20*/  IADD3 R13, P1, PT, R0, R13, RZ ;  /* 0x0000000d000d7210 */ /* 0x000fe40007f3e0ff */
[----:B------:R-:W-:-:S03]  /*10b30*/  LEA R17, P2, R14, R17, 0x3 ;  /* 0x000000110e117211 */ /* 0x000fc600078418ff */
[----:B------:R-:W-:Y:S01]  /*10b40*/  IMAD.X R3, RZ, RZ, R3, P1 ;  /* 0x000000ffff037224 */ /* 0x000fe200008e0603 */
[----:B------:R-:W-:Y:S01]  /*10b50*/  IADD3.X R19, PT, PT, R19, R22, RZ, P2, !PT ;  /* 0x0000001613137210 */ /* 0x000fe200017fe4ff */
[----:B---3--:R-:W-:Y:S02]  /*10b60*/  DADD R8, R8, -1 ;  /* 0xbff0000008087429 */ /* 0x008fe40000000000 */
[----:B--2---:R-:W-:-:S08]  /*10b70*/  DADD R10, -R6, R10 ;  /* 0x00000000060a7229 */ /* 0x004fd0000000010a */
[----:B------:R-:W-:-:S08]  /*10b80*/  DMUL R10, R10, UR4 ;  /* 0x000000040a0a7c28 */ /* 0x000fd00008000000 */
[----:B------:R-:W-:-:S07]  /*10b90*/  DFMA R8, R6, R8, R10 ;  /* 0x000000080608722b */ /* 0x000fce000000000a */
[----:B------:R0:W-:Y:S01]  /*10ba0*/  STG.E.64 desc[UR14][R28.64], R8 ;  /* 0x000000081c007986 */ /* 0x0001e2000c101b0e */
[----:B------:R-:W-:Y:S05]  /*10bb0*/  @P0 BRA `(.L_x_221) ;  /* 0xfffffffc00180947 */ /* 0x000fea000383ffff */
.L_x_217:
[----:B--23--:R-:W-:Y:S05]  /*10bc0*/  BSYNC.RECONVERGENT B0 ;  /* 0x0000000000007941 */ /* 0x00cfea0003800200 */
.L_x_216:
[----:B------:R-:W-:Y:S01]  /*10bd0*/  ISETP.GE.U32.AND P0, PT, R12, 0x3, PT ;  /* 0x000000030c00780c */ /* 0x000fe20003f06070 */
[----:B------:R-:W1:Y:S03]  /*10be0*/  LDCU.64 UR24, c[0x0][0x438] ;  /* 0x00008700ff1877ac */ /* 0x000e660008000a00 */
[----:B------:R-:W-:Y:S01]  /*10bf0*/  ISETP.GE.U32.AND.EX P0, PT, R16, RZ, PT, P0 ;  /* 0x000000ff1000720c */ /* 0x000fe20003f06100 */
[----:B------:R-:W2:Y:S01]  /*10c00*/  LDCU.64 UR26, c[0x0][0x440] ;  /* 0x00008800ff1a77ac */ /* 0x000ea20008000a00 */
[----:B------:R-:W3:Y:S01]  /*10c10*/  LDCU.64 UR28, c[0x0][0x380] ;  /* 0x00007000ff1c77ac */ /* 0x000ee20008000a00 */
[----:B------:R-:W4:Y:S01]  /*10c20*/  LDCU.128 UR32, c[0x0][0x380] ;  /* 0x00007000ff2077ac */ /* 0x000f220008000c00 */
[----:B------:R-:W0:Y:S09]  /*10c30*/  LDCU.128 UR20, c[0x0][0x3c0] ;  /* 0x00007800ff1477ac */ /* 0x000e320008000c00 */
[----:B01234-:R-:W-:Y:S05]  /*10c40*/  @!P0 EXIT ;  /* 0x000000000000894d */ /* 0x01ffea0003800000 */
[----:B------:R-:W-:Y:S01]  /*10c50*/  BSSY.RECONVERGENT B0, `(.L_x_222) ;  /* 0x00000e8000007945 */ /* 0x000fe20003800200 */
.L_x_235:
[----:B------:R-:W-:Y:S01]  /*10c60*/  LOP3.LUT R2, R3, UR9, RZ, 0xfc, !PT ;  /* 0x0000000903027c12 */ /* 0x000fe2000f8efcff */
[----:B------:R-:W-:Y:S03]  /*10c70*/  BSSY.RECONVERGENT B1, `(.L_x_223) ;  /* 0x000001c000017945 */ /* 0x000fe60003800200 */
[----:B------:R-:W-:-:S13]  /*10c80*/  ISETP.NE.U32.AND P0, PT, R2, RZ, PT ;  /* 0x000000ff0200720c */ /* 0x000fda0003f05070 */
[----:B0-----:R-:W-:Y:S05]  /*10c90*/  @P0 BRA `(.L_x_224) ;  /* 0x00000000004c0947 */ /* 0x001fea0003800000 */
[----:B------:R-:W0:Y:S01]  /*10ca0*/  I2F.U32.RP R6, UR8 ;  /* 0x0000000800067d06 */ /* 0x000e220008209000 */
[----:B------:R-:W-:Y:S01]  /*10cb0*/  IMAD.MOV.U32 R4, RZ, RZ, RZ ;  /* 0x000000ffff047224 */ /* 0x000fe200078e00ff */
[----:B------:R-:W-:-:S06]  /*10cc0*/  ISETP.NE.U32.AND P1, PT, RZ, UR8, PT ;  /* 0x00000008ff007c0c */ /* 0x000fcc000bf25070 */
[----:B0-----:R-:W0:Y:S02]  /*10cd0*/  MUFU.RCP R6, R6 ;  /* 0x0000000600067308 */ /* 0x001e240000001000 */
[----:B0-----:R-:W-:-:S06]  /*10ce0*/  VIADD R5, R6, 0xffffffe ;  /* 0x0ffffffe06057836 */ /* 0x001fcc0000000000 */
[----:B------:R-:W0:Y:S02]  /*10cf0*/  F2I.FTZ.U32.TRUNC.NTZ R5, R5 ;  /* 0x0000000500057305 */ /* 0x000e24000021f000 */
[----:B0-----:R-:W-:-:S04]  /*10d00*/  IMAD.MOV R7, RZ, RZ, -R5 ;  /* 0x000000ffff077224 */ /* 0x001fc800078e0a05 */
[----:B------:R-:W-:-:S04]  /*10d10*/  IMAD R7, R7, UR8, RZ ;  /* 0x0000000807077c24 */ /* 0x000fc8000f8e02ff */
[----:B------:R-:W-:-:S04]  /*10d20*/  IMAD.HI.U32 R2, R5, R7, R4 ;  /* 0x0000000705027227 */ /* 0x000fc800078e0004 */
[----:B------:R-:W-:Y:S02]  /*10d30*/  IMAD.MOV.U32 R5, RZ, RZ, RZ ;  /* 0x000000ffff057224 */ /* 0x000fe400078e00ff */
[----:B------:R-:W-:-:S05]  /*10d40*/  IMAD.HI.U32 R2, R2, R13, RZ ;  /* 0x0000000d02027227 */ /* 0x000fca00078e00ff */
[----:B------:R-:W-:-:S05]  /*10d50*/  IADD3 R2, PT, PT, -R2, RZ, RZ ;  /* 0x000000ff02027210 */ /* 0x000fca0007ffe1ff */
[----:B------:R-:W-:-:S05]  /*10d60*/  IMAD R4, R2, UR8, R13 ;  /* 0x0000000802047c24 */ /* 0x000fca000f8e020d */
[----:B------:R-:W-:-:S13]  /*10d70*/  ISETP.GE.U32.AND P0, PT, R4, UR8, PT ;  /* 0x0000000804007c0c */ /* 0x000fda000bf06070 */
[----:B------:R-:W-:-:S05]  /*10d80*/  @P0 VIADD R4, R4, -UR8 ;  /* 0x8000000804040c36 */ /* 0x000fca0008000000 */
[----:B------:R-:W-:-:S13]  /*10d90*/  ISETP.GE.U32.AND P0, PT, R4, UR8, PT ;  /* 0x0000000804007c0c */ /* 0x000fda000bf06070 */
[----:B------:R-:W-:Y:S01]  /*10da0*/  @P0 VIADD R4, R4, -UR8 ;  /* 0x8000000804040c36 */ /* 0x000fe20008000000 */
[----:B------:R-:W-:Y:S01]  /*10db0*/  @!P1 LOP3.LUT R4, RZ, UR8, RZ, 0x33, !PT ;  /* 0x00000008ff049c12 */ /* 0x000fe2000f8e33ff */
[----:B------:R-:W-:Y:S06]  /*10dc0*/  BRA `(.L_x_225) ;  /* 0x0000000000187947 */ /* 0x000fec0003800000 */
.L_x_224:
[----:B------:R-:W-:Y:S01]  /*10dd0*/  MOV R10, UR8 ;  /* 0x00000008000a7c02 */ /* 0x000fe20008000f00 */
[----:B------:R-:W-:Y:S01]  /*10de0*/  IMAD.U32 R11, RZ, RZ, UR9 ;  /* 0x00000009ff0b7e24 */ /* 0x000fe2000f8e00ff */
[----:B------:R-:W-:-:S07]  /*10df0*/  MOV R2, 0x10e10 ;  /* 0x00010e1000027802 */ /* 0x000fce0000000f00 */
[----:B------:R-:W-:Y:S05]  /*10e00*/  CALL.REL.NOINC `($__internal_5_$__cuda_sm20_rem_s64) ;  /* 0x0000007000b87944 */ /* 0x000fea0003c00000 */
[----:B------:R-:W-:Y:S02]  /*10e10*/  IMAD.MOV.U32 R4, RZ, RZ, R6 ;  /* 0x000000ffff047224 */ /* 0x000fe400078e0006 */
[----:B------:R-:W-:-:S07]  /*10e20*/  IMAD.MOV.U32 R5, RZ, RZ, R7 ;  /* 0x000000ffff057224 */ /* 0x000fce00078e0007 */
.L_x_225:
[----:B------:R-:W-:Y:S05]  /*10e30*/  BSYNC.RECONVERGENT B1 ;  /* 0x0000000000017941 */ /* 0x000fea0003800200 */
.L_x_223:
[----:B------:R-:W0:Y:S01]  /*10e40*/  LDC.64 R20, c[0x0][0x3e8] ;  /* 0x0000fa00ff147b82 */ /* 0x000e220000000a00 */
[----:B------:R-:W-:Y:S02]  /*10e50*/  IMAD R2, R3, UR28, RZ ;  /* 0x0000001c03027c24 */ /* 0x000fe4000f8e02ff */
[----:B------:R-:W-:-:S04]  /*10e60*/  IMAD.WIDE.U32 R6, R13, UR28, RZ ;  /* 0x0000001c0d067c25 */ /* 0x000fc8000f8e00ff */
[----:B------:R-:W-:Y:S01]  /*10e70*/  IMAD R9, R13, UR29, R2 ;  /* 0x0000001d0d097c24 */ /* 0x000fe2000f8e0202 */
[----:B------:R-:W-:-:S03]  /*10e80*/  SHF.L.U32 R14, R6, 0x3, RZ ;  /* 0x00000003060e7819 */ /* 0x000fc600000006ff */
[----:B------:R-:W-:Y:S01]  /*10e90*/  IMAD.IADD R7, R7, 0x1, R9 ;  /* 0x0000000107077824 */ /* 0x000fe200078e0209 */
[C---:B------:R-:W-:Y:S02]  /*10ea0*/  IADD3 R16, P1, PT, R14.reuse, UR20, RZ ;  /* 0x000000140e107c10 */ /* 0x040fe4000ff3e0ff */
[----:B------:R-:W-:Y:S02]  /*10eb0*/  IADD3 R14, P0, PT, R14, UR22, RZ ;  /* 0x000000160e0e7c10 */ /* 0x000fe4000ff1e0ff */
[----:B------:R-:W-:-:S04]  /*10ec0*/  SHF.L.U64.HI R2, R6, 0x3, R7 ;  /* 0x0000000306027819 */ /* 0x000fc80000010207 */
[C---:B------:R-:W-:Y:S01]  /*10ed0*/  IADD3.X R17, PT, PT, R2.reuse, UR21, RZ, P1, !PT ;  /* 0x0000001502117c10 */ /* 0x040fe20008ffe4ff */
[----:B0-----:R-:W2:Y:S01]  /*10ee0*/  LDG.E.64 R6, desc[UR14][R20.64] ;  /* 0x0000000e14067981 */ /* 0x001ea2000c1e1b00 */
[----:B------:R-:W-:-:S03]  /*10ef0*/  IADD3.X R15, PT, PT, R2, UR23, RZ, P0, !PT ;  /* 0x00000017020f7c10 */ /* 0x000fc600087fe4ff */
[----:B------:R-:W2:Y:S04]  /*10f00*/  LDG.E.64 R10, desc[UR14][R16.64] ;  /* 0x0000000e100a7981 */ /* 0x000ea8000c1e1b00 */
[----:B------:R-:W3:Y:S01]  /*10f10*/  LDG.E.64 R8, desc[UR14][R14.64] ;  /* 0x0000000e0e087981 */ /* 0x000ee2000c1e1b00 */
[----:B------:R-:W-:Y:S01]  /*10f20*/  IMAD R5, R5, UR10, RZ ;  /* 0x0000000a05057c24 */ /* 0x000fe2000f8e02ff */
[----:B------:R-:W-:Y:S03]  /*10f30*/  BSSY.RECONVERGENT B1, `(.L_x_226) ;  /* 0x0000029000017945 */ /* 0x000fe60003800200 */
[C---:B------:R-:W-:Y:S02]  /*10f40*/  IMAD R19, R4.reuse, UR11, R5 ;  /* 0x0000000b04137c24 */ /* 0x040fe4000f8e0205 */
[----:B------:R-:W-:-:S04]  /*10f50*/  IMAD.WIDE.U32 R4, R4, UR10, RZ ;  /* 0x0000000a04047c25 */ /* 0x000fc8000f8e00ff */
[----:B------:R-:W-:Y:S01]  /*10f60*/  IMAD.IADD R5, R5, 0x1, R19 ;  /* 0x0000000105057824 */ /* 0x000fe200078e0213 */
[----:B------:R-:W-:-:S04]  /*10f70*/  LEA R18, P0, R4, UR26, 0x3 ;  /* 0x0000001a04127c11 */ /* 0x000fc8000f8018ff */
[----:B------:R-:W-:Y:S02]  /*10f80*/  LEA.HI.X R19, R4, UR27, R5, 0x3, P0 ;  /* 0x0000001b04137c11 */ /* 0x000fe400080f1c05 */
[----:B------:R-:W-:-:S05]  /*10f90*/  IADD3 R13, P0, PT, R0, R13, RZ ;  /* 0x0000000d000d7210 */ /* 0x000fca0007f1e0ff */
[----:B------:R-:W-:-:S05]  /*10fa0*/  IMAD.X R3, RZ, RZ, R3, P0 ;  /* 0x000000ffff037224 */ /* 0x000fca00000e0603 */
[----:B------:R-:W-:-:S04]  /*10fb0*/  LOP3.LUT R2, R3, UR9, RZ, 0xfc, !PT ;  /* 0x0000000903027c12 */ /* 0x000fc8000f8efcff */
[----:B------:R-:W-:Y:S01]  /*10fc0*/  ISETP.NE.U32.AND P0, PT, R2, RZ, PT ;  /* 0x000000ff0200720c */ /* 0x000fe20003f05070 */
[----:B--2---:R-:W-:Y:S02]  /*10fd0*/  DADD R10, -R6, R10 ;  /* 0x00000000060a7229 */ /* 0x004fe4000000010a */
[----:B---3--:R-:W-:-:S06]  /*10fe0*/  DADD R8, R8, -1 ;  /* 0xbff0000008087429 */ /* 0x008fcc0000000000 */
[----:B------:R-:W-:-:S08]  /*10ff0*/  DMUL R10, R10, UR24 ;  /* 0x000000180a0a7c28 */ /* 0x000fd00008000000 */
[----:B------:R-:W-:-:S07]  /*11000*/  DFMA R8, R6, R8, R10 ;  /* 0x000000080608722b */ /* 0x000fce000000000a */
[----:B------:R0:W-:Y:S01]  /*11010*/  STG.E.64 desc[UR14][R18.64], R8 ;  /* 0x0000000812007986 */ /* 0x0001e2000c101b0e */
[----:B------:R-:W-:Y:S05]  /*11020*/  @P0 BRA `(.L_x_227) ;  /* 0x00000000004c0947 */ /* 0x000fea0003800000 */
[----:B------:R-:W1:Y:S01]  /*11030*/  I2F.U32.RP R6, UR8 ;  /* 0x0000000800067d06 */ /* 0x000e620008209000 */
[----:B------:R-:W-:Y:S01]  /*11040*/  IMAD.MOV.U32 R4, RZ, RZ, RZ ;  /* 0x000000ffff047224 */ /* 0x000fe200078e00ff */
[----:B------:R-:W-:-:S06]  /*11050*/  ISETP.NE.U32.AND P1, PT, RZ, UR8, PT ;  /* 0x00000008ff007c0c */ /* 0x000fcc000bf25070 */
[----:B-1----:R-:W1:Y:S02]  /*11060*/  MUFU.RCP R6, R6 ;  /* 0x0000000600067308 */ /* 0x002e640000001000 */
[----:B-1----:R-:W-:-:S06]  /*11070*/  IADD3 R5, PT, PT, R6, 0xffffffe, RZ ;  /* 0x0ffffffe06057810 */ /* 0x002fcc0007ffe0ff */
[----:B------:R-:W1:Y:S02]  /*11080*/  F2I.FTZ.U32.TRUNC.NTZ R5, R5 ;  /* 0x0000000500057305 */ /* 0x000e64000021f000 */
[----:B-1----:R-:W-:-:S04]  /*11090*/  IMAD.MOV R7, RZ, RZ, -R5 ;  /* 0x000000ffff077224 */ /* 0x002fc800078e0a05 */
[----:B------:R-:W-:-:S04]  /*110a0*/  IMAD R7, R7, UR8, RZ ;  /* 0x0000000807077c24 */ /* 0x000fc8000f8e02ff */
[----:B------:R-:W-:-:S04]  /*110b0*/  IMAD.HI.U32 R2, R5, R7, R4 ;  /* 0x0000000705027227 */ /* 0x000fc800078e0004 */
[----:B------:R-:W-:Y:S02]  /*110c0*/  IMAD.MOV.U32 R5, RZ, RZ, RZ ;  /* 0x000000ffff057224 */ /* 0x000fe400078e00ff */
[----:B------:R-:W-:-:S04]  /*110d0*/  IMAD.HI.U32 R2, R2, R13, RZ ;  /* 0x0000000d02027227 */ /* 0x000fc800078e00ff */
[----:B------:R-:W-:-:S04]  /*110e0*/  IMAD.MOV R2, RZ, RZ, -R2 ;  /* 0x000000ffff027224 */ /* 0x000fc800078e0a02 */
[----:B------:R-:W-:-:S05]  /*110f0*/  IMAD R4, R2, UR8, R13 ;  /* 0x0000000802047c24 */ /* 0x000fca000f8e020d */
[----:B------:R-:W-:-:S13]  /*11100*/  ISETP.GE.U32.AND P0, PT, R4, UR8, PT ;  /* 0x0000000804007c0c */ /* 0x000fda000bf06070 */
[----:B------:R-:W-:-:S04]  /*11110*/  @P0 IADD3 R4, PT, PT, R4, -UR8, RZ ;  /* 0x8000000804040c10 */ /* 0x000fc8000fffe0ff */
[----:B------:R-:W-:-:S13]  /*11120*/  ISETP.GE.U32.AND P0, PT, R4, UR8, PT ;  /* 0x0000000804007c0c */ /* 0x000fda000bf06070 */
[----:B------:R-:W-:Y:S01]  /*11130*/  @P0 VIADD R4, R4, -UR8 ;  /* 0x8000000804040c36 */ /* 0x000fe20008000000 */
[----:B------:R-:W-:Y:S01]  /*11140*/  @!P1 LOP3.LUT R4, RZ, UR8, RZ, 0x33, !PT ;  /* 0x00000008ff049c12 */ /* 0x000fe2000f8e33ff */
[----:B------:R-:W-:Y:S06]  /*11150*/  BRA `(.L_x_228) ;  /* 0x0000000000187947 */ /* 0x000fec0003800000 */
.L_x_227:
[----:B------:R-:W-:Y:S01]  /*11160*/  IMAD.U32 R10, RZ, RZ, UR8 ;  /* 0x00000008ff0a7e24 */ /* 0x000fe2000f8e00ff */
[----:B------:R-:W-:Y:S02]  /*11170*/  MOV R11, UR9 ;  /* 0x00000009000b7c02 */ /* 0x000fe40008000f00 */
[----:B------:R-:W-:-:S07]  /*11180*/  MOV R2, 0x111a0 ;  /* 0x000111a000027802 */ /* 0x000fce0000000f00 */
[----:B0-----:R-:W-:Y:S05]  /*11190*/  CALL.REL.NOINC `($__internal_5_$__cuda_sm20_rem_s64) ;  /* 0x0000006c00d47944 */ /* 0x001fea0003c00000 */
[----:B------:R-:W-:Y:S02]  /*111a0*/  IMAD.MOV.U32 R4, RZ, RZ, R6 ;  /* 0x000000ffff047224 */ /* 0x000fe400078e0006 */
[----:B------:R-:W-:-:S07]  /*111b0*/  IMAD.MOV.U32 R5, RZ, RZ, R7 ;  /* 0x000000ffff057224 */ /* 0x000fce00078e0007 */
.L_x_228:
[----:B------:R-:W-:Y:S05]  /*111c0*/  BSYNC.RECONVERGENT B1 ;  /* 0x0000000000017941 */ /* 0x000fea0003800200 */
.L_x_226:
[----:B------:R-:W1:Y:S01]  /*111d0*/  LDC.64 R20, c[0x0][0x3e8] ;  /* 0x0000fa00ff147b82 */ /* 0x000e620000000a00 */
[----:B------:R-:W-:Y:S02]  /*111e0*/  IMAD R2, R3, UR28, RZ ;  /* 0x0000001c03027c24 */ /* 0x000fe4000f8e02ff */
[----:B------:R-:W-:-:S04]  /*111f0*/  IMAD.WIDE.U32 R6, R13, UR28, RZ ;  /* 0x0000001c0d067c25 */ /* 0x000fc8000f8e00ff */
[----:B0-----:R-:W-:Y:S02]  /*11200*/  IMAD R9, R13, UR29, R2 ;  /* 0x0000001d0d097c24 */ /* 0x001fe4000f8e0202 */
[----:B------:R-:W-:-:S03]  /*11210*/  IMAD.SHL.U32 R14, R6, 0x8, RZ ;  /* 0x00000008060e7824 */ /* 0x000fc600078e00ff */
[----:B------:R-:W-:Y:S02]  /*11220*/  IADD3 R7, PT, PT, R7, R9, RZ ;  /* 0x0000000907077210 */ /* 0x000fe40007ffe0ff */
[----:B------:R-:W-:Y:S02]  /*11230*/  IADD3 R16, P1, PT, R14, UR20, RZ ;  /* 0x000000140e107c10 */ /* 0x000fe4000ff3e0ff */
[----:B------:R-:W-:Y:S02]  /*11240*/  SHF.L.U64.HI R2, R6, 0x3, R7 ;  /* 0x0000000306027819 */ /* 0x000fe40000010207 */
[----:B------:R-:W-:Y:S02]  /*11250*/  IADD3 R14, P0, PT, R14, UR22, RZ ;  /* 0x000000160e0e7c10 */ /* 0x000fe4000ff1e0ff */
[C---:B------:R-:W-:Y:S01]  /*11260*/  IADD3.X R17, PT, PT, R2.reuse, UR21, RZ, P1, !PT ;  /* 0x0000001502117c10 */ /* 0x040fe20008ffe4ff */
[----:B-1----:R-:W2:Y:S01]  /*11270*/  LDG.E.64 R6, desc[UR14][R20.64] ;  /* 0x0000000e14067981 */ /* 0x002ea2000c1e1b00 */
        /* <DEDUP_REMOVED lines=24> */
[----:B-1----:R-:W-:-:S06]  /*11400*/  VIADD R5, R6, 0xffffffe ;  /* 0x0ffffffe06057836 */ /* 0x002fcc0000000000 */
[----:B------:R-:W1:Y:S02]  /*11410*/  F2I.FTZ.U32.TRUNC.NTZ R5, R5 ;  /* 0x0000000500057305 */ /* 0x000e64000021f000 */
[----:B-1----:R-:W-:-:S05]  /*11420*/  IADD3 R7, PT, PT, RZ, -R5, RZ ;  /* 0x80000005ff077210 */ /* 0x002fca0007ffe0ff */
[----:B------:R-:W-:-:S04]  /*11430*/  IMAD R7, R7, UR8, RZ ;  /* 0x0000000807077c24 */ /* 0x000fc8000f8e02ff */
[----:B------:R-:W-:-:S04]  /*11440*/  IMAD.HI.U32 R2, R5, R7, R4 ;  /* 0x0000000705027227 */ /* 0x000fc800078e0004 */
[----:B------:R-:W-:Y:S02]  /*11450*/  IMAD.MOV.U32 R5, RZ, RZ, RZ ;  /* 0x000000ffff057224 */ /* 0x000fe400078e00ff */
[----:B------:R-:W-:-:S04]  /*11460*/  IMAD.HI.U32 R2, R2, R13, RZ ;  /* 0x0000000d02027227 */ /* 0x000fc800078e00ff */
[----:B------:R-:W-:-:S04]  /*11470*/  IMAD.MOV R2, RZ, RZ, -R2 ;  /* 0x000000ffff027224 */ /* 0x000fc800078e0a02 */
[----:B------:R-:W-:-:S05]  /*11480*/  IMAD R4, R2, UR8, R13 ;  /* 0x0000000802047c24 */ /* 0x000fca000f8e020d */
[----:B------:R-:W-:-:S13]  /*11490*/  ISETP.GE.U32.AND P0, PT, R4, UR8, PT ;  /* 0x0000000804007c0c */ /* 0x000fda000bf06070 */
[----:B------:R-:W-:-:S05]  /*114a0*/  @P0 VIADD R4, R4, -UR8 ;  /* 0x8000000804040c36 */ /* 0x000fca0008000000 */
[----:B------:R-:W-:-:S13]  /*114b0*/  ISETP.GE.U32.AND P0, PT, R4, UR8, PT ;  /* 0x0000000804007c0c */ /* 0x000fda000bf06070 */
[----:B------:R-:W-:Y:S02]  /*114c0*/  @P0 IADD3 R4, PT, PT, R4, -UR8, RZ ;  /* 0x8000000804040c10 */ /* 0x000fe4000fffe0ff */
[----:B------:R-:W-:Y:S01]  /*114d0*/  @!P1 LOP3.LUT R4, RZ, UR8, RZ, 0x33, !PT ;  /* 0x00000008ff049c12 */ /* 0x000fe2000f8e33ff */
[----:B------:R-:W-:Y:S06]  /*114e0*/  BRA `(.L_x_231) ;  /* 0x0000000000187947 */ /* 0x000fec0003800000 */
.L_x_230:
[----:B------:R-:W-:Y:S01]  /*114f0*/  IMAD.U32 R10, RZ, RZ, UR8 ;  /* 0x00000008ff0a7e24 */ /* 0x000fe2000f8e00ff */
[----:B------:R-:W-:Y:S01]  /*11500*/  MOV R2, 0x11530 ;  /* 0x0001153000027802 */ /* 0x000fe20000000f00 */
[----:B------:R-:W-:-:S07]  /*11510*/  IMAD.U32 R11, RZ, RZ, UR9 ;  /* 0x00000009ff0b7e24 */ /* 0x000fce000f8e00ff */
[----:B0-----:R-:W-:Y:S05]  /*11520*/  CALL.REL.NOINC `($__internal_5_$__cuda_sm20_rem_s64) ;  /* 0x0000006800f07944 */ /* 0x001fea0003c00000 */
[----:B------:R-:W-:Y:S01]  /*11530*/  MOV R4, R6 ;  /* 0x0000000600047202 */ /* 0x000fe20000000f00 */
[----:B------:R-:W-:-:S07]  /*11540*/  IMAD.MOV.U32 R5, RZ, RZ, R7 ;  /* 0x000000ffff057224 */ /* 0x000fce00078e0007 */
.L_x_231:
[----:B------:R-:W-:Y:S05]  /*11550*/  BSYNC.RECONVERGENT B1 ;  /* 0x0000000000017941 */ /* 0x000fea0003800200 */
.L_x_229:
[----:B------:R-:W1:Y:S01]  /*11560*/  LDC.64 R20, c[0x0][0x3e8] ;  /* 0x0000fa00ff147b82 */ /* 0x000e620000000a00 */
[----:B------:R-:W-:Y:S02]  /*11570*/  IMAD R2, R3, UR28, RZ ;  /* 0x0000001c03027c24 */ /* 0x000fe4000f8e02ff */
[----:B------:R-:W-:-:S04]  /*11580*/  IMAD.WIDE.U32 R6, R13, UR28, RZ ;  /* 0x0000001c0d067c25 */ /* 0x000fc8000f8e00ff */
[----:B0-----:R-:W-:Y:S02]  /*11590*/  IMAD R9, R13, UR29, R2 ;  /* 0x0000001d0d097c24 */ /* 0x001fe4000f8e0202 */
[----:B------:R-:W-:Y:S02]  /*115a0*/  IMAD.SHL.U32 R14, R6, 0x8, RZ ;  /* 0x00000008060e7824 */ /* 0x000fe400078e00ff */
[----:B------:R-:W-:-:S03]  /*115b0*/  IMAD.IADD R7, R7, 0x1, R9 ;  /* 0x0000000107077824 */ /* 0x000fc600078e0209 */
        /* <DEDUP_REMOVED lines=11> */
[----:B------:R-:W-:-:S03]  /*11670*/  IMAD.WIDE.U32 R4, R4, UR10, RZ ;  /* 0x0000000a04047c25 */ /* 0x000fc6000f8e00ff */
[----:B------:R-:W-:Y:S02]  /*11680*/  LEA R18, P0, R4, UR26, 0x3 ;  /* 0x0000001a04127c11 */ /* 0x000fe4000f8018ff */
[----:B------:R-:W-:-:S04]  /*11690*/  IADD3 R5, PT, PT, R5, R19, RZ ;  /* 0x0000001305057210 */ /* 0x000fc80007ffe0ff */
        /* <DEDUP_REMOVED lines=12> */
[----:B------:R-:W-:Y:S02]  /*11760*/  MOV R4, RZ ;  /* 0x000000ff00047202 */ /* 0x000fe40000000f00 */
[----:B------:R-:W-:-:S05]  /*11770*/  ISETP.NE.U32.AND P1, PT, RZ, UR8, PT ;  /* 0x00000008ff007c0c */ /* 0x000fca000bf25070 */
[----:B-1----:R-:W1:Y:S02]  /*11780*/  MUFU.RCP R6, R6 ;  /* 0x0000000600067308 */ /* 0x002e640000001000 */
[----:B-1----:R-:W-:-:S06]  /*11790*/  VIADD R5, R6, 0xffffffe ;  /* 0x0ffffffe06057836 */ /* 0x002fcc0000000000 */
[----:B------:R-:W1:Y:S02]  /*117a0*/  F2I.FTZ.U32.TRUNC.NTZ R5, R5 ;  /* 0x0000000500057305 */ /* 0x000e64000021f000 */
[----:B-1----:R-:W-:-:S04]  /*117b0*/  IMAD.MOV R7, RZ, RZ, -R5 ;  /* 0x000000ffff077224 */ /* 0x002fc800078e0a05 */
        /* <DEDUP_REMOVED lines=12> */
.L_x_233:
[----:B------:R-:W-:Y:S01]  /*11880*/  IMAD.U32 R10, RZ, RZ, UR8 ;  /* 0x00000008ff0a7e24 */ /* 0x000fe2000f8e00ff */
[----:B------:R-:W-:Y:S01]  /*11890*/  MOV R2, 0x118c0 ;  /* 0x000118c000027802 */ /* 0x000fe20000000f00 */
[----:B------:R-:W-:-:S07]  /*118a0*/  IMAD.U32 R11, RZ, RZ, UR9 ;  /* 0x00000009ff0b7e24 */ /* 0x000fce000f8e00ff */
[----:B0-----:R-:W-:Y:S05]  /*118b0*/  CALL.REL.NOINC `($__internal_5_$__cuda_sm20_rem_s64) ;  /* 0x00000068000c7944 */ /* 0x001fea0003c00000 */
[----:B------:R-:W-:Y:S01]  /*118c0*/  IMAD.MOV.U32 R4, RZ, RZ, R6 ;  /* 0x000000ffff047224 */ /* 0x000fe200078e0006 */
[----:B------:R-:W-:-:S07]  /*118d0*/  MOV R5, R7 ;  /* 0x0000000700057202 */ /* 0x000fce0000000f00 */
.L_x_234:
[----:B------:R-:W-:Y:S05]  /*118e0*/  BSYNC.RECONVERGENT B1 ;  /* 0x0000000000017941 */ /* 0x000fea0003800200 */
.L_x_232:
        /* <DEDUP_REMOVED lines=14> */
[----:B------:R-:W-:-:S04]  /*119d0*/  IMAD R5, R5, UR10, RZ ;  /* 0x0000000a05057c24 */ /* 0x000fc8000f8e02ff */
[C---:B------:R-:W-:Y:S02]  /*119e0*/  IMAD R19, R4.reuse, UR11, R5 ;  /* 0x0000000b04137c24 */ /* 0x040fe4000f8e0205 */
[----:B------:R-:W-:-:S04]  /*119f0*/  IMAD.WIDE.U32 R4, R4, UR10, RZ ;  /* 0x0000000a04047c25 */ /* 0x000fc8000f8e00ff */
[----:B------:R-:W-:Y:S01]  /*11a00*/  IMAD.IADD R5, R5, 0x1, R19 ;  /* 0x0000000105057824 */ /* 0x000fe200078e0213 */
[----:B------:R-:W-:-:S04]  /*11a10*/  LEA R18, P0, R4, UR26, 0x3 ;  /* 0x0000001a04127c11 */ /* 0x000fc8000f8018ff */
[----:B------:R-:W-:Y:S02]  /*11a20*/  LEA.HI.X R19, R4, UR27, R5, 0x3, P0 ;  /* 0x0000001b04137c11 */ /* 0x000fe400080f1c05 */
[----:B------:R-:W-:-:S04]  /*11a30*/  IADD3 R13, P0, PT, R0, R13, RZ ;  /* 0x0000000d000d7210 */ /* 0x000fc80007f1e0ff */
[----:B------:R-:W-:Y:S02]  /*11a40*/  IADD3.X R3, PT, PT, RZ, R3, RZ, P0, !PT ;  /* 0x00000003ff037210 */ /* 0x000fe400007fe4ff */
[----:B------:R-:W-:-:S04]  /*11a50*/  ISETP.GE.U32.AND P0, PT, R13, UR34, PT ;  /* 0x000000220d007c0c */ /* 0x000fc8000bf06070 */
[----:B------:R-:W-:Y:S01]  /*11a60*/  ISETP.GE.AND.EX P0, PT, R3, UR35, PT, P0 ;  /* 0x0000002303007c0c */ /* 0x000fe2000bf06300 */
[----:B--2---:R-:W-:Y:S02]  /*11a70*/  DADD R10, -R6, R10 ;  /* 0x00000000060a7229 */ /* 0x004fe4000000010a */
[----:B---3--:R-:W-:-:S06]  /*11a80*/  DADD R8, R8, -1 ;  /* 0xbff0000008087429 */ /* 0x008fcc0000000000 */
[----:B------:R-:W-:-:S08]  /*11a90*/  DMUL R10, R10, UR24 ;  /* 0x000000180a0a7c28 */ /* 0x000fd00008000000 */
[----:B------:R-:W-:-:S07]  /*11aa0*/  DFMA R8, R6, R8, R10 ;  /* 0x000000080608722b */ /* 0x000fce000000000a */
[----:B------:R0:W-:Y:S01]  /*11ab0*/  STG.E.64 desc[UR14][R18.64], R8 ;  /* 0x0000000812007986 */ /* 0x0001e2000c101b0e */
[----:B------:R-:W-:Y:S05]  /*11ac0*/  @!P0 BRA `(.L_x_235) ;  /* 0xfffffff000648947 */ /* 0x000fea000383ffff */
[----:B------:R-:W-:Y:S05]  /*11ad0*/  BSYNC.RECONVERGENT B0 ;  /* 0x0000000000007941 */ /* 0x000fea0003800200 */
.L_x_222:
[----:B------:R-:W-:Y:S05]  /*11ae0*/  EXIT ;  /* 0x000000000000794d */ /* 0x000fea0003800000 */
.L_x_212:
[----:B------:R-:W-:-:S04]  /*11af0*/  ISETP.NE.U32.AND P1, PT, R10, 0x2, PT ;  /* 0x000000020a00780c */ /* 0x000fc80003f25070 */
        /* <DEDUP_REMOVED lines=10> */
[----:B------:R-:W-:Y:S01]  /*11ba0*/  IMAD.X R20, RZ, RZ, R3, P1 ;  /* 0x000000ffff147224 */ /* 0x000fe200008e0603 */
[----:B------:R-:W-:-:S04]  /*11bb0*/  ISETP.GE.U32.AND P1, PT, R5, UR6, PT ;  /* 0x0000000605007c0c */ /* 0x000fc8000bf26070 */
[C---:B------:R-:W-:Y:S02]  /*11bc0*/  ISETP.GT.U32.AND.EX P0, PT, R20.reuse, UR7, PT, P0 ;  /* 0x0000000714007c0c */ /* 0x040fe4000bf04100 */
[C---:B------:R-:W-:Y:S02]  /*11bd0*/  ISETP.GE.U32.AND.EX P1, PT, R20.reuse, UR7, PT, P1 ;  /* 0x0000000714007c0c */ /* 0x040fe4000bf26110 */
[----:B------:R-:W-:Y:S02]  /*11be0*/  SEL R14, R5, UR6, P0 ;  /* 0x00000006050e7c07 */ /* 0x000fe40008000000 */
[----:B------:R-:W-:Y:S02]  /*11bf0*/  SEL R16, RZ, 0x1, P1 ;  /* 0x00000001ff107807 */ /* 0x000fe40000800000 */
[----:B0-----:R-:W-:Y:S02]  /*11c00*/  SEL R7, R20, UR7, P0 ;  /* 0x0000000714077c07 */ /* 0x001fe40008000000 */
[----:B------:R-:W-:-:S04]  /*11c10*/  IADD3 R14, P0, P1, R14, -R5, -R16 ;  /* 0x800000050e0e7210 */ /* 0x000fc8000791e810 */
[----:B------:R-:W-:-:S04]  /*11c20*/  IADD3.X R20, PT, PT, R7, -0x1, ~R20, P0, P1 ;  /* 0xffffffff07147810 */ /* 0x000fc800007e2c14 */
[----:B------:R-:W-:-:S13]  /*11c30*/  ISETP.NE.U32.AND P0, PT, R20, RZ, PT ;  /* 0x000000ff1400720c */ /* 0x000fda0003f05070 */
[----:B------:R-:W-:Y:S05]  /*11c40*/  @P0 BRA `(.L_x_238) ;  /* 0x0000000000500947 */ /* 0x000fea0003800000 */
[----:B------:R-:W0:Y:S01]  /*11c50*/  I2F.U32.RP R2, R0 ;  /* 0x0000000000027306 */ /* 0x000e220000209000 */
[----:B------:R-:W-:Y:S02]  /*11c60*/  MOV R4, RZ ;  /* 0x000000ff00047202 */ /* 0x000fe40000000f00 */
[----:B------:R-:W-:-:S05]  /*11c70*/  ISETP.NE.U32.AND P2, PT, R0, RZ, PT ;  /* 0x000000ff0000720c */ /* 0x000fca0003f45070 */
[----:B0-----:R-:W0:Y:S02]  /*11c80*/  MUFU.RCP R2, R2 ;  /* 0x0000000200027308 */ /* 0x001e240000001000 */
[----:B0-----:R-:W-:-:S06]  /*11c90*/  VIADD R6, R2, 0xffffffe ;  /* 0x0ffffffe02067836 */ /* 0x001fcc0000000000 */
[----:B------:R-:W0:Y:S02]  /*11ca0*/  F2I.FTZ.U32.TRUNC.NTZ R5, R6 ;  /* 0x0000000600057305 */ /* 0x000e24000021f000 */
[----:B0-----:R-:W-:-:S04]  /*11cb0*/  IMAD.MOV R7, RZ, RZ, -R5 ;  /* 0x000000ffff077224 */ /* 0x001fc800078e0a05 */
        /* <DEDUP_REMOVED lines=13> */
.L_x_238:
[----:B------:R-:W-:-:S07]  /*11d90*/  MOV R4, 0x11db0 ;  /* 0x00011db000047802 */ /* 0x000fce0000000f00 */
[----:B------:R-:W-:Y:S05]  /*11da0*/  CALL.REL.NOINC `($__internal_3_$__cuda_sm20_div_u64) ;  /* 0x0000005c001c7944 */ /* 0x000fea0003c00000 */
[----:B------:R-:W-:Y:S02]  /*11db0*/  IMAD.MOV.U32 R4, RZ, RZ, R6 ;  /* 0x000000ffff047224 */ /* 0x000fe400078e0006 */
[----:B------:R-:W-:-:S07]  /*11dc0*/  IMAD.MOV.U32 R5, RZ, RZ, R7 ;  /* 0x000000ffff057224 */ /* 0x000fce00078e0007 */
.L_x_239:
[----:B------:R-:W-:Y:S05]  /*11dd0*/  BSYNC.RECONVERGENT B0 ;  /* 0x0000000000007941 */ /* 0x000fea0003800200 */
.L_x_237:
[----:B------:R-:W-:Y:S01]  /*11de0*/  IADD3 R16, P1, PT, R4, R16, RZ ;  /* 0x0000001004107210 */ /* 0x000fe20007f3e0ff */
[----:B------:R-:W0:Y:S01]  /*11df0*/  LDCU.64 UR4, c[0x0][0x380] ;  /* 0x00007000ff0477ac */ /* 0x000e220008000a00 */
[----:B------:R-:W-:Y:S02]  /*11e00*/  BSSY.RECONVERGENT B0, `(.L_x_240) ;  /* 0x0000066000007945 */ /* 0x000fe40003800200 */
[----:B------:R-:W-:Y:S01]  /*11e10*/  LOP3.LUT R2, R16, 0x3, RZ, 0xc0, !PT ;  /* 0x0000000310027812 */ /* 0x000fe200078ec0ff */
[----:B------:R-:W1:Y:S01]  /*11e20*/  LDCU.64 UR12, c[0x0][0x438] ;  /* 0x00008700ff0c77ac */ /* 0x000e620008000a00 */
[----:B------:R-:W-:Y:S02]  /*11e30*/  IADD3.X R15, PT, PT, RZ, R5, RZ, P1, !PT ;  /* 0x00000005ff0f7210 */ /* 0x000fe40000ffe4ff */
[----:B------:R-:W-:Y:S01]  /*11e40*/  ISETP.NE.U32.AND P0, PT, R2, 0x3, PT ;  /* 0x000000030200780c */ /* 0x000fe20003f05070 */
[----:B------:R-:W2:Y:S03]  /*11e50*/  LDCU.64 UR16, c[0x0][0x440] ;  /* 0x00008800ff1077ac */ /* 0x000ea60008000a00 */
[----:B------:R-:W-:Y:S01]  /*11e60*/  ISETP.NE.AND.EX P0, PT, RZ, RZ, PT, P0 ;  /* 0x000000ffff00720c */ /* 0x000fe20003f05300 */
[----:B0-----:R-:W-:-:S02]  /*11e70*/  UIADD3 UR6, UP0, UPT, UR4, 0x1, URZ ;  /* 0x0000000104067890 */ /* 0x001fc4000ff1e0ff */
[----:B------:R-:W-:Y:S02]  /*11e80*/  UIADD3 UR8, UP1, UPT, UR4, -0x1, URZ ;  /* 0xffffffff04087890 */ /* 0x000fe4000ff3e0ff */
[----:B------:R-:W-:Y:S02]  /*11e90*/  UIADD3.X UR7, UPT, UPT, URZ, UR5, URZ, UP0, !UPT ;  /* 0x00000005ff077290 */ /* 0x000fe400087fe4ff */
[----:B------:R-:W-:-:S06]  /*11ea0*/  UIADD3.X UR9, UPT, UPT, UR5, -0x1, URZ, UP1, !UPT ;  /* 0xffffffff05097890 */ /* 0x000fcc0008ffe4ff */
[----:B-1----:R-:W-:Y:S06]  /*11eb0*/  @!P0 BRA `(.L_x_241) ;  /* 0x0000000400688947 */ /* 0x002fec0003800000 */
[----:B------:R-:W0:Y:S01]  /*11ec0*/  LDCU.64 UR10, c[0x0][0x3c8] ;  /* 0x00007900ff0a77ac */ /* 0x000e220008000a00 */
[----:B------:R-:W-:Y:S02]  /*11ed0*/  IMAD R2, R3, UR4, RZ ;  /* 0x0000000403027c24 */ /* 0x000fe4000f8e02ff */
[----:B------:R-:W-:Y:S02]  /*11ee0*/  VIADD R18, R16, 0x1 ;  /* 0x0000000110127836 */ /* 0x000fe40000000000 */
[----:B------:R-:W-:-:S03]  /*11ef0*/  IMAD.WIDE.U32 R4, R13, UR4, RZ ;  /* 0x000000040d047c25 */ /* 0x000fc6000f8e00ff */
[----:B------:R-:W-:Y:S01]  /*11f00*/  LOP3.LUT R18, R18, 0x3, RZ, 0xc0, !PT ;  /* 0x0000000312127812 */ /* 0x000fe200078ec0ff */
[----:B------:R-:W-:Y:S02]  /*11f10*/  IMAD R7, R13, UR5, R2 ;  /* 0x000000050d077c24 */ /* 0x000fe4000f8e0202 */
[----:B------:R-:W-:Y:S01]  /*11f20*/  IMAD.WIDE.U32 R20, R0, UR4, RZ ;  /* 0x0000000400147c25 */ /* 0x000fe2000f8e00ff */
[----:B------:R-:W-:-:S03]  /*11f30*/  IADD3 R18, P2, PT, RZ, -R18, RZ ;  /* 0x80000012ff127210 */ /* 0x000fc60007f5e0ff */
[----:B------:R-:W-:Y:S02]  /*11f40*/  IMAD.IADD R7, R5, 0x1, R7 ;  /* 0x0000000105077824 */ /* 0x000fe400078e0207 */
[----:B------:R-:W-:Y:S01]  /*11f50*/  IMAD R9, R0, UR5, R21 ;  /* 0x0000000500097c24 */ /* 0x000fe2000f8e0215 */
[----:B0-----:R-:W-:Y:S01]  /*11f60*/  LEA R34, P0, R4, UR10, 0x3 ;  /* 0x0000000a04227c11 */ /* 0x001fe2000f8018ff */
[----:B------:R-:W-:-:S03]  /*11f70*/  IMAD.X R17, RZ, RZ, -0x1, P2 ;  /* 0xffffffffff117424 */ /* 0x000fc600010e06ff */
[----:B------:R-:W-:Y:S02]  /*11f80*/  IADD3 R34, P1, PT, R34, 0x8, RZ ;  /* 0x0000000822227810 */ /* 0x000fe40007f3e0ff */
[----:B------:R-:W-:Y:S02]  /*11f90*/  LEA.HI.X R4, R4, UR11, R7, 0x3, P0 ;  /* 0x0000000b04047c11 */ /* 0x000fe400080f1c07 */
[----:B------:R-:W-:Y:S02]  /*11fa0*/  SHF.L.U64.HI R12, R20, 0x3, R9 ;  /* 0x00000003140c7819 */ /* 0x000fe40000010209 */
[----:B------:R-:W-:-:S07]  /*11fb0*/  IADD3.X R35, PT, PT, RZ, R4, RZ, P1, !PT ;  /* 0x00000004ff237210 */ /* 0x000fce0000ffe4ff */
.L_x_246:
[----:B------:R-:W-:Y:S01]  /*11fc0*/  LOP3.LUT R2, R3, UR9, RZ, 0xfc, !PT ;  /* 0x0000000903027c12 */ /* 0x000fe2000f8efcff */
[----:B------:R-:W-:Y:S03]  /*11fd0*/  BSSY.RECONVERGENT B1, `(.L_x_242) ;  /* 0x000001c000017945 */ /* 0x000fe60003800200 */
[----:B------:R-:W-:-:S13]  /*11fe0*/  ISETP.NE.U32.AND P0, PT, R2, RZ, PT ;  /* 0x000000ff0200720c */ /* 0x000fda0003f05070 */
[----:B------:R-:W-:Y:S05]  /*11ff0*/  @P0 BRA `(.L_x_243) ;  /* 0x00000000004c0947 */ /* 0x000fea0003800000 */
[----:B------:R-:W0:Y:S01]  /*12000*/  I2F.U32.RP R6, UR8 ;  /* 0x0000000800067d06 */ /* 0x000e220008209000 */
[----:B------:R-:W-:Y:S01]  /*12010*/  ISETP.NE.U32.AND P1, PT, RZ, UR8, PT ;  /* 0x00000008ff007c0c */ /* 0x000fe2000bf25070 */
[----:B------:R-:W-:-:S06]  /*12020*/  IMAD.MOV.U32 R23, RZ, RZ, RZ ;  /* 0x000000ffff177224 */ /* 0x000fcc00078e00ff */
[----:B0-----:R-:W0:Y:S02]  /*12030*/  MUFU.RCP R6, R6 ;  /* 0x0000000600067308 */ /* 0x001e240000001000 */
[----:B0-----:R-:W-:-:S06]  /*12040*/  VIADD R4, R6, 0xffffffe ;  /* 0x0ffffffe06047836 */ /* 0x001fcc0000000000 */
[----:B------:R0:W1:Y:S02]  /*12050*/  F2I.FTZ.U32.TRUNC.NTZ R5, R4 ;  /* 0x0000000400057305 */ /* 0x000064000021f000 */
[----:B0-----:R-:W-:Y:S02]  /*12060*/  IMAD.MOV.U32 R4, RZ, RZ, RZ ;  /* 0x000000ffff047224 */ /* 0x001fe400078e00ff */
[----:B-1----:R-:W-:-:S04]  /*12070*/  IMAD.MOV R7, RZ, RZ, -R5 ;  /* 0x000000ffff077224 */ /* 0x002fc800078e0a05 */
[----:B------:R-:W-:-:S04]  /*12080*/  IMAD R7, R7, UR8, RZ ;  /* 0x0000000807077c24 */ /* 0x000fc8000f8e02ff */
[----:B------:R-:W-:-:S06]  /*12090*/  IMAD.HI.U32 R2, R5, R7, R4 ;  /* 0x0000000705027227 */ /* 0x000fcc00078e0004 */
        /* <DEDUP_REMOVED lines=9> */
.L_x_243:
[----:B------:R-:W-:Y:S01]  /*12130*/  MOV R10, UR8 ;  /* 0x00000008000a7c02 */ /* 0x000fe20008000f00 */
[----:B------:R-:W-:Y:S01]  /*12140*/  IMAD.U32 R11, RZ, RZ, UR9 ;  /* 0x00000009ff0b7e24 */ /* 0x000fe2000f8e00ff */
[----:B------:R-:W-:-:S07]  /*12150*/  MOV R2, 0x12170 ;  /* 0x0001217000027802 */ /* 0x000fce0000000f00 */
[----:B--2---:R-:W-:Y:S05]  /*12160*/  CALL.REL.NOINC `($__internal_5_$__cuda_sm20_rem_s64) ;  /* 0x0000005c00e07944 */ /* 0x004fea0003c00000 */
[----:B------:R-:W-:Y:S02]  /*12170*/  IMAD.MOV.U32 R22, RZ, RZ, R6 ;  /* 0x000000ffff167224 */ /* 0x000fe400078e0006 */
[----:B------:R-:W-:-:S07]  /*12180*/  IMAD.MOV.U32 R23, RZ, RZ, R7 ;  /* 0x000000ffff177224 */ /* 0x000fce00078e0007 */
.L_x_244:
[----:B--2---:R-:W-:Y:S05]  /*12190*/  BSYNC.RECONVERGENT B1 ;  /* 0x0000000000017941 */ /* 0x004fea0003800200 */
.L_x_242:
[----:B------:R-:W0:Y:S02]  /*121a0*/  LDC.64 R26, c[0x0][0x3e8] ;  /* 0x0000fa00ff1a7b82 */ /* 0x000e240000000a00 */
[----:B0-----:R-:W2:Y:S04]  /*121b0*/  LDG.E.64 R6, desc[UR14][R26.64] ;  /* 0x0000000e1a067981 */ /* 0x001ea8000c1e1b00 */
[----:B------:R-:W3:Y:S01]  /*121c0*/  LDG.E.64 R4, desc[UR14][R26.64+0x8] ;  /* 0x0000080e1a047981 */ /* 0x000ee2000c1e1b00 */
[----:B--2---:R-:W-:Y:S01]  /*121d0*/  FSETP.GEU.AND P1, PT, |R7|, 6.5827683646048100446e-37, PT ;  /* 0x036000000700780b */ /* 0x004fe20003f2e200 */
[----:B---3--:R-:W-:Y:S01]  /*121e0*/  DADD R8, -R6, R4 ;  /* 0x0000000006087229 */ /* 0x008fe20000000104 */
[----:B------:R-:W-:-:S05]  /*121f0*/  MOV R4, 0x1 ;  /* 0x0000000100047802 */ /* 0x000fca0000000f00 */
        /* <DEDUP_REMOVED lines=8> */
[----:B------:R-:W-:Y:S01]  /*12280*/  DFMA R4, R4, R24, R10 ;  /* 0x000000180404722b */ /* 0x000fe2000000000a */
[----:B------:R-:W-:-:S04]  /*12290*/  IMAD R11, R23, UR6, RZ ;  /* 0x00000006170b7c24 */ /* 0x000fc8000f8e02ff */
[C---:B------:R-:W-:Y:S02]  /*122a0*/  IMAD R11, R22.reuse, UR7, R11 ;  /* 0x00000007160b7c24 */ /* 0x040fe4000f8e020b */
[----:B------:R-:W-:-:S04]  /*122b0*/  IMAD.WIDE.U32 R22, R22, UR6, RZ ;  /* 0x0000000616167c25 */ /* 0x000fc8000f8e00ff */
[----:B------:R-:W-:Y:S01]  /*122c0*/  FFMA R2, RZ, R9, R5 ;  /* 0x00000009ff027223 */ /* 0x000fe20000000005 */
[----:B------:R-:W-:-:S04]  /*122d0*/  IMAD.IADD R14, R23, 0x1, R11 ;  /* 0x00000001170e7824 */ /* 0x000fc800078e020b */
[----:B------:R-:W-:-:S13]  /*122e0*/  FSETP.GT.AND P0, PT, |R2|, 1.469367938527859385e-39, PT ;  /* 0x001000000200780b */ /* 0x000fda0003f04200 */
[----:B------:R-:W-:Y:S05]  /*122f0*/  @P0 BRA P1, `(.L_x_245) ;  /* 0x0000000000100947 */ /* 0x000fea0000800000 */
[----:B------:R-:W-:Y:S01]  /*12300*/  IMAD.MOV.U32 R4, RZ, RZ, R6 ;  /* 0x000000ffff047224 */ /* 0x000fe200078e0006 */
[----:B------:R-:W-:Y:S01]  /*12310*/  MOV R6, 0x12340 ;  /* 0x0001234000067802 */ /* 0x000fe20000000f00 */
[----:B------:R-:W-:-:S07]  /*12320*/  IMAD.MOV.U32 R5, RZ, RZ, R7 ;  /* 0x000000ffff057224 */ /* 0x000fce00078e0007 */
[----:B------:R-:W-:Y:S05]  /*12330*/  CALL.REL.NOINC `($__internal_1_$__cuda_sm20_div_rn_f64_full) ;  /* 0x0000004800d07944 */ /* 0x000fea0003c00000 */
.L_x_245:
[----:B------:R-:W2:Y:S04]  /*12340*/  LDG.E.64 R8, desc[UR14][R34.64+-0x8] ;  /* 0xfffff80e22087981 */ /* 0x000ea8000c1e1b00 */
[----:B------:R0:W3:Y:S01]  /*12350*/  LDG.E.64 R6, desc[UR14][R34.64] ;  /* 0x0000000e22067981 */ /* 0x0000e2000c1e1b00 */
[----:B------:R-:W-:-:S05]  /*12360*/  IADD3 R13, P1, PT, R0, R13, RZ ;  /* 0x0000000d000d7210 */ /* 0x000fca0007f3e0ff */
[----:B------:R-:W-:Y:S01]  /*12370*/  IMAD.X R3, RZ, RZ, R3, P1 ;  /* 0x000000ffff037224 */ /* 0x000fe200008e0603 */
[----:B0-----:R-:W-:-:S05]  /*12380*/  LEA R34, P2, R20, R34, 0x3 ;  /* 0x0000002214227211 */ /* 0x001fca00078418ff */
[----:B------:R-:W-:Y:S01]  /*12390*/  IMAD.X R35, R35, 0x1, R12, P2 ;  /* 0x0000000123237824 */ /* 0x000fe200010e060c */
[----:B--2---:R-:W-:Y:S02]  /*123a0*/  DADD R10, R8, -1 ;  /* 0xbff00000080a7429 */ /* 0x004fe40000000000 */
[----:B---3--:R-:W-:Y:S01]  /*123b0*/  DADD R6, R6, -R8 ;  /* 0x0000000006067229 */ /* 0x008fe20000000808 */
[----:B------:R-:W-:-:S05]  /*123c0*/  LEA R8, P0, R22, UR16, 0x3 ;  /* 0x0000001016087c11 */ /* 0x000fca000f8018ff */
[----:B------:R-:W-:Y:S01]  /*123d0*/  DMUL R10, R10, UR12 ;  /* 0x0000000c0a0a7c28 */ /* 0x000fe20008000000 */
[----:B------:R-:W-:Y:S02]  /*123e0*/  LEA.HI.X R9, R22, UR17, R14, 0x3, P0 ;  /* 0x0000001116097c11 */ /* 0x000fe400080f1c0e */
[----:B------:R-:W-:-:S05]  /*123f0*/  IADD3 R18, P0, PT, R18, 0x1, RZ ;  /* 0x0000000112127810 */ /* 0x000fca0007f1e0ff */
[----:B------:R-:W-:Y:S01]  /*12400*/  DFMA R6, R6, R4, R10 ;  /* 0x000000040606722b */ /* 0x000fe2000000000a */
[----:B------:R-:W-:Y:S02]  /*12410*/  IADD3.X R17, PT, PT, RZ, R17, RZ, P0, !PT ;  /* 0x00000011ff117210 */ /* 0x000fe400007fe4ff */
[----:B------:R-:W-:-:S04]  /*12420*/  ISETP.NE.U32.AND P0, PT, R18, RZ, PT ;  /* 0x000000ff1200720c */ /* 0x000fc80003f05070 */
[----:B------:R0:W-:Y:S01]  /*12430*/  STG.E.64 desc[UR14][R8.64+0x8], R6 ;  /* 0x0000080608007986 */ /* 0x0001e2000c101b0e */
[----:B------:R-:W-:-:S13]  /*12440*/  ISETP.NE.AND.EX P0, PT, R17, RZ, PT, P0 ;  /* 0x000000ff1100720c */ /* 0x000fda0003f05300 */
[----:B0-----:R-:W-:Y:S05]  /*12450*/  @P0 BRA `(.L_x_246) ;  /* 0xfffffff800d80947 */ /* 0x001fea000383ffff */
.L_x_241:
[----:B--2---:R-:W-:Y:S05]  /*12460*/  BSYNC.RECONVERGENT B0 ;  /* 0x0000000000007941 */ /* 0x004fea0003800200 */
.L_x_240:
[----:B------:R-:W-:Y:S01]  /*12470*/  ISETP.GE.U32.AND P0, PT, R16, 0x3, PT ;  /* 0x000000031000780c */ /* 0x000fe20003f06070 */
[----:B------:R-:W0:Y:S03]  /*12480*/  LDCU.64 UR18, c[0x0][0x438] ;  /* 0x00008700ff1277ac */ /* 0x000e260008000a00 */
[----:B------:R-:W-:Y:S01]  /*12490*/  ISETP.GE.U32.AND.EX P0, PT, R15, RZ, PT, P0 ;  /* 0x000000ff0f00720c */ /* 0x000fe20003f06100 */
[----:B------:R-:W1:Y:S01]  /*124a0*/  LDCU.64 UR20, c[0x0][0x440] ;  /* 0x00008800ff1477ac */ /* 0x000e620008000a00 */
[----:B------:R-:W2:Y:S01]  /*124b0*/  LDCU.64 UR10, c[0x0][0x380] ;  /* 0x00007000ff0a77ac */ /* 0x000ea20008000a00 */
[----:B------:R-:W3:Y:S01]  /*124c0*/  LDCU.64 UR22, c[0x0][0x3c8] ;  /* 0x00007900ff1677ac */ /* 0x000ee20008000a00 */
[----:B------:R-:W4:Y:S09]  /*124d0*/  LDCU.128 UR24, c[0x0][0x380] ;  /* 0x00007000ff1877ac */ /* 0x000f320008000c00 */
[----:B01234-:R-:W-:Y:S05]  /*124e0*/  @!P0 EXIT ;  /* 0x000000000000894d */ /* 0x01ffea0003800000 */
[----:B------:R-:W-:Y:S01]  /*124f0*/  BSSY.RECONVERGENT B0, `(.L_x_247) ;  /* 0x0000128000007945 */ /* 0x000fe20003800200 */
.L_x_264:
[----:B------:R-:W-:Y:S01]  /*12500*/  LOP3.LUT R2, R3, UR9, RZ, 0xfc, !PT ;  /* 0x0000000903027c12 */ /* 0x000fe2000f8efcff */
[----:B------:R-:W-:Y:S03]  /*12510*/  BSSY.RECONVERGENT B1, `(.L_x_248) ;  /* 0x000001c000017945 */ /* 0x000fe60003800200 */
[----:B------:R-:W-:-:S13]  /*12520*/  ISETP.NE.U32.AND P0, PT, R2, RZ, PT ;  /* 0x000000ff0200720c */ /* 0x000fda0003f05070 */
[----:B0-----:R-:W-:Y:S05]  /*12530*/  @P0 BRA `(.L_x_249) ;  /* 0x00000000004c0947 */ /* 0x001fea0003800000 */
[----:B------:R-:W0:Y:S01]  /*12540*/  I2F.U32.RP R6, UR8 ;  /* 0x0000000800067d06 */ /* 0x000e220008209000 */
[----:B------:R-:W-:Y:S01]  /*12550*/  ISETP.NE.U32.AND P1, PT, RZ, UR8, PT ;  /* 0x00000008ff007c0c */ /* 0x000fe2000bf25070 */
[----:B------:R-:W-:-:S06]  /*12560*/  IMAD.MOV.U32 R15, RZ, RZ, RZ ;  /* 0x000000ffff0f7224 */ /* 0x000fcc00078e00ff */
[----:B0-----:R-:W0:Y:S02]  /*12570*/  MUFU.RCP R6, R6 ;  /* 0x0000000600067308 */ /* 0x001e240000001000 */
[----:B0-----:R-:W-:-:S06]  /*12580*/  VIADD R4, R6, 0xffffffe ;  /* 0x0ffffffe06047836 */ /* 0x001fcc0000000000 */
[----:B------:R0:W1:Y:S02]  /*12590*/  F2I.FTZ.U32.TRUNC.NTZ R5, R4 ;  /* 0x0000000400057305 */ /* 0x000064000021f000 */
[----:B0-----:R-:W-:Y:S01]  /*125a0*/  IMAD.MOV.U32 R4, RZ, RZ, RZ ;  /* 0x000000ffff047224 */ /* 0x001fe200078e00ff */
[----:B-1----:R-:W-:-:S05]  /*125b0*/  IADD3 R7, PT, PT, RZ, -R5, RZ ;  /* 0x80000005ff077210 */ /* 0x002fca0007ffe0ff */
[----:B------:R-:W-:-:S04]  /*125c0*/  IMAD R7, R7, UR8, RZ ;  /* 0x0000000807077c24 */ /* 0x000fc8000f8e02ff */
[----:B------:R-:W-:-:S06]  /*125d0*/  IMAD.HI.U32 R2, R5, R7, R4 ;  /* 0x0000000705027227 */ /* 0x000fcc00078e0004 */
        /* <DEDUP_REMOVED lines=9> */
.L_x_249:
[----:B------:R-:W-:Y:S01]  /*12670*/  IMAD.U32 R10, RZ, RZ, UR8 ;  /* 0x00000008ff0a7e24 */ /* 0x000fe2000f8e00ff */
[----:B------:R-:W-:Y:S01]  /*12680*/  MOV R2, 0x126b0 ;  /* 0x000126b000027802 */ /* 0x000fe20000000f00 */
[----:B------:R-:W-:-:S07]  /*12690*/  IMAD.U32 R11, RZ, RZ, UR9 ;  /* 0x00000009ff0b7e24 */ /* 0x000fce000f8e00ff */
[----:B------:R-:W-:Y:S05]  /*126a0*/  CALL.REL.NOINC `($__internal_5_$__cuda_sm20_rem_s64) ;  /* 0x0000005800907944 */ /* 0x000fea0003c00000 */
[----:B------:R-:W-:Y:S01]  /*126b0*/  MOV R14, R6 ;  /* 0x00000006000e7202 */ /* 0x000fe20000000f00 */
[----:B------:R-:W-:-:S07]  /*126c0*/  IMAD.MOV.U32 R15, RZ, RZ, R7 ;  /* 0x000000ffff0f7224 */ /* 0x000fce00078e0007 */
.L_x_250:
[----:B------:R-:W-:Y:S05]  /*126d0*/  BSYNC.RECONVERGENT B1 ;  /* 0x0000000000017941 */ /* 0x000fea0003800200 */
.L_x_248:
[----:B------:R-:W0:Y:S02]  /*126e0*/  LDC.64 R18, c[0x0][0x3e8] ;  /* 0x0000fa00ff127b82 */ /* 0x000e240000000a00 */
[----:B0-----:R-:W2:Y:S04]  /*126f0*/  LDG.E.64 R6, desc[UR14][R18.64] ;  /* 0x0000000e12067981 */ /* 0x001ea8000c1e1b00 */
[----:B------:R-:W3:Y:S01]  /*12700*/  LDG.E.64 R4, desc[UR14][R18.64+0x8] ;  /* 0x0000080e12047981 */ /* 0x000ee2000c1e1b00 */
[----:B--2---:R-:W-:Y:S01]  /*12710*/  FSETP.GEU.AND P1, PT, |R7|, 6.5827683646048100446e-37, PT ;  /* 0x036000000700780b */ /* 0x004fe20003f2e200 */
[----:B---3--:R-:W-:Y:S01]  /*12720*/  DADD R8, -R6, R4 ;  /* 0x0000000006087229 */ /* 0x008fe20000000104 */
[----:B------:R-:W-:-:S05]  /*12730*/  IMAD.MOV.U32 R4, RZ, RZ, 0x1 ;  /* 0x00000001ff047424 */ /* 0x000fca00078e00ff */
        /* <DEDUP_REMOVED lines=16> */
[----:B------:R-:W-:Y:S01]  /*12840*/  MOV R4, R6 ;  /* 0x0000000600047202 */ /* 0x000fe20000000f00 */
[----:B------:R-:W-:Y:S01]  /*12850*/  IMAD.MOV.U32 R5, RZ, RZ, R7 ;  /* 0x000000ffff057224 */ /* 0x000fe200078e0007 */
[----:B------:R-:W-:-:S07]  /*12860*/  MOV R6, 0x12880 ;  /* 0x0001288000067802 */ /* 0x000fce0000000f00 */
[----:B------:R-:W-:Y:S05]  /*12870*/  CALL.REL.NOINC `($__internal_1_$__cuda_sm20_div_rn_f64_full) ;  /* 0x0000004400807944 */ /* 0x000fea0003c00000 */
.L_x_251:
[----:B------:R-:W-:Y:S02]  /*12880*/  IMAD R2, R3, UR10, RZ ;  /* 0x0000000a03027c24 */ /* 0x000fe4000f8e02ff */
[----:B------:R-:W-:-:S04]  /*12890*/  IMAD.WIDE.U32 R8, R13, UR10, RZ ;  /* 0x0000000a0d087c25 */ /* 0x000fc8000f8e00ff */
[----:B------:R-:W-:Y:S01]  /*128a0*/  IMAD R7, R13, UR11, R2 ;  /* 0x0000000b0d077c24 */ /* 0x000fe2000f8e0202 */
[----:B------:R-:W-:-:S03]  /*128b0*/  LEA R6, P0, R8, UR22, 0x3 ;  /* 0x0000001608067c11 */ /* 0x000fc6000f8018ff */
[----:B------:R-:W-:-:S05]  /*128c0*/  IMAD.IADD R7, R9, 0x1, R7 ;  /* 0x0000000109077824 */ /* 0x000fca00078e0207 */
[----:B------:R-:W-:-:S05]  /*128d0*/  LEA.HI.X R7, R8, UR23, R7, 0x3, P0 ;  /* 0x0000001708077c11 */ /* 0x000fca00080f1c07 */
[----:B------:R-:W2:Y:S04]  /*128e0*/  LDG.E.64 R10, desc[UR14][R6.64] ;  /* 0x0000000e060a7981 */ /* 0x000ea8000c1e1b00 */
[----:B------:R-:W3:Y:S01]  /*128f0*/  LDG.E.64 R8, desc[UR14][R6.64+0x8] ;  /* 0x0000080e06087981 */ /* 0x000ee2000c1e1b00 */
[----:B------:R-:W-:Y:S01]  /*12900*/  BSSY.RECONVERGENT B1, `(.L_x_252) ;  /* 0x0000026000017945 */ /* 0x000fe20003800200 */
[----:B--2---:R-:W-:Y:S02]  /*12910*/  DADD R16, R10, -1 ;  /* 0xbff000000a107429 */ /* 0x004fe40000000000 */
[----:B---3--:R-:W-:Y:S01]  /*12920*/  DADD R8, R8, -R10 ;  /* 0x0000000008087229 */ /* 0x008fe2000000080a */
[----:B------:R-:W-:-:S05]  /*12930*/  LEA R10, P0, R14, UR20, 0x3 ;  /* 0x000000140e0a7c11 */ /* 0x000fca000f8018ff */
[----:B------:R-:W-:Y:S01]  /*12940*/  DMUL R16, R16, UR18 ;  /* 0x0000001210107c28 */ /* 0x000fe20008000000 */
[----:B------:R-:W-:Y:S02]  /*12950*/  LEA.HI.X R11, R14, UR21, R12, 0x3, P0 ;  /* 0x000000150e0b7c11 */ /* 0x000fe400080f1c0c */
[----:B------:R-:W-:-:S05]  /*12960*/  IADD3 R13, P0, PT, R0, R13, RZ ;  /* 0x0000000d000d7210 */ /* 0x000fca0007f1e0ff */
[----:B------:R-:W-:Y:S01]  /*12970*/  DFMA R8, R8, R4, R16 ;  /* 0x000000040808722b */ /* 0x000fe20000000010 */
[----:B------:R-:W-:-:S05]  /*12980*/  IMAD.X R3, RZ, RZ, R3, P0 ;  /* 0x000000ffff037224 */ /* 0x000fca00000e0603 */
[----:B------:R-:W-:Y:S01]  /*12990*/  LOP3.LUT R2, R3, UR9, RZ, 0xfc, !PT ;  /* 0x0000000903027c12 */ /* 0x000fe2000f8efcff */
[----:B------:R0:W-:Y:S03]  /*129a0*/  STG.E.64 desc[UR14][R10.64+0x8], R8 ;  /* 0x000008080a007986 */ /* 0x0001e6000c101b0e */
[----:B------:R-:W-:-:S13]  /*129b0*/  ISETP.NE.U32.AND P0, PT, R2, RZ, PT ;  /* 0x000000ff0200720c */ /* 0x000fda0003f05070 */
[----:B0-----:R-:W-:Y:S05]  /*129c0*/  @P0 BRA `(.L_x_253) ;  /* 0x00000000004c0947 */ /* 0x001fea0003800000 */
[----:B------:R-:W0:Y:S01]  /*129d0*/  I2F.U32.RP R6, UR8 ;  /* 0x0000000800067d06 */ /* 0x000e220008209000 */
[----:B------:R-:W-:Y:S01]  /*129e0*/  ISETP.NE.U32.AND P1, PT, RZ, UR8, PT ;  /* 0x00000008ff007c0c */ /* 0x000fe2000bf25070 */
[----:B------:R-:W-:-:S06]  /*129f0*/  IMAD.MOV.U32 R15, RZ, RZ, RZ ;  /* 0x000000ffff0f7224 */ /* 0x000fcc00078e00ff */
[----:B0-----:R-:W0:Y:S02]  /*12a00*/  MUFU.RCP R6, R6 ;  /* 0x0000000600067308 */ /* 0x001e240000001000 */
[----:B0-----:R-:W-:-:S06]  /*12a10*/  IADD3 R4, PT, PT, R6, 0xffffffe, RZ ;  /* 0x0ffffffe06047810 */ /* 0x001fcc0007ffe0ff */
        /* <DEDUP_REMOVED lines=14> */
.L_x_253:
[----:B------:R-:W-:Y:S01]  /*12b00*/  IMAD.U32 R10, RZ, RZ, UR8 ;  /* 0x00000008ff0a7e24 */ /* 0x000fe2000f8e00ff */
[----:B------:R-:W-:Y:S02]  /*12b10*/  MOV R11, UR9 ;  /* 0x00000009000b7c02 */ /* 0x000fe40008000f00 */
[----:B------:R-:W-:-:S07]  /*12b20*/  MOV R2, 0x12b40 ;  /* 0x00012b4000027802 */ /* 0x000fce0000000f00 */
[----:B------:R-:W-:Y:S05]  /*12b30*/  CALL.REL.NOINC `($__internal_5_$__cuda_sm20_rem_s64) ;  /* 0x00000054006c7944 */ /* 0x000fea0003c00000 */
[----:B------:R-:W-:Y:S02]  /*12b40*/  IMAD.MOV.U32 R14, RZ, RZ, R6 ;  /* 0x000000ffff0e7224 */ /* 0x000fe400078e0006 */
[----:B------:R-:W-:-:S07]  /*12b50*/  IMAD.MOV.U32 R15, RZ, RZ, R7 ;  /* 0x000000ffff0f7224 */ /* 0x000fce00078e0007 */
.L_x_254:
[----:B------:R-:W-:Y:S05]  /*12b60*/  BSYNC.RECONVERGENT B1 ;  /* 0x0000000000017941 */ /* 0x000fea0003800200 */
.L_x_252:
        /* <DEDUP_REMOVED lines=19> */
[----:B------:R-:W-:-:S04]  /*12ca0*/  IADD3 R12, PT, PT, R15, R11, RZ ;  /* 0x0000000b0f0c7210 */ /* 0x000fc80007ffe0ff */
[----:B------:R-:W-:-:S13]  /*12cb0*/  FSETP.GT.AND P0, PT, |R2|, 1.469367938527859385e-39, PT ;  /* 0x001000000200780b */ /* 0x000fda0003f04200 */
[----:B------:R-:W-:Y:S05]  /*12cc0*/  @P0 BRA P1, `(.L_x_255) ;  /* 0x0000000000100947 */ /* 0x000fea0000800000 */
[----:B------:R-:W-:Y:S01]  /*12cd0*/  IMAD.MOV.U32 R4, RZ, RZ, R6 ;  /* 0x000000ffff047224 */ /* 0x000fe200078e0006 */
[----:B------:R-:W-:Y:S01]  /*12ce0*/  MOV R6, 0x12d10 ;  /* 0x00012d1000067802 */ /* 0x000fe20000000f00 */
[----:B------:R-:W-:-:S07]  /*12cf0*/  IMAD.MOV.U32 R5, RZ, RZ, R7 ;  /* 0x000000ffff057224 */ /* 0x000fce00078e0007 */
[----:B------:R-:W-:Y:S05]  /*12d00*/  CALL.REL.NOINC `($__internal_1_$__cuda_sm20_div_rn_f64_full) ;  /* 0x00000040005c7944 */ /* 0x000fea0003c00000 */
.L_x_255:
        /* <DEDUP_REMOVED lines=16> */
[----:B------:R-:W-:-:S04]  /*12e10*/  IADD3.X R3, PT, PT, RZ, R3, RZ, P0, !PT ;  /* 0x00000003ff037210 */ /* 0x000fc800007fe4ff */
[----:B------:R-:W-:Y:S02]  /*12e20*/  LOP3.LUT R2, R3, UR9, RZ, 0xfc, !PT ;  /* 0x0000000903027c12 */ /* 0x000fe4000f8efcff */
[----:B------:R0:W-:Y:S02]  /*12e30*/  STG.E.64 desc[UR14][R10.64+0x8], R8 ;  /* 0x000008080a007986 */ /* 0x0001e4000c101b0e */
        /* <DEDUP_REMOVED lines=21> */
.L_x_257:
[----:B------:R-:W-:Y:S01]  /*12f90*/  MOV R10, UR8 ;  /* 0x00000008000a7c02 */ /* 0x000fe20008000f00 */
[----:B------:R-:W-:Y:S01]  /*12fa0*/  IMAD.U32 R11, RZ, RZ, UR9 ;  /* 0x00000009ff0b7e24 */ /* 0x000fe2000f8e00ff */
[----:B------:R-:W-:-:S07]  /*12fb0*/  MOV R2, 0x12fd0 ;  /* 0x00012fd000027802 */ /* 0x000fce0000000f00 */
[----:B------:R-:W-:Y:S05]  /*12fc0*/  CALL.REL.NOINC `($__internal_5_$__cuda_sm20_rem_s64) ;  /* 0x0000005000487944 */ /* 0x000fea0003c00000 */
[----:B------:R-:W-:Y:S02]  /*12fd0*/  IMAD.MOV.U32 R14, RZ, RZ, R6 ;  /* 0x000000ffff0e7224 */ /* 0x000fe400078e0006 */
[----:B------:R-:W-:-:S07]  /*12fe0*/  IMAD.MOV.U32 R15, RZ, RZ, R7 ;  /* 0x000000ffff0f7224 */ /* 0x000fce00078e0007 */
.L_x_258:
[----:B------:R-:W-:Y:S05]  /*12ff0*/  BSYNC.RECONVERGENT B1 ;  /* 0x0000000000017941 */ /* 0x000fea0003800200 */
.L_x_256:
        /* <DEDUP_REMOVED lines=26> */
.L_x_259:
[----:B------:R-:W-:Y:S02]  /*131a0*/  IMAD R2, R3, UR10, RZ ;  /* 0x0000000a03027c24 */ /* 0x000fe4000f8e02ff */
[----:B------:R-:W-:-:S04]  /*131b0*/  IMAD.WIDE.U32 R8, R13, UR10, RZ ;  /* 0x0000000a0d087c25 */ /* 0x000fc8000f8e00ff */
[----:B------:R-:W-:Y:S01]  /*131c0*/  IMAD R7, R13, UR11, R2 ;  /* 0x0000000b0d077c24 */ /* 0x000fe2000f8e0202 */
[----:B------:R-:W-:-:S04]  /*131d0*/  LEA R6, P0, R8, UR22, 0x3 ;  /* 0x0000001608067c11 */ /* 0x000fc8000f8018ff */
[----:B------:R-:W-:-:S04]  /*131e0*/  IADD3 R7, PT, PT, R9, R7, RZ ;  /* 0x0000000709077210 */ /* 0x000fc80007ffe0ff */
        /* <DEDUP_REMOVED lines=17> */
[----:B------:R-:W-:Y:S02]  /*13300*/  ISETP.NE.U32.AND P1, PT, RZ, UR8, PT ;  /* 0x00000008ff007c0c */ /* 0x000fe4000bf25070 */
[----:B------:R-:W-:-:S05]  /*13310*/  MOV R15, RZ ;  /* 0x000000ff000f7202 */ /* 0x000fca0000000f00 */
[----:B0-----:R-:W0:Y:S02]  /*13320*/  MUFU.RCP R6, R6 ;  /* 0x0000000600067308 */ /* 0x001e240000001000 */
[----:B0-----:R-:W-:-:S06]  /*13330*/  VIADD R4, R6, 0xffffffe ;  /* 0x0ffffffe06047836 */ /* 0x001fcc0000000000 */
[----:B------:R0:W1:Y:S02]  /*13340*/  F2I.FTZ.U32.TRUNC.NTZ R5, R4 ;  /* 0x0000000400057305 */ /* 0x000064000021f000 */
[----:B0-----:R-:W-:Y:S01]  /*13350*/  MOV R4, RZ ;  /* 0x000000ff00047202 */ /* 0x001fe20000000f00 */
[----:B-1----:R-:W-:-:S04]  /*13360*/  IMAD.MOV R7, RZ, RZ, -R5 ;  /* 0x000000ffff077224 */ /* 0x002fc800078e0a05 */
        /* <DEDUP_REMOVED lines=11> */
.L_x_261:
[----:B------:R-:W-:Y:S01]  /*13420*/  IMAD.U32 R10, RZ, RZ, UR8 ;  /* 0x00000008ff0a7e24 */ /* 0x000fe2000f8e00ff */
[----:B------:R-:W-:Y:S01]  /*13430*/  MOV R2, 0x13460 ;  /* 0x0001346000027802 */ /* 0x000fe20000000f00 */
[----:B------:R-:W-:-:S07]  /*13440*/  IMAD.U32 R11, RZ, RZ, UR9 ;  /* 0x00000009ff0b7e24 */ /* 0x000fce000f8e00ff */
[----:B------:R-:W-:Y:S05]  /*13450*/  CALL.REL.NOINC `($__internal_5_$__cuda_sm20_rem_s64) ;  /* 0x0000004c00247944 */ /* 0x000fea0003c00000 */
[----:B------:R-:W-:Y:S01]  /*13460*/  IMAD.MOV.U32 R14, RZ, RZ, R6 ;  /* 0x000000ffff0e7224 */ /* 0x000fe200078e0006 */
[----:B------:R-:W-:-:S07]  /*13470*/  MOV R15, R7 ;  /* 0x00000007000f7202 */ /* 0x000fce0000000f00 */
.L_x_262:
[----:B------:R-:W-:Y:S05]  /*13480*/  BSYNC.RECONVERGENT B1 ;  /* 0x0000000000017941 */ /* 0x000fea0003800200 */
.L_x_260:
        /* <DEDUP_REMOVED lines=23> */
[----:B------:R-:W-:Y:S02]  /*13600*/  MOV R5, R7 ;  /* 0x0000000700057202 */ /* 0x000fe40000000f00 */
[----:B------:R-:W-:-:S07]  /*13610*/  MOV R6, 0x13630 ;  /* 0x0001363000067802 */ /* 0x000fce0000000f00 */
[----:B------:R-:W-:Y:S05]  /*13620*/  CALL.REL.NOINC `($__internal_1_$__cuda_sm20_div_rn_f64_full) ;  /* 0x0000003800147944 */ /* 0x000fea0003c00000 */
.L_x_263:
        /* <DEDUP_REMOVED lines=8> */
[----:B--2---:R-:W-:Y:S02]  /*136b0*/  DADD R16, R10, -1 ;  /* 0xbff000000a107429 */ /* 0x004fe40000000000 */
[----:B---3--:R-:W-:Y:S01]  /*136c0*/  DADD R8, R8, -R10 ;  /* 0x0000000008087229 */ /* 0x008fe2000000080a */
[----:B------:R-:W-:-:S05]  /*136d0*/  LEA R10, P0, R14, UR20, 0x3 ;  /* 0x000000140e0a7c11 */ /* 0x000fca000f8018ff */
[----:B------:R-:W-:Y:S01]  /*136e0*/  DMUL R16, R16, UR18 ;  /* 0x0000001210107c28 */ /* 0x000fe20008000000 */
[----:B------:R-:W-:Y:S02]  /*136f0*/  LEA.HI.X R11, R14, UR21, R12, 0x3, P0 ;  /* 0x000000150e0b7c11 */ /* 0x000fe400080f1c0c */
[----:B------:R-:W-:-:S05]  /*13700*/  IADD3 R13, P0, PT, R0, R13, RZ ;  /* 0x0000000d000d7210 */ /* 0x000fca0007f1e0ff */
[----:B------:R-:W-:Y:S01]  /*13710*/  DFMA R8, R8, R4, R16 ;  /* 0x000000040808722b */ /* 0x000fe20000000010 */
[----:B------:R-:W-:Y:S01]  /*13720*/  IMAD.X R3, RZ, RZ, R3, P0 ;  /* 0x000000ffff037224 */ /* 0x000fe200000e0603 */
[----:B------:R-:W-:-:S04]  /*13730*/  ISETP.GE.U32.AND P0, PT, R13, UR26, PT ;  /* 0x0000001a0d007c0c */ /* 0x000fc8000bf06070 */
[----:B------:R-:W-:Y:S01]  /*13740*/  ISETP.GE.AND.EX P0, PT, R3, UR27, PT, P0 ;  /* 0x0000001b03007c0c */ /* 0x000fe2000bf06300 */
[----:B------:R0:W-:-:S12]  /*13750*/  STG.E.64 desc[UR14][R10.64+0x8], R8 ;  /* 0x000008080a007986 */ /* 0x0001d8000c101b0e */
[----:B------:R-:W-:Y:S05]  /*13760*/  @!P0 BRA `(.L_x_264) ;  /* 0xffffffec00648947 */ /* 0x000fea000383ffff */
[----:B------:R-:W-:Y:S05]  /*13770*/  BSYNC.RECONVERGENT B0 ;  /* 0x0000000000007941 */ /* 0x000fea0003800200 */
.L_x_247:
[----:B------:R-:W-:Y:S05]  /*13780*/  EXIT ;  /* 0x000000000000794d */ /* 0x000fea0003800000 */
.L_x_236:
        /* <DEDUP_REMOVED lines=26> */
[----:B0-----:R-:W-:-:S06]  /*13930*/  IADD3 R4, PT, PT, R2, 0xffffffe, RZ ;  /* 0x0ffffffe02047810 */ /* 0x001fcc0007ffe0ff */
[----:B------:R0:W1:Y:S02]  /*13940*/  F2I.FTZ.U32.TRUNC.NTZ R5, R4 ;  /* 0x0000000400057305 */ /* 0x000064000021f000 */
[----:B0-----:R-:W-:Y:S02]  /*13950*/  IMAD.MOV.U32 R4, RZ, RZ, RZ ;  /* 0x000000ffff047224 */ /* 0x001fe400078e00ff */
[----:B-1----:R-:W-:-:S04]  /*13960*/  IMAD.MOV R7, RZ, RZ, -R5 ;  /* 0x000000ffff077224 */ /* 0x002fc800078e0a05 */
[----:B------:R-:W-:-:S04]  /*13970*/  IMAD R7, R7, R0, RZ ;  /* 0x0000000007077224 */ /* 0x000fc800078e02ff */
[----:B------:R-:W-:-:S06]  /*13980*/  IMAD.HI.U32 R7, R5, R7, R4 ;  /* 0x0000000705077227 */ /* 0x000fcc00078e0004 */
[----:B------:R-:W-:-:S04]  /*13990*/  IMAD.HI.U32 R16, R7, R14, RZ ;  /* 0x0000000e07107227 */ /* 0x000fc800078e00ff */
[----:B------:R-:W-:-:S04]  /*139a0*/  IMAD.MOV R5, RZ, RZ, -R16 ;  /* 0x000000ffff057224 */ /* 0x000fc800078e0a10 */
[----:B------:R-:W-:-:S05]  /*139b0*/  IMAD R5, R0, R5, R14 ;  /* 0x0000000500057224 */ /* 0x000fca00078e020e */
[----:B------:R-:W-:-:S13]  /*139c0*/  ISETP.GE.U32.AND P0, PT, R5, R0, PT ;  /* 0x000000000500720c */ /* 0x000fda0003f06070 */
[----:B------:R-:W-:Y:S01]  /*139d0*/  @P0 IADD3 R5, PT, PT, R5, -R0, RZ ;  /* 0x8000000005050210 */ /* 0x000fe20007ffe0ff */
[----:B------:R-:W-:-:S03]  /*139e0*/  @P0 VIADD R16, R16, 0x1 ;  /* 0x0000000110100836 */ /* 0x000fc60000000000 */
[----:B------:R-:W-:-:S13]  /*139f0*/  ISETP.GE.U32.AND P1, PT, R5, R0, PT ;  /* 0x000000000500720c */ /* 0x000fda0003f26070 */
[----:B------:R-:W-:Y:S01]  /*13a00*/  @P1 VIADD R16, R16, 0x1 ;  /* 0x0000000110101836 */ /* 0x000fe20000000000 */
[----:B------:R-:W-:Y:S01]  /*13a10*/  @!P2 LOP3.LUT R16, RZ, R0, RZ, 0x33, !PT ;  /* 0x00000000ff10a212 */ /* 0x000fe200078e33ff */
[----:B------:R-:W-:Y:S06]  /*13a20*/  BRA `(.L_x_268) ;  /* 0x0000000000107947 */ /* 0x000fec0003800000 */
.L_x_267:
[----:B------:R-:W-:-:S07]  /*13a30*/  MOV R4, 0x13a50 ;  /* 0x00013a5000047802 */ /* 0x000fce0000000f00 */
[----:B------:R-:W-:Y:S05]  /*13a40*/  CALL.REL.NOINC `($__internal_3_$__cuda_sm20_div_u64) ;  /* 0x0000003c00f47944 */ /* 0x000fea0003c00000 */
[----:B------:R-:W-:Y:S01]  /*13a50*/  MOV R16, R6 ;  /* 0x0000000600107202 */ /* 0x000fe20000000f00 */
[----:B------:R-:W-:-:S07]  /*13a60*/  IMAD.MOV.U32 R17, RZ, RZ, R7 ;  /* 0x000000ffff117224 */ /* 0x000fce00078e0007 */
.L_x_268:
[----:B------:R-:W-:Y:S05]  /*13a70*/  BSYNC.RECONVERGENT B0 ;  /* 0x0000000000007941 */ /* 0x000fea0003800200 */
.L_x_266:
        /* <DEDUP_REMOVED lines=9> */
[----:B------:R-:W3:Y:S01]  /*13b10*/  LDCU.64 UR12, c[0x0][0x388] ;  /* 0x00007100ff0c77ac */ /* 0x000ee20008000a00 */
[----:B------:R-:W4:Y:S01]  /*13b20*/  LDCU.128 UR16, c[0x0][0x390] ;  /* 0x00007200ff1077ac */ /* 0x000f220008000c00 */
[----:B0-----:R-:W-:-:S02]  /*13b30*/  UIADD3 UR6, UP0, UPT, UR4, -0x1, URZ ;  /* 0xffffffff04067890 */ /* 0x001fc4000ff1e0ff */
[----:B------:R-:W-:Y:S02]  /*13b40*/  UIADD3 UR8, UP1, UPT, UR4, 0x1, URZ ;  /* 0x0000000104087890 */ /* 0x000fe4000ff3e0ff */
[----:B------:R-:W-:Y:S02]  /*13b50*/  UIADD3.X UR7, UPT, UPT, UR5, -0x1, URZ, UP0, !UPT ;  /* 0xffffffff05077890 */ /* 0x000fe400087fe4ff */
[----:B------:R-:W-:-:S04]  /*13b60*/  UIADD3.X UR9, UPT, UPT, URZ, UR5, URZ, UP1, !UPT ;  /* 0x00000005ff097290 */ /* 0x000fc80008ffe4ff */
[----:B-1----:R-:W-:Y:S08]  /*13b70*/  @!P0 BRA `(.L_x_270) ;  /* 0x00000004001c8947 */ /* 0x002ff00003800000 */
[----:B------:R-:W-:Y:S02]  /*13b80*/  VIADD R17, R12, 0x1 ;  /* 0x000000010c117836 */ /* 0x000fe40000000000 */
[----:B------:R-:W-:Y:S02]  /*13b90*/  IMAD R2, R3, UR4, RZ ;  /* 0x0000000403027c24 */ /* 0x000fe4000f8e02ff */
[----:B------:R-:W-:Y:S01]  /*13ba0*/  IMAD.WIDE.U32 R4, R13, UR4, RZ ;  /* 0x000000040d047c25 */ /* 0x000fe2000f8e00ff */
[----:B------:R-:W-:-:S03]  /*13bb0*/  LOP3.LUT R17, R17, 0x3, RZ, 0xc0, !PT ;  /* 0x0000000311117812 */ /* 0x000fc600078ec0ff */
[----:B------:R-:W-:Y:S01]  /*13bc0*/  IMAD.WIDE.U32 R14, R0, UR4, RZ ;  /* 0x00000004000e7c25 */ /* 0x000fe2000f8e00ff */
[----:B------:R-:W-:-:S03]  /*13bd0*/  IADD3 R17, P0, PT, RZ, -R17, RZ ;  /* 0x80000011ff117210 */ /* 0x000fc60007f1e0ff */
[----:B------:R-:W-:Y:S02]  /*13be0*/  IMAD R7, R13, UR5, R2 ;  /* 0x000000050d077c24 */ /* 0x000fe4000f8e0202 */
[----:B------:R-:W-:Y:S02]  /*13bf0*/  IMAD R9, R0, UR5, R15 ;  /* 0x0000000500097c24 */ /* 0x000fe4000f8e020f */
[----:B------:R-:W-:Y:S01]  /*13c00*/  IMAD.SHL.U32 R19, R4, 0x8, RZ ;  /* 0x0000000804137824 */ /* 0x000fe200078e00ff */
[----:B------:R-:W-:Y:S01]  /*13c10*/  IADD3 R7, PT, PT, R5, R7, RZ ;  /* 0x0000000705077210 */ /* 0x000fe20007ffe0ff */
[----:B------:R-:W-:Y:S01]  /*13c20*/  IMAD.X R18, RZ, RZ, -0x1, P0 ;  /* 0xffffffffff127424 */ /* 0x000fe200000e06ff */
[----:B------:R-:W-:Y:S02]  /*13c30*/  SHF.L.U64.HI R20, R14, 0x3, R9 ;  /* 0x000000030e147819 */ /* 0x000fe40000010209 */
[----:B------:R-:W-:-:S07]  /*13c40*/  SHF.L.U64.HI R21, R4, 0x3, R7 ;  /* 0x0000000304157819 */ /* 0x000fce0000010207 */
.L_x_274:
        /* <DEDUP_REMOVED lines=10> */
[----:B0-----:R-:W-:-:S05]  /*13cf0*/  IADD3 R7, PT, PT, RZ, -R5, RZ ;  /* 0x80000005ff077210 */ /* 0x001fca0007ffe0ff */
        /* <DEDUP_REMOVED lines=12> */
.L_x_272:
[----:B------:R-:W-:Y:S01]  /*13dc0*/  IMAD.U32 R10, RZ, RZ, UR6 ;  /* 0x00000006ff0a7e24 */ /* 0x000fe2000f8e00ff */
[----:B------:R-:W-:Y:S01]  /*13dd0*/  MOV R2, 0x13e00 ;  /* 0x00013e0000027802 */ /* 0x000fe20000000f00 */
[----:B------:R-:W-:-:S07]  /*13de0*/  IMAD.U32 R11, RZ, RZ, UR7 ;  /* 0x00000007ff0b7e24 */ /* 0x000fce000f8e00ff */
[----:B--234-:R-:W-:Y:S05]  /*13df0*/  CALL.REL.NOINC `($__internal_5_$__cuda_sm20_rem_s64) ;  /* 0x0000004000bc7944 */ /* 0x01cfea0003c00000 */
[----:B------:R-:W-:Y:S01]  /*13e00*/  MOV R4, R6 ;  /* 0x0000000600047202 */ /* 0x000fe20000000f00 */
[----:B------:R-:W-:-:S07]  /*13e10*/  IMAD.MOV.U32 R5, RZ, RZ, R7 ;  /* 0x000000ffff057224 */ /* 0x000fce00078e0007 */
.L_x_273:
[----:B--234-:R-:W-:Y:S05]  /*13e20*/  BSYNC.RECONVERGENT B1 ;  /* 0x0000000000017941 */ /* 0x01cfea0003800200 */
.L_x_271:
[----:B------:R-:W0:Y:S01]  /*13e30*/  LDC.64 R26, c[0x0][0x3e8] ;  /* 0x0000fa00ff1a7b82 */ /* 0x000e220000000a00 */
[----:B------:R-:W-:-:S04]  /*13e40*/  IADD3 R22, P0, PT, R19, UR16, RZ ;  /* 0x0000001013167c10 */ /* 0x000fc8000ff1e0ff */
[----:B------:R-:W-:Y:S02]  /*13e50*/  IADD3.X R23, PT, PT, R21, UR17, RZ, P0, !PT ;  /* 0x0000001115177c10 */ /* 0x000fe400087fe4ff */
[----:B------:R-:W-:-:S03]  /*13e60*/  IADD3 R8, P0, PT, R19, UR18, RZ ;  /* 0x0000001213087c10 */ /* 0x000fc6000ff1e0ff */
[----:B------:R-:W2:Y:S01]  /*13e70*/  LDG.E.64 R10, desc[UR14][R22.64] ;  /* 0x0000000e160a7981 */ /* 0x000ea2000c1e1b00 */
[----:B------:R-:W-:-:S06]  /*13e80*/  IADD3.X R9, PT, PT, R21, UR19, RZ, P0, !PT ;  /* 0x0000001315097c10 */ /* 0x000fcc00087fe4ff */
[----:B------:R-:W3:Y:S04]  /*13e90*/  LDG.E.64 R8, desc[UR14][R8.64] ;  /* 0x0000000e08087981 */ /* 0x000ee8000c1e1b00 */
[----:B0-----:R-:W3:Y:S01]  /*13ea0*/  LDG.E.64 R6, desc[UR14][R26.64] ;  /* 0x0000000e1a067981 */ /* 0x001ee2000c1e1b00 */
[----:B------:R-:W-:-:S04]  /*13eb0*/  IADD3 R4, P0, PT, R4, UR12, RZ ;  /* 0x0000000c04047c10 */ /* 0x000fc8000ff1e0ff */
[----:B------:R-:W-:-:S05]  /*13ec0*/  IADD3.X R5, PT, PT, R5, UR13, RZ, P0, !PT ;  /* 0x0000000d05057c10 */ /* 0x000fca00087fe4ff */
        /* <DEDUP_REMOVED lines=10> */
[----:B------:R-:W-:Y:S02]  /*13f70*/  LEA R19, P2, R14, R19, 0x3 ;  /* 0x000000130e137211 */ /* 0x000fe400078418ff */
[----:B------:R-:W-:-:S03]  /*13f80*/  IADD3 R13, P1, PT, R0, R13, RZ ;  /* 0x0000000d000d7210 */ /* 0x000fc60007f3e0ff */
[----:B------:R-:W-:Y:S01]  /*13f90*/  IMAD.X R21, R21, 0x1, R20, P2 ;  /* 0x0000000115157824 */ /* 0x000fe200010e0614 */
[----:B------:R-:W-:Y:S01]  /*13fa0*/  IADD3.X R3, PT, PT, RZ, R3, RZ, P1, !PT ;  /* 0x00000003ff037210 */ /* 0x000fe20000ffe4ff */
[----:B--2---:R-:W-:-:S08]  /*13fb0*/  DMUL R10, R10, UR10 ;  /* 0x0000000a0a0a7c28 */ /* 0x004fd00008000000 */
[----:B---3--:R-:W-:-:S07]  /*13fc0*/  DFMA R6, R6, R8, R10 ;  /* 0x000000080606722b */ /* 0x008fce000000000a */
[----:B------:R0:W-:Y:S01]  /*13fd0*/  STG.E.64 desc[UR14][R24.64], R6 ;  /* 0x0000000618007986 */ /* 0x0001e2000c101b0e */
[----:B------:R-:W-:Y:S05]  /*13fe0*/  @P0 BRA `(.L_x_274) ;  /* 0xfffffffc00180947 */ /* 0x000fea000383ffff */
.L_x_270:
[----:B--234-:R-:W-:Y:S05]  /*13ff0*/  BSYNC.RECONVERGENT B0 ;  /* 0x0000000000007941 */ /* 0x01cfea0003800200 */
.L_x_269:
[----:B------:R-:W-:Y:S01]  /*14000*/  ISETP.GE.U32.AND P0, PT, R12, 0x3, PT ;  /* 0x000000030c00780c */ /* 0x000fe20003f06070 */
[----:B------:R-:W1:Y:S03]  /*14010*/  LDCU.64 UR22, c[0x0][0x438] ;  /* 0x00008700ff1677ac */ /* 0x000e660008000a00 */
[----:B------:R-:W-:Y:S01]  /*14020*/  ISETP.GE.U32.AND.EX P0, PT, R16, RZ, PT, P0 ;  /* 0x000000ff1000720c */ /* 0x000fe20003f06100 */
[----:B------:R-:W2:Y:S01]  /*14030*/  LDCU.64 UR32, c[0x0][0x440] ;  /* 0x00008800ff2077ac */ /* 0x000ea20008000a00 */
[----:B------:R-:W3:Y:S01]  /*14040*/  LDCU.128 UR24, c[0x0][0x380] ;  /* 0x00007000ff1877ac */ /* 0x000ee20008000c00 */
[----:B------:R-:W4:Y:S10]  /*14050*/  LDCU.128 UR28, c[0x0][0x390] ;  /* 0x00007200ff1c77ac */ /* 0x000f340008000c00 */
[----:B-1234-:R-:W-:Y:S05]  /*14060*/  @!P0 EXIT ;  /* 0x000000000000894d */ /* 0x01efea0003800000 */
[----:B------:R-:W-:Y:S01]  /*14070*/  BSSY.RECONVERGENT B0, `(.L_x_275) ;  /* 0x00000e8000007945 */ /* 0x000fe20003800200 */
.L_x_288:
[----:B------:R-:W-:Y:S01]  /*14080*/  LOP3.LUT R2, R3, UR7, RZ, 0xfc, !PT ;  /* 0x0000000703027c12 */ /* 0x000fe2000f8efcff */
[----:B------:R-:W-:Y:S03]  /*14090*/  BSSY.RECONVERGENT B1, `(.L_x_276) ;  /* 0x000001c000017945 */ /* 0x000fe60003800200 */
[----:B------:R-:W-:-:S13]  /*140a0*/  ISETP.NE.U32.AND P0, PT, R2, RZ, PT ;  /* 0x000000ff0200720c */ /* 0x000fda0003f05070 */
[----:B-1----:R-:W-:Y:S05]  /*140b0*/  @P0 BRA `(.L_x_277) ;  /* 0x00000000004c0947 */ /* 0x002fea0003800000 */
[----:B0-----:R-:W0:Y:S01]  /*140c0*/  I2F.U32.RP R6, UR6 ;  /* 0x0000000600067d06 */ /* 0x001e220008209000 */
[----:B------:R-:W-:Y:S02]  /*140d0*/  MOV R4, RZ ;  /* 0x000000ff00047202 */ /* 0x000fe40000000f00 */
[----:B------:R-:W-:-:S05]  /*140e0*/  ISETP.NE.U32.AND P1, PT, RZ, UR6, PT ;  /* 0x00000006ff007c0c */ /* 0x000fca000bf25070 */
[----:B0-----:R-:W0:Y:S02]  /*140f0*/  MUFU.RCP R6, R6 ;  /* 0x0000000600067308 */ /* 0x001e240000001000 */
[----:B0-----:R-:W-:-:S06]  /*14100*/  VIADD R5, R6, 0xffffffe ;  /* 0x0ffffffe06057836 */ /* 0x001fcc0000000000 */
[----:B------:R-:W0:Y:S02]  /*14110*/  F2I.FTZ.U32.TRUNC.NTZ R5, R5 ;  /* 0x0000000500057305 */ /* 0x000e24000021f000 */
[----:B0-----:R-:W-:-:S04]  /*14120*/  IMAD.MOV R7, RZ, RZ, -R5 ;  /* 0x000000ffff077224 */ /* 0x001fc800078e0a05 */
[----:B------:R-:W-:-:S04]  /*14130*/  IMAD R7, R7, UR6, RZ ;  /* 0x0000000607077c24 */ /* 0x000fc8000f8e02ff */
[----:B------:R-:W-:-:S04]  /*14140*/  IMAD.HI.U32 R2, R5, R7, R4 ;  /* 0x0000000705027227 */ /* 0x000fc800078e0004 */
[----:B------:R-:W-:Y:S02]  /*14150*/  HFMA2 R5, -RZ, RZ, 0, 0 ;  /* 0x00000000ff057431 */ /* 0x000fe400000001ff */
        /* <DEDUP_REMOVED lines=9> */
.L_x_277:
[----:B------:R-:W-:Y:S01]  /*141f0*/  IMAD.U32 R10, RZ, RZ, UR6 ;  /* 0x00000006ff0a7e24 */ /* 0x000fe2000f8e00ff */
[----:B------:R-:W-:Y:S01]  /*14200*/  MOV R2, 0x14230 ;  /* 0x0001423000027802 */ /* 0x000fe20000000f00 */
[----:B------:R-:W-:-:S07]  /*14210*/  IMAD.U32 R11, RZ, RZ, UR7 ;  /* 0x00000007ff0b7e24 */ /* 0x000fce000f8e00ff */
[----:B0-----:R-:W-:Y:S05]  /*14220*/  CALL.REL.NOINC `($__internal_5_$__cuda_sm20_rem_s64) ;  /* 0x0000003c00b07944 */ /* 0x001fea0003c00000 */
[----:B------:R-:W-:Y:S01]  /*14230*/  IMAD.MOV.U32 R4, RZ, RZ, R6 ;  /* 0x000000ffff047224 */ /* 0x000fe200078e0006 */
[----:B------:R-:W-:-:S07]  /*14240*/  MOV R5, R7 ;  /* 0x0000000700057202 */ /* 0x000fce0000000f00 */
.L_x_278:
[----:B------:R-:W-:Y:S05]  /*14250*/  BSYNC.RECONVERGENT B1 ;  /* 0x0000000000017941 */ /* 0x000fea0003800200 */
.L_x_276:
[----:B------:R-:W-:Y:S01]  /*14260*/  IMAD R2, R3, UR24, RZ ;  /* 0x0000001803027c24 */ /* 0x000fe2000f8e02ff */
[----:B------:R-:W0:Y:S01]  /*14270*/  LDC.64 R18, c[0x0][0x3e8] ;  /* 0x0000fa00ff127b82 */ /* 0x000e220000000a00 */
[----:B------:R-:W-:-:S04]  /*14280*/  IMAD.WIDE.U32 R6, R13, UR24, RZ ;  /* 0x000000180d067c25 */ /* 0x000fc8000f8e00ff */
[----:B------:R-:W-:Y:S02]  /*14290*/  IMAD R9, R13, UR25, R2 ;  /* 0x000000190d097c24 */ /* 0x000fe4000f8e0202 */
[----:B------:R-:W-:Y:S02]  /*142a0*/  IMAD.SHL.U32 R8, R6, 0x8, RZ ;  /* 0x0000000806087824 */ /* 0x000fe400078e00ff */
[----:B------:R-:W-:-:S03]  /*142b0*/  IMAD.IADD R7, R7, 0x1, R9 ;  /* 0x0000000107077824 */ /* 0x000fc600078e0209 */
[----:B------:R-:W-:Y:S02]  /*142c0*/  IADD3 R14, P0, PT, R8, UR28, RZ ;  /* 0x0000001c080e7c10 */ /* 0x000fe4000ff1e0ff */
[----:B------:R-:W-:-:S04]  /*142d0*/  SHF.L.U64.HI R6, R6, 0x3, R7 ;  /* 0x0000000306067819 */ /* 0x000fc80000010207 */
[----:B------:R-:W-:Y:S02]  /*142e0*/  IADD3.X R15, PT, PT, R6, UR29, RZ, P0, !PT ;  /* 0x0000001d060f7c10 */ /* 0x000fe400087fe4ff */
[----:B------:R-:W-:-:S03]  /*142f0*/  IADD3 R8, P0, PT, R8, UR30, RZ ;  /* 0x0000001e08087c10 */ /* 0x000fc6000ff1e0ff */
[----:B------:R-:W2:Y:S01]  /*14300*/  LDG.E.64 R10, desc[UR14][R14.64] ;  /* 0x0000000e0e0a7981 */ /* 0x000ea2000c1e1b00 */
[----:B------:R-:W-:-:S03]  /*14310*/  IADD3.X R9, PT, PT, R6, UR31, RZ, P0, !PT ;  /* 0x0000001f06097c10 */ /* 0x000fc600087fe4ff */
[----:B0-----:R-:W3:Y:S04]  /*14320*/  LDG.E.64 R6, desc[UR14][R18.64] ;  /* 0x0000000e12067981 */ /* 0x001ee8000c1e1b00 */
[----:B------:R-:W3:Y:S01]  /*14330*/  LDG.E.64 R8, desc[UR14][R8.64] ;  /* 0x0000000e08087981 */ /* 0x000ee2000c1e1b00 */
[----:B------:R-:W-:Y:S01]  /*14340*/  IADD3 R4, P0, PT, R4, UR26, RZ ;  /* 0x0000001a04047c10 */ /* 0x000fe2000ff1e0ff */
[----:B------:R-:W-:Y:S03]  /*14350*/  BSSY.RECONVERGENT B1, `(.L_x_279) ;  /* 0x0000029000017945 */ /* 0x000fe60003800200 */
[----:B------:R-:W-:-:S05]  /*14360*/  IADD3.X R5, PT, PT, R5, UR27, RZ, P0, !PT ;  /* 0x0000001b05057c10 */ /* 0x000fca00087fe4ff */
[----:B------:R-:W-:-:S04]  /*14370*/  IMAD R5, R5, UR8, RZ ;  /* 0x0000000805057c24 */ /* 0x000fc8000f8e02ff */
[C---:B------:R-:W-:Y:S02]  /*14380*/  IMAD R17, R4.reuse, UR9, R5 ;  /* 0x0000000904117c24 */ /* 0x040fe4000f8e0205 */
[----:B------:R-:W-:-:S04]  /*14390*/  IMAD.WIDE.U32 R4, R4, UR8, RZ ;  /* 0x0000000804047c25 */ /* 0x000fc8000f8e00ff */
[----:B------:R-:W-:Y:S01]  /*143a0*/  IMAD.IADD R5, R5, 0x1, R17 ;  /* 0x0000000105057824 */ /* 0x000fe200078e0211 */
[----:B------:R-:W-:-:S04]  /*143b0*/  LEA R16, P0, R4, UR32, 0x3 ;  /* 0x0000002004107c11 */ /* 0x000fc8000f8018ff */
[----:B------:R-:W-:Y:S02]  /*143c0*/  LEA.HI.X R17, R4, UR33, R5, 0x3, P0 ;  /* 0x0000002104117c11 */ /* 0x000fe400080f1c05 */
[----:B------:R-:W-:-:S04]  /*143d0*/  IADD3 R13, P0, PT, R0, R13, RZ ;  /* 0x0000000d000d7210 */ /* 0x000fc80007f1e0ff */
[----:B------:R-:W-:-:S04]  /*143e0*/  IADD3.X R3, PT, PT, RZ, R3, RZ, P0, !PT ;  /* 0x00000003ff037210 */ /* 0x000fc800007fe4ff */
[----:B------:R-:W-:-:S04]  /*143f0*/  LOP3.LUT R2, R3, UR7, RZ, 0xfc, !PT ;  /* 0x0000000703027c12 */ /* 0x000fc8000f8efcff */
[----:B------:R-:W-:Y:S01]  /*14400*/  ISETP.NE.U32.AND P0, PT, R2, RZ, PT ;  /* 0x000000ff0200720c */ /* 0x000fe20003f05070 */
[----:B--2---:R-:W-:-:S08]  /*14410*/  DMUL R10, R10, UR22 ;  /* 0x000000160a0a7c28 */ /* 0x004fd00008000000 */
[----:B---3--:R-:W-:-:S07]  /*14420*/  DFMA R6, R6, R8, R10 ;  /* 0x000000080606722b */ /* 0x008fce000000000a */
[----:B------:R0:W-:Y:S01]  /*14430*/  STG.E.64 desc[UR14][R16.64], R6 ;  /* 0x0000000610007986 */ /* 0x0001e2000c101b0e */
[----:B------:R-:W-:Y:S05]  /*14440*/  @P0 BRA `(.L_x_280) ;  /* 0x00000000004c0947 */ /* 0x000fea0003800000 */
[----:B0-----:R-:W0:Y:S01]  /*14450*/  I2F.U32.RP R6, UR6 ;  /* 0x0000000600067d06 */ /* 0x001e220008209000 */
        /* <DEDUP_REMOVED lines=18> */
.L_x_280:
[----:B------:R-:W-:Y:S01]  /*14580*/  MOV R10, UR6 ;  /* 0x00000006000a7c02 */ /* 0x000fe20008000f00 */
[----:B------:R-:W-:Y:S01]  /*14590*/  IMAD.U32 R11, RZ, RZ, UR7 ;  /* 0x00000007ff0b7e24 */ /* 0x000fe2000f8e00ff */
[----:B------:R-:W-:-:S07]  /*145a0*/  MOV R2, 0x145c0 ;  /* 0x000145c000027802 */ /* 0x000fce0000000f00 */
[----:B0-----:R-:W-:Y:S05]  /*145b0*/  CALL.REL.NOINC `($__internal_5_$__cuda_sm20_rem_s64) ;  /* 0x0000003800cc7944 */ /* 0x001fea0003c00000 */
[----:B------:R-:W-:Y:S02]  /*145c0*/  IMAD.MOV.U32 R4, RZ, RZ, R6 ;  /* 0x000000ffff047224 */ /* 0x000fe400078e0006 */
[----:B------:R-:W-:-:S07]  /*145d0*/  IMAD.MOV.U32 R5, RZ, RZ, R7 ;  /* 0x000000ffff057224 */ /* 0x000fce00078e0007 */
.L_x_281:
[----:B------:R-:W-:Y:S05]  /*145e0*/  BSYNC.RECONVERGENT B1 ;  /* 0x0000000000017941 */ /* 0x000fea0003800200 */
.L_x_279:
[----:B------:R-:W-:Y:S01]  /*145f0*/  IMAD R2, R3, UR24, RZ ;  /* 0x0000001803027c24 */ /* 0x000fe2000f8e02ff */
[----:B------:R-:W0:Y:S01]  /*14600*/  LDC.64 R18, c[0x0][0x3e8] ;  /* 0x0000fa00ff127b82 */ /* 0x000e220000000a00 */
[----:B------:R-:W-:-:S04]  /*14610*/  IMAD.WIDE.U32 R6, R13, UR24, RZ ;  /* 0x000000180d067c25 */ /* 0x000fc8000f8e00ff */
[----:B------:R-:W-:Y:S01]  /*14620*/  IMAD R9, R13, UR25, R2 ;  /* 0x000000190d097c24 */ /* 0x000fe2000f8e0202 */
[----:B------:R-:W-:-:S03]  /*14630*/  SHF.L.U32 R8, R6, 0x3, RZ ;  /* 0x0000000306087819 */ /* 0x000fc600000006ff */
[----:B------:R-:W-:Y:S01]  /*14640*/  IMAD.IADD R7, R7, 0x1, R9 ;  /* 0x0000000107077824 */ /* 0x000fe200078e0209 */
[----:B------:R-:W-:-:S04]  /*14650*/  IADD3 R14, P0, PT, R8, UR28, RZ ;  /* 0x0000001c080e7c10 */ /* 0x000fc8000ff1e0ff */
        /* <DEDUP_REMOVED lines=43> */
.L_x_283:
[----:B------:R-:W-:Y:S01]  /*14910*/  IMAD.U32 R10, RZ, RZ, UR6 ;  /* 0x00000006ff0a7e24 */ /* 0x000fe2000f8e00ff */
[----:B------:R-:W-:Y:S02]  /*14920*/  MOV R11, UR7 ;  /* 0x00000007000b7c02 */ /* 0x000fe40008000f00 */
[----:B------:R-:W-:-:S07]  /*14930*/  MOV R2, 0x14950 ;  /* 0x0001495000027802 */ /* 0x000fce0000000f00 */
[----:B0-----:R-:W-:Y:S05]  /*14940*/  CALL.REL.NOINC `($__internal_5_$__cuda_sm20_rem_s64) ;  /* 0x0000003400e87944 */ /* 0x001fea0003c00000 */
[----:B------:R-:W-:Y:S02]  /*14950*/  IMAD.MOV.U32 R4, RZ, RZ, R6 ;  /* 0x000000ffff047224 */ /* 0x000fe400078e0006 */
[----:B------:R-:W-:-:S07]  /*14960*/  IMAD.MOV.U32 R5, RZ, RZ, R7 ;  /* 0x000000ffff057224 */ /* 0x000fce00078e0007 */
.L_x_284:
[----:B------:R-:W-:Y:S05]  /*14970*/  BSYNC.RECONVERGENT B1 ;  /* 0x0000000000017941 */ /* 0x000fea0003800200 */
.L_x_282:
[----:B------:R-:W-:Y:S01]  /*14980*/  IMAD R2, R3, UR24, RZ ;  /* 0x0000001803027c24 */ /* 0x000fe2000f8e02ff */
[----:B------:R-:W0:Y:S01]  /*14990*/  LDC.64 R18, c[0x0][0x3e8] ;  /* 0x0000fa00ff127b82 */ /* 0x000e220000000a00 */
[----:B------:R-:W-:-:S04]  /*149a0*/  IMAD.WIDE.U32 R6, R13, UR24, RZ ;  /* 0x000000180d067c25 */ /* 0x000fc8000f8e00ff */
[----:B------:R-:W-:Y:S02]  /*149b0*/  IMAD R9, R13, UR25, R2 ;  /* 0x000000190d097c24 */ /* 0x000fe4000f8e0202 */
[----:B------:R-:W-:-:S03]  /*149c0*/  IMAD.SHL.U32 R8, R6, 0x8, RZ ;  /* 0x0000000806087824 */ /* 0x000fc600078e00ff */
[----:B------:R-:W-:Y:S02]  /*149d0*/  IADD3 R7, PT, PT, R7, R9, RZ ;  /* 0x0000000907077210 */ /* 0x000fe40007ffe0ff */
        /* <DEDUP_REMOVED lines=44> */
.L_x_286:
[----:B------:R-:W-:Y:S01]  /*14ca0*/  IMAD.U32 R10, RZ, RZ, UR6 ;  /* 0x00000006ff0a7e24 */ /* 0x000fe2000f8e00ff */
[----:B------:R-:W-:Y:S01]  /*14cb0*/  MOV R2, 0x14ce0 ;  /* 0x00014ce000027802 */ /* 0x000fe20000000f00 */
[----:B------:R-:W-:-:S07]  /*14cc0*/  IMAD.U32 R11, RZ, RZ, UR7 ;  /* 0x00000007ff0b7e24 */ /* 0x000fce000f8e00ff */
[----:B0-----:R-:W-:Y:S05]  /*14cd0*/  CALL.REL.NOINC `($__internal_5_$__cuda_sm20_rem_s64) ;  /* 0x0000003400047944 */ /* 0x001fea0003c00000 */
[----:B------:R-:W-:Y:S01]  /*14ce0*/  MOV R4, R6 ;  /* 0x0000000600047202 */ /* 0x000fe20000000f00 */
[----:B------:R-:W-:-:S07]  /*14cf0*/  IMAD.MOV.U32 R5, RZ, RZ, R7 ;  /* 0x000000ffff057224 */ /* 0x000fce00078e0007 */
.L_x_287:
[----:B------:R-:W-:Y:S05]  /*14d00*/  BSYNC.RECONVERGENT B1 ;  /* 0x0000000000017941 */ /* 0x000fea0003800200 */
.L_x_285:
        /* <DEDUP_REMOVED lines=14> */
[----:B------:R-:W-:-:S04]  /*14df0*/  IADD3 R4, P0, PT, R4, UR26, RZ ;  /* 0x0000001a04047c10 */ /* 0x000fc8000ff1e0ff */
[----:B------:R-:W-:-:S05]  /*14e00*/  IADD3.X R5, PT, PT, R5, UR27, RZ, P0, !PT ;  /* 0x0000001b05057c10 */ /* 0x000fca00087fe4ff */
[----:B------:R-:W-:-:S04]  /*14e10*/  IMAD R5, R5, UR8, RZ ;  /* 0x0000000805057c24 */ /* 0x000fc8000f8e02ff */
[C---:B------:R-:W-:Y:S02]  /*14e20*/  IMAD R17, R4.reuse, UR9, R5 ;  /* 0x0000000904117c24 */ /* 0x040fe4000f8e0205 */
[----:B------:R-:W-:-:S03]  /*14e30*/  IMAD.WIDE.U32 R4, R4, UR8, RZ ;  /* 0x0000000804047c25 */ /* 0x000fc6000f8e00ff */
[----:B------:R-:W-:Y:S02]  /*14e40*/  LEA R16, P0, R4, UR32, 0x3 ;  /* 0x0000002004107c11 */ /* 0x000fe4000f8018ff */
[----:B------:R-:W-:-:S04]  /*14e50*/  IADD3 R5, PT, PT, R5, R17, RZ ;  /* 0x0000001105057210 */ /* 0x000fc80007ffe0ff */
[----:B------:R-:W-:Y:S02]  /*14e60*/  LEA.HI.X R17, R4, UR33, R5, 0x3, P0 ;  /* 0x0000002104117c11 */ /* 0x000fe400080f1c05 */
[----:B------:R-:W-:-:S05]  /*14e70*/  IADD3 R13, P0, PT, R0, R13, RZ ;  /* 0x0000000d000d7210 */ /* 0x000fca0007f1e0ff */
[----:B------:R-:W-:Y:S01]  /*14e80*/  IMAD.X R3, RZ, RZ, R3, P0 ;  /* 0x000000ffff037224 */ /* 0x000fe200000e0603 */
[----:B------:R-:W-:-:S04]  /*14e90*/  ISETP.GE.U32.AND P0, PT, R13, UR26, PT ;  /* 0x0000001a0d007c0c */ /* 0x000fc8000bf06070 */
[----:B------:R-:W-:Y:S01]  /*14ea0*/  ISETP.GE.AND.EX P0, PT, R3, UR27, PT, P0 ;  /* 0x0000001b03007c0c */ /* 0x000fe2000bf06300 */
[----:B--2---:R-:W-:-:S08]  /*14eb0*/  DMUL R10, R10, UR22 ;  /* 0x000000160a0a7c28 */ /* 0x004fd00008000000 */
[----:B---3--:R-:W-:-:S07]  /*14ec0*/  DFMA R6, R6, R8, R10 ;  /* 0x000000080606722b */ /* 0x008fce000000000a */
[----:B------:R1:W-:Y:S01]  /*14ed0*/  STG.E.64 desc[UR14][R16.64], R6 ;  /* 0x0000000610007986 */ /* 0x0003e2000c101b0e */
[----:B------:R-:W-:Y:S05]  /*14ee0*/  @!P0 BRA `(.L_x_288) ;  /* 0xfffffff000648947 */ /* 0x000fea000383ffff */
[----:B------:R-:W-:Y:S05]  /*14ef0*/  BSYNC.RECONVERGENT B0 ;  /* 0x0000000000007941 */ /* 0x000fea0003800200 */
.L_x_275:
[----:B------:R-:W-:Y:S05]  /*14f00*/  EXIT ;  /* 0x000000000000794d */ /* 0x000fea0003800000 */
.L_x_265:
[----:B------:R-:W1:Y:S01]  /*14f10*/  LDCU.64 UR6, c[0x0][0x388] ;  /* 0x00007100ff0677ac */ /* 0x000e620008000a00 */
[----:B------:R-:W-:-:S04]  /*14f20*/  ISETP.NE.U32.AND P1, PT, R10, 0x4, PT ;  /* 0x000000040a00780c */ /* 0x000fc80003f25070 */
[----:B------:R-:W-:-:S04]  /*14f30*/  ISETP.NE.AND.EX P1, PT, R11, RZ, PT, P1 ;  /* 0x000000ff0b00720c */ /* 0x000fc80003f25310 */
[----:B------:R-:W-:Y:S02]  /*14f40*/  ISETP.NE.OR.EX P1, PT, R5, RZ, P1, P0 ;  /* 0x000000ff0500720c */ /* 0x000fe40000f25700 */
[----:B-1----:R-:W-:-:S04]  /*14f50*/  ISETP.GE.U32.AND P2, PT, R13, UR6, PT ;  /* 0x000000060d007c0c */ /* 0x002fc8000bf46070 */
[----:B------:R-:W-:-:S13]  /*14f60*/  ISETP.GE.OR.EX P1, PT, R3, UR7, P1, P2 ;  /* 0x0000000703007c0c */ /* 0x000fda0008f26720 */
[----:B------:R-:W-:Y:S05]  /*14f70*/  @P1 EXIT ;  /* 0x000000000000194d */ /* 0x000fea0003800000 */
[----:B------:R-:W-:Y:S01]  /*14f80*/  IADD3 R14, P1, PT, R0, R13, RZ ;  /* 0x0000000d000e7210 */ /* 0x000fe20007f3e0ff */
[----:B------:R-:W-:Y:S03]  /*14f90*/  BSSY.RECONVERGENT B0, `(.L_x_289) ;  /* 0x0000025000007945 */ /* 0x000fe60003800200 */
[C---:B------:R-:W-:Y:S01]  /*14fa0*/  ISETP.GT.U32.AND P0, PT, R14.reuse, UR6, PT ;  /* 0x000000060e007c0c */ /* 0x040fe2000bf04070 */
[----:B------:R-:W-:Y:S01]  /*14fb0*/  IMAD.X R20, RZ, RZ, R3, P1 ;  /* 0x000000ffff147224 */ /* 0x000fe200008e0603 */
[----:B------:R-:W-:-:S04]  /*14fc0*/  ISETP.GE.U32.AND P1, PT, R14, UR6, PT ;  /* 0x000000060e007c0c */ /* 0x000fc8000bf26070 */
[C---:B------:R-:W-:Y:S02]  /*14fd0*/  ISETP.GT.U32.AND.EX P0, PT, R20.reuse, UR7, PT, P0 ;  /* 0x0000000714007c0c */ /* 0x040fe4000bf04100 */
[----:B------:R-:W-:Y:S02]  /*14fe0*/  ISETP.GE.U32.AND.EX P1, PT, R20, UR7, PT, P1 ;  /* 0x0000000714007c0c */ /* 0x000fe4000bf26110 */
[----:B------:R-:W-:Y:S02]  /*14ff0*/  SEL R2, R14, UR6, P0 ;  /* 0x000000060e027c07 */ /* 0x000fe40008000000 */
[----:B------:R-:W-:Y:S02]  /*15000*/  SEL R15, RZ, 0x1, P1 ;  /* 0x00000001ff0f7807 */ /* 0x000fe40000800000 */
[----:B------:R-:W-:Y:S02]  /*15010*/  SEL R5, R20, UR7, P0 ;  /* 0x0000000714057c07 */ /* 0x000fe40008000000 */
[----:B------:R-:W-:-:S04]  /*15020*/  IADD3 R14, P0, P1, R2, -R14, -R15 ;  /* 0x8000000e020e7210 */ /* 0x000fc8000791e80f */
[----:B------:R-:W-:-:S04]  /*15030*/  IADD3.X R20, PT, PT, R5, -0x1, ~R20, P0, P1 ;  /* 0xffffffff05147810 */ /* 0x000fc800007e2c14 */
[----:B------:R-:W-:-:S13]  /*15040*/  ISETP.NE.U32.AND P0, PT, R20, RZ, PT ;  /* 0x000000ff1400720c */ /* 0x000fda0003f05070 */
[----:B------:R-:W-:Y:S05]  /*15050*/  @P0 BRA `(.L_x_290) ;  /* 0x0000000000500947 */ /* 0x000fea0003800000 */
[----:B------:R-:W1:Y:S01]  /*15060*/  I2F.U32.RP R2, R0 ;  /* 0x0000000000027306 */ /* 0x000e620000209000 */
[----:B------:R-:W-:Y:S01]  /*15070*/  IMAD.MOV.U32 R4, RZ, RZ, RZ ;  /* 0x000000ffff047224 */ /* 0x000fe200078e00ff */
[----:B------:R-:W-:-:S06]  /*15080*/  ISETP.NE.U32.AND P2, PT, R0, RZ, PT ;  /* 0x000000ff0000720c */ /* 0x000fcc0003f45070 */
[----:B-1----:R-:W0:Y:S02]  /*15090*/  MUFU.RCP R2, R2 ;  /* 0x0000000200027308 */ /* 0x002e240000001000 */
[----:B0-----:R-:W-:-:S06]  /*150a0*/  VIADD R6, R2, 0xffffffe ;  /* 0x0ffffffe02067836 */ /* 0x001fcc0000000000 */
[----:B------:R-:W0:Y:S02]  /*150b0*/  F2I.FTZ.U32.TRUNC.NTZ R5, R6 ;  /* 0x0000000600057305 */ /* 0x000e24000021f000 */
[----:B0-----:R-:W-:-:S05]  /*150c0*/  IADD3 R7, PT, PT, RZ, -R5, RZ ;  /* 0x80000005ff077210 */ /* 0x001fca0007ffe0ff */
        /* <DEDUP_REMOVED lines=8> */
[----:B------:R-:W-:Y:S01]  /*15150*/  ISETP.GE.U32.AND P1, PT, R5, R0, PT ;  /* 0x000000000500720c */ /* 0x000fe20003f26070 */
[----:B------:R-:W-:-:S12]  /*15160*/  IMAD.MOV.U32 R5, RZ, RZ, RZ ;  /* 0x000000ffff057224 */ /* 0x000fd800078e00ff */
[----:B------:R-:W-:Y:S01]  /*15170*/  @P1 VIADD R4, R4, 0x1 ;  /* 0x0000000104041836 */ /* 0x000fe20000000000 */
[----:B------:R-:W-:Y:S01]  /*15180*/  @!P2 LOP3.LUT R4, RZ, R0, RZ, 0x33, !PT ;  /* 0x00000000ff04a212 */ /* 0x000fe200078e33ff */
[----:B------:R-:W-:Y:S06]  /*15190*/  BRA `(.L_x_291) ;  /* 0x0000000000107947 */ /* 0x000fec0003800000 */
.L_x_290:
[----:B------:R-:W-:-:S07]  /*151a0*/  MOV R4, 0x151c0 ;  /* 0x000151c000047802 */ /* 0x000fce0000000f00 */
[----:B0-----:R-:W-:Y:S05]  /*151b0*/  CALL.REL.NOINC `($__internal_3_$__cuda_sm20_div_u64) ;  /* 0x0000002800187944 */ /* 0x001fea0003c00000 */
[----:B------:R-:W-:Y:S01]  /*151c0*/  IMAD.MOV.U32 R4, RZ, RZ, R6 ;  /* 0x000000ffff047224 */ /* 0x000fe200078e0006 */
[----:B------:R-:W-:-:S07]  /*151d0*/  MOV R5, R7 ;  /* 0x0000000700057202 */ /* 0x000fce0000000f00 */
.L_x_291:
[----:B------:R-:W-:Y:S05]  /*151e0*/  BSYNC.RECONVERGENT B0 ;  /* 0x0000000000007941 */ /* 0x000fea0003800200 */
.L_x_289:
        /* <DEDUP_REMOVED lines=10> */
[----:B0-----:R-:W-:-:S02]  /*15290*/  UIADD3 UR6, UP0, UPT, UR4, -0x1, URZ ;  /* 0xffffffff04067890 */ /* 0x001fc4000ff1e0ff */
[----:B------:R-:W-:Y:S02]  /*152a0*/  UIADD3 UR8, UP1, UPT, UR4, 0x1, URZ ;  /* 0x0000000104087890 */ /* 0x000fe4000ff3e0ff */
[----:B------:R-:W-:Y:S02]  /*152b0*/  UIADD3.X UR7, UPT, UPT, UR5, -0x1, URZ, UP0, !UPT ;  /* 0xffffffff05077890 */ /* 0x000fe400087fe4ff */
[----:B------:R-:W-:-:S05]  /*152c0*/  UIADD3.X UR9, UPT, UPT, URZ, UR5, URZ, UP1, !UPT ;  /* 0x00000005ff097290 */ /* 0x000fca0008ffe4ff */
[----:B-1----:R-:W-:Y:S07]  /*152d0*/  @!P0 BRA `(.L_x_293) ;  /* 0x00000004006c8947 */ /* 0x002fee0003800000 */
[----:B------:R-:W0:Y:S01]  /*152e0*/  LDCU.64 UR10, c[0x0][0x398] ;  /* 0x00007300ff0a77ac */ /* 0x000e220008000a00 */
[----:B------:R-:W-:Y:S02]  /*152f0*/  IMAD R2, R3, UR4, RZ ;  /* 0x0000000403027c24 */ /* 0x000fe4000f8e02ff */
[----:B------:R-:W-:-:S04]  /*15300*/  IMAD.WIDE.U32 R4, R13, UR4, RZ ;  /* 0x000000040d047c25 */ /* 0x000fc8000f8e00ff */
[----:B------:R-:W-:Y:S02]  /*15310*/  IMAD R7, R13, UR5, R2 ;  /* 0x000000050d077c24 */ /* 0x000fe4000f8e0202 */
[----:B------:R-:W-:Y:S02]  /*15320*/  VIADD R17, R15, 0x1 ;  /* 0x000000010f117836 */ /* 0x000fe40000000000 */
[----:B------:R-:W-:Y:S02]  /*15330*/  IMAD.IADD R7, R5, 0x1, R7 ;  /* 0x0000000105077824 */ /* 0x000fe400078e0207 */
[----:B------:R-:W-:Y:S01]  /*15340*/  IMAD.WIDE.U32 R18, R0, UR4, RZ ;  /* 0x0000000400127c25 */ /* 0x000fe2000f8e00ff */
[----:B------:R-:W-:-:S03]  /*15350*/  LOP3.LUT R17, R17, 0x3, RZ, 0xc0, !PT ;  /* 0x0000000311117812 */ /* 0x000fc600078ec0ff */
[----:B------:R-:W-:Y:S01]  /*15360*/  IMAD R9, R0, UR5, R19 ;  /* 0x0000000500097c24 */ /* 0x000fe2000f8e0213 */
[----:B0-----:R-:W-:Y:S02]  /*15370*/  LEA R20, P0, R4, UR10, 0x3 ;  /* 0x0000000a04147c11 */ /* 0x001fe4000f8018ff */
[----:B------:R-:W-:Y:S02]  /*15380*/  IADD3 R17, P2, PT, RZ, -R17, RZ ;  /* 0x80000011ff117210 */ /* 0x000fe40007f5e0ff */
[----:B------:R-:W-:Y:S02]  /*15390*/  IADD3 R20, P1, PT, R20, 0x8, RZ ;  /* 0x0000000814147810 */ /* 0x000fe40007f3e0ff */
[----:B------:R-:W-:Y:S02]  /*153a0*/  LEA.HI.X R4, R4, UR11, R7, 0x3, P0 ;  /* 0x0000000b04047c11 */ /* 0x000fe400080f1c07 */
[----:B------:R-:W-:Y:S02]  /*153b0*/  SHF.L.U64.HI R12, R18, 0x3, R9 ;  /* 0x00000003120c7819 */ /* 0x000fe40000010209 */
[----:B------:R-:W-:Y:S01]  /*153c0*/  IADD3.X R16, PT, PT, RZ, -0x1, RZ, P2, !PT ;  /* 0xffffffffff107810 */ /* 0x000fe200017fe4ff */
[----:B------:R-:W-:-:S07]  /*153d0*/  IMAD.X R21, RZ, RZ, R4, P1 ;  /* 0x000000ffff157224 */ /* 0x000fce00008e0604 */
.L_x_298:
[----:B------:R-:W-:Y:S01]  /*153e0*/  LOP3.LUT R2, R3, UR7, RZ, 0xfc, !PT ;  /* 0x0000000703027c12 */ /* 0x000fe2000f8efcff */
[----:B------:R-:W-:Y:S03]  /*153f0*/  BSSY.RECONVERGENT B1, `(.L_x_294) ;  /* 0x000001c000017945 */ /* 0x000fe60003800200 */
[----:B------:R-:W-:-:S13]  /*15400*/  ISETP.NE.U32.AND P0, PT, R2, RZ, PT ;  /* 0x000000ff0200720c */ /* 0x000fda0003f05070 */
[----:B------:R-:W-:Y:S05]  /*15410*/  @P0 BRA `(.L_x_295) ;  /* 0x00000000004c0947 */ /* 0x000fea0003800000 */
[----:B------:R-:W0:Y:S01]  /*15420*/  I2F.U32.RP R6, UR6 ;  /* 0x0000000600067d06 */ /* 0x000e220008209000 */
[----:B------:R-:W-:Y:S02]  /*15430*/  ISETP.NE.U32.AND P1, PT, RZ, UR6, PT ;  /* 0x00000006ff007c0c */ /* 0x000fe4000bf25070 */
[----:B------:R-:W-:-:S05]  /*15440*/  MOV R23, RZ ;  /* 0x000000ff00177202 */ /* 0x000fca0000000f00 */
[----:B0-----:R-:W0:Y:S02]  /*15450*/  MUFU.RCP R6, R6 ;  /* 0x0000000600067308 */ /* 0x001e240000001000 */
[----:B0-----:R-:W-:-:S06]  /*15460*/  VIADD R4, R6, 0xffffffe ;  /* 0x0ffffffe06047836 */ /* 0x001fcc0000000000 */
[----:B------:R0:W1:Y:S02]  /*15470*/  F2I.FTZ.U32.TRUNC.NTZ R5, R4 ;  /* 0x0000000400057305 */ /* 0x000064000021f000 */
[----:B0-----:R-:W-:Y:S02]  /*15480*/  HFMA2 R4, -RZ, RZ, 0, 0 ;  /* 0x00000000ff047431 */ /* 0x001fe400000001ff */
        /* <DEDUP_REMOVED lines=12> */
.L_x_295:
[----:B------:R-:W-:Y:S01]  /*15550*/  IMAD.U32 R10, RZ, RZ, UR6 ;  /* 0x00000006ff0a7e24 */ /* 0x000fe2000f8e00ff */
[----:B------:R-:W-:Y:S01]  /*15560*/  MOV R2, 0x15590 ;  /* 0x0001559000027802 */ /* 0x000fe20000000f00 */
[----:B------:R-:W-:-:S07]  /*15570*/  IMAD.U32 R11, RZ, RZ, UR7 ;  /* 0x00000007ff0b7e24 */ /* 0x000fce000f8e00ff */
[----:B--23--:R-:W-:Y:S05]  /*15580*/  CALL.REL.NOINC `($__internal_5_$__cuda_sm20_rem_s64) ;  /* 0x0000002800d87944 */ /* 0x00cfea0003c00000 */
[----:B------:R-:W-:Y:S01]  /*15590*/  IMAD.MOV.U32 R22, RZ, RZ, R6 ;  /* 0x000000ffff167224 */ /* 0x000fe200078e0006 */
[----:B------:R-:W-:-:S07]  /*155a0*/  MOV R23, R7 ;  /* 0x0000000700177202 */ /* 0x000fce0000000f00 */
.L_x_296:
[----:B--23--:R-:W-:Y:S05]  /*155b0*/  BSYNC.RECONVERGENT B1 ;  /* 0x0000000000017941 */ /* 0x00cfea0003800200 */
.L_x_294:
        /* <DEDUP_REMOVED lines=22> */
.L_x_297:
[----:B------:R-:W2:Y:S04]  /*15720*/  LDG.E.64 R6, desc[UR14][R20.64] ;  /* 0x0000000e14067981 */ /* 0x000ea8000c1e1b00 */
[----:B------:R0:W2:Y:S01]  /*15730*/  LDG.E.64 R8, desc[UR14][R20.64+-0x8] ;  /* 0xfffff80e14087981 */ /* 0x0000a2000c1e1b00 */
[----:B------:R-:W-:Y:S02]  /*15740*/  IADD3 R2, P0, PT, R22, UR16, RZ ;  /* 0x0000001016027c10 */ /* 0x000fe4000ff1e0ff */
[----:B------:R-:W-:Y:S02]  /*15750*/  IADD3 R13, P1, PT, R0, R13, RZ ;  /* 0x0000000d000d7210 */ /* 0x000fe40007f3e0ff */
[----:B------:R-:W-:Y:S01]  /*15760*/  IADD3.X R22, PT, PT, R23, UR17, RZ, P0, !PT ;  /* 0x0000001117167c10 */ /* 0x000fe200087fe4ff */
[----:B------:R-:W-:-:S04]  /*15770*/  IMAD.WIDE.U32 R10, R2, UR8, RZ ;  /* 0x00000008020a7c25 */ /* 0x000fc8000f8e00ff */
[----:B------:R-:W-:Y:S01]  /*15780*/  IMAD R23, R22, UR8, RZ ;  /* 0x0000000816177c24 */ /* 0x000fe2000f8e02ff */
[----:B0-----:R-:W-:Y:S01]  /*15790*/  LEA R20, P2, R18, R20, 0x3 ;  /* 0x0000001412147211 */ /* 0x001fe200078418ff */
[----:B------:R-:W-:-:S04]  /*157a0*/  IMAD.X R3, RZ, RZ, R3, P1 ;  /* 0x000000ffff037224 */ /* 0x000fc800008e0603 */
[----:B------:R-:W-:Y:S01]  /*157b0*/  IMAD.X R21, R21, 0x1, R12, P2 ;  /* 0x0000000115157824 */ /* 0x000fe200010e060c */
[----:B--2---:R-:W-:-:S08]  /*157c0*/  DADD R6, R6, -R8 ;  /* 0x0000000006067229 */ /* 0x004fd00000000808 */
[----:B------:R-:W-:Y:S01]  /*157d0*/  DMUL R6, R6, R4 ;  /* 0x0000000406067228 */ /* 0x000fe20000000000 */
[----:B------:R-:W-:Y:S01]  /*157e0*/  IMAD R5, R2, UR9, R23 ;  /* 0x0000000902057c24 */ /* 0x000fe2000f8e0217 */
[----:B------:R-:W-:-:S04]  /*157f0*/  LEA R4, P0, R10, UR18, 0x3 ;  /* 0x000000120a047c11 */ /* 0x000fc8000f8018ff */
[----:B------:R-:W-:Y:S02]  /*15800*/  IADD3 R5, PT, PT, R11, R5, RZ ;  /* 0x000000050b057210 */ /* 0x000fe40007ffe0ff */
[----:B------:R-:W-:Y:S02]  /*15810*/  DFMA R6, R8, UR12, R6 ;  /* 0x0000000c08067c2b */ /* 0x000fe40008000006 */
[----:B------:R-:W-:Y:S02]  /*15820*/  LEA.HI.X R5, R10, UR19, R5, 0x3, P0 ;  /* 0x000000130a057c11 */ /* 0x000fe400080f1c05 */
[----:B------:R-:W-:-:S03]  /*15830*/  IADD3 R17, P0, PT, R17, 0x1, RZ ;  /* 0x0000000111117810 */ /* 0x000fc60007f1e0ff */
[----:B------:R0:W-:Y:S02]  /*15840*/  STG.E.64 desc[UR14][R4.64+0x8], R6 ;  /* 0x0000080604007986 */ /* 0x0001e4000c101b0e */
[----:B------:R-:W-:Y:S01]  /*15850*/  IMAD.X R16, RZ, RZ, R16, P0 ;  /* 0x000000ffff107224 */ /* 0x000fe200000e0610 */
[----:B------:R-:W-:-:S04]  /*15860*/  ISETP.NE.U32.AND P0, PT, R17, RZ, PT ;  /* 0x000000ff1100720c */ /* 0x000fc80003f05070 */
[----:B------:R-:W-:-:S13]  /*15870*/  ISETP.NE.AND.EX P0, PT, R16, RZ, PT, P0 ;  /* 0x000000ff1000720c */ /* 0x000fda0003f05300 */
[----:B0-----:R-:W-:Y:S05]  /*15880*/  @P0 BRA `(.L_x_298) ;  /* 0xfffffff800d40947 */ /* 0x001fea000383ffff */
.L_x_293:
[----:B--23--:R-:W-:Y:S05]  /*15890*/  BSYNC.RECONVERGENT B0 ;  /* 0x0000000000007941 */ /* 0x00cfea0003800200 */
.L_x_292:
[----:B------:R-:W-:Y:S01]  /*158a0*/  ISETP.GE.U32.AND P0, PT, R15, 0x3, PT ;  /* 0x000000030f00780c */ /* 0x000fe20003f06070 */
[----:B------:R-:W0:Y:S03]  /*158b0*/  LDCU.64 UR20, c[0x0][0x438] ;  /* 0x00008700ff1477ac */ /* 0x000e260008000a00 */
[----:B------:R-:W-:Y:S01]  /*158c0*/  ISETP.GE.U32.AND.EX P0, PT, R14, RZ, PT, P0 ;  /* 0x000000ff0e00720c */ /* 0x000fe20003f06100 */
[----:B------:R-:W1:Y:S01]  /*158d0*/  LDCU.64 UR22, c[0x0][0x440] ;  /* 0x00008800ff1677ac */ /* 0x000e620008000a00 */
[----:B------:R-:W2:Y:S01]  /*158e0*/  LDCU.64 UR10, c[0x0][0x398] ;  /* 0x00007300ff0a77ac */ /* 0x000ea20008000a00 */
[----:B------:R-:W3:Y:S10]  /*158f0*/  LDCU.128 UR24, c[0x0][0x380] ;  /* 0x00007000ff1877ac */ /* 0x000ef40008000c00 */
[----:B0123--:R-:W-:Y:S05]  /*15900*/  @!P0 EXIT ;  /* 0x000000000000894d */ /* 0x00ffea0003800000 */
[----:B------:R-:W-:Y:S01]  /*15910*/  BSSY.RECONVERGENT B0, `(.L_x_299) ;  /* 0x000012c000007945 */ /* 0x000fe20003800200 */
.L_x_316:
        /* <DEDUP_REMOVED lines=23> */
.L_x_301:
[----:B------:R-:W-:Y:S01]  /*15a90*/  IMAD.U32 R10, RZ, RZ, UR6 ;  /* 0x00000006ff0a7e24 */ /* 0x000fe2000f8e00ff */
[----:B------:R-:W-:Y:S02]  /*15aa0*/  MOV R11, UR7 ;  /* 0x00000007000b7c02 */ /* 0x000fe40008000f00 */
[----:B------:R-:W-:-:S07]  /*15ab0*/  MOV R2, 0x15ad0 ;  /* 0x00015ad000027802 */ /* 0x000fce0000000f00 */
[----:B------:R-:W-:Y:S05]  /*15ac0*/  CALL.REL.NOINC `($__internal_5_$__cuda_sm20_rem_s64) ;  /* 0x0000002400887944 */ /* 0x000fea0003c00000 */
[----:B------:R-:W-:Y:S02]  /*15ad0*/  IMAD.MOV.U32 R14, RZ, RZ, R6 ;  /* 0x000000ffff0e7224 */ /* 0x000fe400078e0006 */
[----:B------:R-:W-:-:S07]  /*15ae0*/  IMAD.MOV.U32 R15, RZ, RZ, R7 ;  /* 0x000000ffff0f7224 */ /* 0x000fce00078e0007 */
.L_x_302:
[----:B------:R-:W-:Y:S05]  /*15af0*/  BSYNC.RECONVERGENT B1 ;  /* 0x0000000000017941 */ /* 0x000fea0003800200 */
.L_x_300:
        /* <DEDUP_REMOVED lines=22> */
.L_x_303:
[----:B------:R-:W-:Y:S02]  /*15c60*/  IMAD R2, R3, UR24, RZ ;  /* 0x0000001803027c24 */ /* 0x000fe4000f8e02ff */
[----:B------:R-:W-:-:S04]  /*15c70*/  IMAD.WIDE.U32 R8, R13, UR24, RZ ;  /* 0x000000180d087c25 */ /* 0x000fc8000f8e00ff */
[----:B------:R-:W-:Y:S01]  /*15c80*/  IMAD R7, R13, UR25, R2 ;  /* 0x000000190d077c24 */ /* 0x000fe2000f8e0202 */
[----:B------:R-:W-:-:S03]  /*15c90*/  LEA R6, P0, R8, UR10, 0x3 ;  /* 0x0000000a08067c11 */ /* 0x000fc6000f8018ff */
[----:B------:R-:W-:-:S05]  /*15ca0*/  IMAD.IADD R7, R9, 0x1, R7 ;  /* 0x0000000109077824 */ /* 0x000fca00078e0207 */
[----:B------:R-:W-:-:S05]  /*15cb0*/  LEA.HI.X R7, R8, UR11, R7, 0x3, P0 ;  /* 0x0000000b08077c11 */ /* 0x000fca00080f1c07 */
[----:B------:R-:W2:Y:S04]  /*15cc0*/  LDG.E.64 R8, desc[UR14][R6.64+0x8] ;  /* 0x0000080e06087981 */ /* 0x000ea8000c1e1b00 */
[----:B------:R-:W2:Y:S01]  /*15cd0*/  LDG.E.64 R10, desc[UR14][R6.64] ;  /* 0x0000000e060a7981 */ /* 0x000ea2000c1e1b00 */
[----:B------:R-:W-:Y:S01]  /*15ce0*/  IADD3 R2, P0, PT, R14, UR26, RZ ;  /* 0x0000001a0e027c10 */ /* 0x000fe2000ff1e0ff */
[----:B------:R-:W-:Y:S03]  /*15cf0*/  BSSY.RECONVERGENT B1, `(.L_x_304) ;  /* 0x000002a000017945 */ /* 0x000fe60003800200 */
[----:B------:R-:W-:-:S05]  /*15d00*/  IADD3.X R14, PT, PT, R15, UR27, RZ, P0, !PT ;  /* 0x0000001b0f0e7c10 */ /* 0x000fca00087fe4ff */
[----:B------:R-:W-:Y:S02]  /*15d10*/  IMAD R17, R14, UR8, RZ ;  /* 0x000000080e117c24 */ /* 0x000fe4000f8e02ff */
[----:B------:R-:W-:-:S04]  /*15d20*/  IMAD.WIDE.U32 R14, R2, UR8, RZ ;  /* 0x00000008020e7c25 */ /* 0x000fc8000f8e00ff */
[----:B------:R-:W-:Y:S01]  /*15d30*/  IMAD R17, R2, UR9, R17 ;  /* 0x0000000902117c24 */ /* 0x000fe2000f8e0211 */
[----:B--2---:R-:W-:-:S08]  /*15d40*/  DADD R8, R8, -R10 ;  /* 0x0000000008087229 */ /* 0x004fd0000000080a */
[----:B------:R-:W-:Y:S01]  /*15d50*/  DMUL R8, R8, R4 ;  /* 0x0000000408087228 */ /* 0x000fe20000000000 */
[----:B------:R-:W-:Y:S01]  /*15d60*/  IMAD.IADD R5, R15, 0x1, R17 ;  /* 0x000000010f057824 */ /* 0x000fe200078e0211 */
[----:B------:R-:W-:-:S04]  /*15d70*/  LEA R4, P0, R14, UR22, 0x3 ;  /* 0x000000160e047c11 */ /* 0x000fc8000f8018ff */
[----:B------:R-:W-:Y:S02]  /*15d80*/  LEA.HI.X R5, R14, UR23, R5, 0x3, P0 ;  /* 0x000000170e057c11 */ /* 0x000fe400080f1c05 */
[----:B------:R-:W-:Y:S01]  /*15d90*/  DFMA R8, R10, UR20, R8 ;  /* 0x000000140a087c2b */ /* 0x000fe20008000008 */
[----:B------:R-:W-:-:S04]  /*15da0*/  IADD3 R13, P0, PT, R0, R13, RZ ;  /* 0x0000000d000d7210 */ /* 0x000fc80007f1e0ff */
[----:B------:R-:W-:Y:S02]  /*15db0*/  IADD3.X R3, PT, PT, RZ, R3, RZ, P0, !PT ;  /* 0x00000003ff037210 */ /* 0x000fe400007fe4ff */
[----:B------:R0:W-:Y:S02]  /*15dc0*/  STG.E.64 desc[UR14][R4.64+0x8], R8 ;  /* 0x0000080804007986 */ /* 0x0001e4000c101b0e */
[----:B------:R-:W-:-:S04]  /*15dd0*/  LOP3.LUT R2, R3, UR7, RZ, 0xfc, !PT ;  /* 0x0000000703027c12 */ /* 0x000fc8000f8efcff */
        /* <DEDUP_REMOVED lines=21> */
.L_x_305:
[----:B------:R-:W-:Y:S01]  /*15f30*/  MOV R10, UR6 ;  /* 0x00000006000a7c02 */ /* 0x000fe20008000f00 */
[----:B------:R-:W-:Y:S01]  /*15f40*/  IMAD.U32 R11, RZ, RZ, UR7 ;  /* 0x00000007ff0b7e24 */ /* 0x000fe2000f8e00ff */
[----:B------:R-:W-:-:S07]  /*15f50*/  MOV R2, 0x15f70 ;  /* 0x00015f7000027802 */ /* 0x000fce0000000f00 */
[----:B------:R-:W-:Y:S05]  /*15f60*/  CALL.REL.NOINC `($__internal_5_$__cuda_sm20_rem_s64) ;  /* 0x0000002000607944 */ /* 0x000fea0003c00000 */
[----:B------:R-:W-:Y:S02]  /*15f70*/  IMAD.MOV.U32 R14, RZ, RZ, R6 ;  /* 0x000000ffff0e7224 */ /* 0x000fe400078e0006 */
[----:B------:R-:W-:-:S07]  /*15f80*/  IMAD.MOV.U32 R15, RZ, RZ, R7 ;  /* 0x000000ffff0f7224 */ /* 0x000fce00078e0007 */
.L_x_306:
[----:B------:R-:W-:Y:S05]  /*15f90*/  BSYNC.RECONVERGENT B1 ;  /* 0x0000000000017941 */ /* 0x000fea0003800200 */
.L_x_304:
        /* <DEDUP_REMOVED lines=22> */
.L_x_307:
        /* <DEDUP_REMOVED lines=16> */
[----:B------:R-:W-:Y:S02]  /*16200*/  LEA R4, P0, R14, UR22, 0x3 ;  /* 0x000000160e047c11 */ /* 0x000fe4000f8018ff */
[----:B------:R-:W-:-:S04]  /*16210*/  IADD3 R5, PT, PT, R15, R17, RZ ;  /* 0x000000110f057210 */ /* 0x000fc80007ffe0ff */
[----:B------:R-:W-:Y:S01]  /*16220*/  LEA.HI.X R5, R14, UR23, R5, 0x3, P0 ;  /* 0x000000170e057c11 */ /* 0x000fe200080f1c05 */
[----:B------:R-:W-:Y:S01]  /*16230*/  DFMA R8, R10, UR20, R8 ;  /* 0x000000140a087c2b */ /* 0x000fe20008000008 */
[----:B------:R-:W-:-:S05]  /*16240*/  IADD3 R13, P0, PT, R0, R13, RZ ;  /* 0x0000000d000d7210 */ /* 0x000fca0007f1e0ff */
[----:B------:R-:W-:Y:S01]  /*16250*/  IMAD.X R3, RZ, RZ, R3, P0 ;  /* 0x000000ffff037224 */ /* 0x000fe200000e0603 */
[----:B------:R0:W-:Y:S04]  /*16260*/  STG.E.64 desc[UR14][R4.64+0x8], R8 ;  /* 0x0000080804007986 */ /* 0x0001e8000c101b0e */
[----:B------:R-:W-:-:S04]  /*16270*/  LOP3.LUT R2, R3, UR7, RZ, 0xfc, !PT ;  /* 0x0000000703027c12 */ /* 0x000fc8000f8efcff */
        /* <DEDUP_REMOVED lines=21> */
.L_x_309:
[----:B------:R-:W-:Y:S01]  /*163d0*/  IMAD.U32 R10, RZ, RZ, UR6 ;  /* 0x00000006ff0a7e24 */ /* 0x000fe2000f8e00ff */
[----:B------:R-:W-:Y:S01]  /*163e0*/  MOV R2, 0x16410 ;  /* 0x0001641000027802 */ /* 0x000fe20000000f00 */
[----:B------:R-:W-:-:S07]  /*163f0*/  IMAD.U32 R11, RZ, RZ, UR7 ;  /* 0x00000007ff0b7e24 */ /* 0x000fce000f8e00ff */
[----:B------:R-:W-:Y:S05]  /*16400*/  CALL.REL.NOINC `($__internal_5_$__cuda_sm20_rem_s64) ;  /* 0x0000001c00387944 */ /* 0x000fea0003c00000 */
[----:B------:R-:W-:Y:S01]  /*16410*/  IMAD.MOV.U32 R14, RZ, RZ, R6 ;  /* 0x000000ffff0e7224 */ /* 0x000fe200078e0006 */
[----:B------:R-:W-:-:S07]  /*16420*/  MOV R15, R7 ;  /* 0x00000007000f7202 */ /* 0x000fce0000000f00 */
.L_x_310:
[----:B------:R-:W-:Y:S05]  /*16430*/  BSYNC.RECONVERGENT B1 ;  /* 0x0000000000017941 */ /* 0x000fea0003800200 */
.L_x_308:
        /* <DEDUP_REMOVED lines=22> */
.L_x_311:
[----:B------:R-:W-:Y:S02]  /*165a0*/  IMAD R2, R3, UR24, RZ ;  /* 0x0000001803027c24 */ /* 0x000fe4000f8e02ff */
[----:B------:R-:W-:-:S04]  /*165b0*/  IMAD.WIDE.U32 R8, R13, UR24, RZ ;  /* 0x000000180d087c25 */ /* 0x000fc8000f8e00ff */
[----:B------:R-:W-:Y:S01]  /*165c0*/  IMAD R7, R13, UR25, R2 ;  /* 0x000000190d077c24 */ /* 0x000fe2000f8e0202 */
[----:B------:R-:W-:-:S04]  /*165d0*/  LEA R6, P0, R8, UR10, 0x3 ;  /* 0x0000000a08067c11 */ /* 0x000fc8000f8018ff */
[----:B------:R-:W-:-:S04]  /*165e0*/  IADD3 R7, PT, PT, R9, R7, RZ ;  /* 0x0000000709077210 */ /* 0x000fc80007ffe0ff */
        /* <DEDUP_REMOVED lines=40> */
.L_x_313:
[----:B------:R-:W-:Y:S01]  /*16870*/  IMAD.U32 R10, RZ, RZ, UR6 ;  /* 0x00000006ff0a7e24 */ /* 0x000fe2000f8e00ff */
[----:B------:R-:W-:Y:S01]  /*16880*/  MOV R2, 0x168b0 ;  /* 0x000168b000027802 */ /* 0x000fe20000000f00 */
[----:B------:R-:W-:-:S07]  /*16890*/  IMAD.U32 R11, RZ, RZ, UR7 ;  /* 0x00000007ff0b7e24 */ /* 0x000fce000f8e00ff */
[----:B------:R-:W-:Y:S05]  /*168a0*/  CALL.REL.NOINC `($__internal_5_$__cuda_sm20_rem_s64) ;  /* 0x0000001800107944 */ /* 0x000fea0003c00000 */
[----:B------:R-:W-:Y:S01]  /*168b0*/  MOV R14, R6 ;  /* 0x00000006000e7202 */ /* 0x000fe20000000f00 */
[----:B------:R-:W-:-:S07]  /*168c0*/  IMAD.MOV.U32 R15, RZ, RZ, R7 ;  /* 0x000000ffff0f7224 */ /* 0x000fce00078e0007 */
.L_x_314:
[----:B------:R-:W-:Y:S05]  /*168d0*/  BSYNC.RECONVERGENT B1 ;  /* 0x0000000000017941 */ /* 0x000fea0003800200 */
.L_x_312:
        /* <DEDUP_REMOVED lines=22> */
.L_x_315:
        /* <DEDUP_REMOVED lines=8> */
[----:B------:R-:W-:-:S04]  /*16ac0*/  IADD3 R2, P0, PT, R14, UR26, RZ ;  /* 0x0000001a0e027c10 */ /* 0x000fc8000ff1e0ff */
        /* <DEDUP_REMOVED lines=12> */
[----:B------:R0:W-:Y:S01]  /*16b90*/  STG.E.64 desc[UR14][R4.64+0x8], R8 ;  /* 0x0000080804007986 */ /* 0x0001e2000c101b0e */
[----:B------:R-:W-:-:S04]  /*16ba0*/  ISETP.GE.U32.AND P0, PT, R13, UR26, PT ;  /* 0x0000001a0d007c0c */ /* 0x000fc8000bf06070 */
[----:B------:R-:W-:-:S13]  /*16bb0*/  ISETP.GE.AND.EX P0, PT, R3, UR27, PT, P0 ;  /* 0x0000001b03007c0c */ /* 0x000fda000bf06300 */
[----:B0-----:R-:W-:Y:S05]  /*16bc0*/  @!P0 BRA `(.L_x_316) ;  /* 0xffffffec00548947 */ /* 0x001fea000383ffff */
[----:B------:R-:W-:Y:S05]  /*16bd0*/  BSYNC.RECONVERGENT B0 ;  /* 0x0000000000007941 */ /* 0x000fea0003800200 */
.L_x_299:
[----:B------:R-:W-:Y:S05]  /*16be0*/  EXIT ;  /* 0x000000000000794d */ /* 0x000fea0003800000 */
        .weak           $__internal_0_$__cuda_sm20_dblrcp_rn_slowpath_v3
        .type           $__internal_0_$__cuda_sm20_dblrcp_rn_slowpath_v3,@function
        .size           $__internal_0_$__cuda_sm20_dblrcp_rn_slowpath_v3,($__internal_1_$__cuda_sm20_div_rn_f64_full - $__internal_0_$__cuda_sm20_dblrcp_rn_slowpath_v3)
$__internal_0_$__cuda_sm20_dblrcp_rn_slowpath_v3:
[----:B------:R-:W-:Y:S01]  /*16bf0*/  DSETP.GTU.AND P0, PT, |R4|, +INF , PT ;  /* 0x7ff000000400742a */ /* 0x000fe20003f0c200 */
[----:B------:R-:W-:-:S13]  /*16c00*/  BSSY.RECONVERGENT B2, `(.L_x_317) ;  /* 0x0000024000027945 */ /* 0x000fda0003800200 */
[----:B------:R-:W-:Y:S05]  /*16c10*/  @P0 BRA `(.L_x_318) ;  /* 0x0000000000800947 */ /* 0x000fea0003800000 */
[----:B------:R-:W-:-:S04]  /*16c20*/  LOP3.LUT R8, R5, 0x7fffffff, RZ, 0xc0, !PT ;  /* 0x7fffffff05087812 */ /* 0x000fc800078ec0ff */
[----:B------:R-:W-:-:S04]  /*16c30*/  IADD3 R6, PT, PT, R8, -0x1, RZ ;  /* 0xffffffff08067810 */ /* 0x000fc80007ffe0ff */
[----:B------:R-:W-:-:S13]  /*16c40*/  ISETP.GE.U32.AND P0, PT, R6, 0x7fefffff, PT ;  /* 0x7fefffff0600780c */ /* 0x000fda0003f06070 */
[----:B------:R-:W-:Y:S01]  /*16c50*/  @P0 LOP3.LUT R7, R5, 0x7ff00000, RZ, 0x3c, !PT ;  /* 0x7ff0000005070812 */ /* 0x000fe200078e3cff */
[----:B------:R-:W-:Y:S01]  /*16c60*/  @P0 IMAD.MOV.U32 R6, RZ, RZ, RZ ;  /* 0x000000ffff060224 */ /* 0x000fe200078e00ff */
[----:B------:R-:W-:Y:S06]  /*16c70*/  @P0 BRA `(.L_x_319) ;  /* 0x0000000000700947 */ /* 0x000fec0003800000 */
[----:B------:R-:W-:-:S13]  /*16c80*/  ISETP.GE.U32.AND P0, PT, R8, 0x1000001, PT ;  /* 0x010000010800780c */ /* 0x000fda0003f06070 */
[----:B------:R-:W-:Y:S05]  /*16c90*/  @!P0 BRA `(.L_x_320) ;  /* 0x0000000000388947 */ /* 0x000fea0003800000 */
[----:B------:R-:W-:Y:S01]  /*16ca0*/  VIADD R11, R5, 0xc0200000 ;  /* 0xc0200000050b7836 */ /* 0x000fe20000000000 */
[----:B------:R-:W-:Y:S01]  /*16cb0*/  MOV R6, R9 ;  /* 0x0000000900067202 */ /* 0x000fe20000000f00 */
[----:B------:R-:W-:Y:S02]  /*16cc0*/  IMAD.MOV.U32 R10, RZ, RZ, R4 ;  /* 0x000000ffff0a7224 */ /* 0x000fe400078e0004 */
[----:B------:R-:W0:Y:S04]  /*16cd0*/  MUFU.RCP64H R7, R11 ;  /* 0x0000000b00077308 */ /* 0x000e280000001800 */
[----:B0-----:R-:W-:-:S08]  /*16ce0*/  DFMA R8, -R10, R6, 1 ;  /* 0x3ff000000a08742b */ /* 0x001fd00000000106 */
[----:B------:R-:W-:-:S08]  /*16cf0*/  DFMA R8, R8, R8, R8 ;  /* 0x000000080808722b */ /* 0x000fd00000000008 */
[----:B------:R-:W-:-:S08]  /*16d00*/  DFMA R8, R6, R8, R6 ;  /* 0x000000080608722b */ /* 0x000fd00000000006 */
[----:B------:R-:W-:-:S08]  /*16d10*/  DFMA R6, -R10, R8, 1 ;  /* 0x3ff000000a06742b */ /* 0x000fd00000000108 */
[----:B------:R-:W-:-:S08]  /*16d20*/  DFMA R6, R8, R6, R8 ;  /* 0x000000060806722b */ /* 0x000fd00000000008 */
[----:B------:R-:W-:-:S08]  /*16d30*/  DMUL R6, R6, 2.2250738585072013831e-308 ;  /* 0x0010000006067828 */ /* 0x000fd00000000000 */
[----:B------:R-:W-:-:S08]  /*16d40*/  DFMA R4, -R4, R6, 1 ;  /* 0x3ff000000404742b */ /* 0x000fd00000000106 */
[----:B------:R-:W-:-:S08]  /*16d50*/  DFMA R4, R4, R4, R4 ;  /* 0x000000040404722b */ /* 0x000fd00000000004 */
[----:B------:R-:W-:Y:S01]  /*16d60*/  DFMA R6, R6, R4, R6 ;  /* 0x000000040606722b */ /* 0x000fe20000000006 */
[----:B------:R-:W-:Y:S10]  /*16d70*/  BRA `(.L_x_319) ;  /* 0x0000000000307947 */ /* 0x000ff40003800000 */
.L_x_320:
[----:B------:R-:W-:Y:S01]  /*16d80*/  DMUL R4, R4, 8.11296384146066816958e+31 ;  /* 0x4690000004047828 */ /* 0x000fe20000000000 */
[----:B------:R-:W-:-:S05]  /*16d90*/  IMAD.MOV.U32 R6, RZ, RZ, R9 ;  /* 0x000000ffff067224 */ /* 0x000fca00078e0009 */
[----:B------:R-:W0:Y:S02]  /*16da0*/  MUFU.RCP64H R7, R5 ;  /* 0x0000000500077308 */ /* 0x000e240000001800 */
[----:B0-----:R-:W-:-:S08]  /*16db0*/  DFMA R8, -R4, R6, 1 ;  /* 0x3ff000000408742b */ /* 0x001fd00000000106 */
[----:B------:R-:W-:-:S08]  /*16dc0*/  DFMA R8, R8, R8, R8 ;  /* 0x000000080808722b */ /* 0x000fd00000000008 */
[----:B------:R-:W-:-:S08]  /*16dd0*/  DFMA R8, R6, R8, R6 ;  /* 0x000000080608722b */ /* 0x000fd00000000006 */
[----:B------:R-:W-:-:S08]  /*16de0*/  DFMA R6, -R4, R8, 1 ;  /* 0x3ff000000406742b */ /* 0x000fd00000000108 */
[----:B------:R-:W-:-:S08]  /*16df0*/  DFMA R6, R8, R6, R8 ;  /* 0x000000060806722b */ /* 0x000fd00000000008 */
[----:B------:R-:W-:Y:S01]  /*16e00*/  DMUL R6, R6, 8.11296384146066816958e+31 ;  /* 0x4690000006067828 */ /* 0x000fe20000000000 */
[----:B------:R-:W-:Y:S10]  /*16e10*/  BRA `(.L_x_319) ;  /* 0x0000000000087947 */ /* 0x000ff40003800000 */
.L_x_318:
[----:B------:R-:W-:Y:S01]  /*16e20*/  LOP3.LUT R7, R5, 0x80000, RZ, 0xfc, !PT ;  /* 0x0008000005077812 */ /* 0x000fe200078efcff */
[----:B------:R-:W-:-:S07]  /*16e30*/  IMAD.MOV.U32 R6, RZ, RZ, R4 ;  /* 0x000000ffff067224 */ /* 0x000fce00078e0004 */
.L_x_319:
[----:B------:R-:W-:Y:S05]  /*16e40*/  BSYNC.RECONVERGENT B2 ;  /* 0x0000000000027941 */ /* 0x000fea0003800200 */
.L_x_317:
[----:B------:R-:W-:Y:S01]  /*16e50*/  IMAD.MOV.U32 R4, RZ, RZ, R2 ;  /* 0x000000ffff047224 */ /* 0x000fe200078e0002 */
[----:B------:R-:W-:-:S04]  /*16e60*/  MOV R5, 0x0 ;  /* 0x0000000000057802 */ /* 0x000fc80000000f00 */
[----:B------:R-:W-:Y:S05]  /*16e70*/  RET.REL.NODEC R4 `(_Z4gutsllPKdS0_S0_S0_S0_S0_S0_S0_S0_S0_S0_S0_S0_S0_S0_S0_S0_S0_S0_PKbddPd) ;  /* 0xfffffe9004607950 */ /* 0x000fea0003c3ffff */
        .weak           $__internal_1_$__cuda_sm20_div_rn_f64_full
        .type           $__internal_1_$__cuda_sm20_div_rn_f64_full,@function
        .size           $__internal_1_$__cuda_sm20_div_rn_f64_full,($__internal_2_$__cuda_sm20_div_s64 - $__internal_1_$__cuda_sm20_div_rn_f64_full)
$__internal_1_$__cuda_sm20_div_rn_f64_full:
[----:B------:R-:W-:Y:S01]  /*16e80*/  IMAD.MOV.U32 R27, RZ, RZ, R5 ;  /* 0x000000ffff1b7224 */ /* 0x000fe200078e0005 */
[----:B------:R-:W-:Y:S01]  /*16e90*/  MOV R11, R9 ;  /* 0x00000009000b7202 */ /* 0x000fe20000000f00 */
[--C-:B------:R-:W-:Y:S01]  /*16ea0*/  IMAD.MOV.U32 R10, RZ, RZ, R8.reuse ;  /* 0x000000ffff0a7224 */ /* 0x100fe200078e0008 */
[----:B------:R-:W-:Y:S01]  /*16eb0*/  FSETP.GEU.AND P0, PT, |R9|, 1.469367938527859385e-39, PT ;  /* 0x001000000900780b */ /* 0x000fe20003f0e200 */
[----:B------:R-:W-:Y:S01]  /*16ec0*/  IMAD.MOV.U32 R24, RZ, RZ, R8 ;  /* 0x000000ffff187224 */ /* 0x000fe200078e0008 */
[C---:B------:R-:W-:Y:S01]  /*16ed0*/  FSETP.GEU.AND P2, PT, |R27|.reuse, 1.469367938527859385e-39, PT ;  /* 0x001000001b00780b */ /* 0x040fe20003f4e200 */
[----:B------:R-:W-:Y:S01]  /*16ee0*/  IMAD.MOV.U32 R26, RZ, RZ, R4 ;  /* 0x000000ffff1a7224 */ /* 0x000fe200078e0004 */
[----:B------:R-:W-:Y:S01]  /*16ef0*/  LOP3.LUT R2, R27, 0x7ff00000, RZ, 0xc0, !PT ;  /* 0x7ff000001b027812 */ /* 0x000fe200078ec0ff */
[----:B------:R-:W-:Y:S01]  /*16f00*/  IMAD.MOV.U32 R4, RZ, RZ, 0x1ca00000 ;  /* 0x1ca00000ff047424 */ /* 0x000fe200078e00ff */
[----:B------:R-:W-:Y:S01]  /*16f10*/  BSSY.RECONVERGENT B1, `(.L_x_321) ;  /* 0x0000058000017945 */ /* 0x000fe20003800200 */
[----:B------:R-:W-:-:S02]  /*16f20*/  IMAD.MOV.U32 R30, RZ, RZ, R26 ;  /* 0x000000ffff1e7224 */ /* 0x000fc400078e001a */
[----:B------:R-:W-:-:S06]  /*16f30*/  IMAD.MOV.U32 R28, RZ, RZ, 0x1 ;  /* 0x00000001ff1c7424 */ /* 0x000fcc00078e00ff */
[----:B------:R-:W-:Y:S02]  /*16f40*/  @!P2 LOP3.LUT R5, R11, 0x7ff00000, RZ, 0xc0, !PT ;  /* 0x7ff000000b05a812 */ /* 0x000fe400078ec0ff */
[----:B------:R-:W-:Y:S02]  /*16f50*/  @!P2 MOV R8, RZ ;  /* 0x000000ff0008a202 */ /* 0x000fe40000000f00 */
[C---:B------:R-:W-:Y:S02]  /*16f60*/  @!P2 ISETP.GE.U32.AND P3, PT, R2.reuse, R5, PT ;  /* 0x000000050200a20c */ /* 0x040fe40003f66070 */
[C---:B------:R-:W-:Y:S02]  /*16f70*/  LOP3.LUT R5, R9.reuse, 0x7ff00000, RZ, 0xc0, !PT ;  /* 0x7ff0000009057812 */ /* 0x040fe400078ec0ff */
[----:B------:R-:W-:Y:S02]  /*16f80*/  LOP3.LUT R9, R9, 0x800fffff, RZ, 0xc0, !PT ;  /* 0x800fffff09097812 */ /* 0x000fe400078ec0ff */
[----:B------:R-:W-:-:S02]  /*16f90*/  ISETP.GE.U32.AND P1, PT, R2, R5, PT ;  /* 0x000000050200720c */ /* 0x000fc40003f26070 */
[----:B------:R-:W-:Y:S01]  /*16fa0*/  LOP3.LUT R25, R9, 0x3ff00000, RZ, 0xfc, !PT ;  /* 0x3ff0000009197812 */ /* 0x000fe200078efcff */
[----:B------:R-:W-:Y:S01]  /*16fb0*/  @!P0 DMUL R24, R10, 8.98846567431157953865e+307 ;  /* 0x7fe000000a188828 */ /* 0x000fe20000000000 */
[C---:B------:R-:W-:Y:S02]  /*16fc0*/  @!P2 SEL R7, R4.reuse, 0x63400000, !P3 ;  /* 0x634000000407a807 */ /* 0x040fe40005800000 */
[----:B------:R-:W-:Y:S02]  /*16fd0*/  SEL R9, R4, 0x63400000, !P1 ;  /* 0x6340000004097807 */ /* 0x000fe40004800000 */
[--C-:B------:R-:W-:Y:S01]  /*16fe0*/  @!P2 LOP3.LUT R7, R7, 0x80000000, R27.reuse, 0xf8, !PT ;  /* 0x800000000707a812 */ /* 0x100fe200078ef81b */
[----:B------:R-:W0:Y:S01]  /*16ff0*/  MUFU.RCP64H R29, R25 ;  /* 0x00000019001d7308 */ /* 0x000e220000001800 */
[----:B------:R-:W-:Y:S02]  /*17000*/  LOP3.LUT R31, R9, 0x800fffff, R27, 0xf8, !PT ;  /* 0x800fffff091f7812 */ /* 0x000fe400078ef81b */
[----:B------:R-:W-:Y:S01]  /*17010*/  @!P2 LOP3.LUT R9, R7, 0x100000, RZ, 0xfc, !PT ;  /* 0x001000000709a812 */ /* 0x000fe200078efcff */
[----:B------:R-:W-:-:S05]  /*17020*/  IMAD.MOV.U32 R7, RZ, RZ, R2 ;  /* 0x000000ffff077224 */ /* 0x000fca00078e0002 */
[----:B------:R-:W-:Y:S02]  /*17030*/  @!P2 DFMA R30, R30, 2, -R8 ;  /* 0x400000001e1ea82b */ /* 0x000fe40000000808 */
[----:B0-----:R-:W-:-:S08]  /*17040*/  DFMA R8, R28, -R24, 1 ;  /* 0x3ff000001c08742b */ /* 0x001fd00000000818 */
[----:B------:R-:W-:Y:S01]  /*17050*/  @!P2 LOP3.LUT R7, R31, 0x7ff00000, RZ, 0xc0, !PT ;  /* 0x7ff000001f07a812 */ /* 0x000fe200078ec0ff */
[----:B------:R-:W-:-:S08]  /*17060*/  DFMA R8, R8, R8, R8 ;  /* 0x000000080808722b */ /* 0x000fd00000000008 */
[----:B------:R-:W-:-:S08]  /*17070*/  DFMA R8, R28, R8, R28 ;  /* 0x000000081c08722b */ /* 0x000fd0000000001c */
[----:B------:R-:W-:-:S08]  /*17080*/  DFMA R32, R8, -R24, 1 ;  /* 0x3ff000000820742b */ /* 0x000fd00000000818 */
[----:B------:R-:W-:-:S08]  /*17090*/  DFMA R32, R8, R32, R8 ;  /* 0x000000200820722b */ /* 0x000fd00000000008 */
[----:B------:R-:W-:-:S08]  /*170a0*/  DMUL R8, R32, R30 ;  /* 0x0000001e20087228 */ /* 0x000fd00000000000 */
[----:B------:R-:W-:-:S08]  /*170b0*/  DFMA R28, R8, -R24, R30 ;  /* 0x80000018081c722b */ /* 0x000fd0000000001e */
[----:B------:R-:W-:Y:S01]  /*170c0*/  DFMA R28, R32, R28, R8 ;  /* 0x0000001c201c722b */ /* 0x000fe20000000008 */
[----:B------:R-:W-:Y:S01]  /*170d0*/  IMAD.MOV.U32 R8, RZ, RZ, R5 ;  /* 0x000000ffff087224 */ /* 0x000fe200078e0005 */
[----:B------:R-:W-:Y:S02]  /*170e0*/  @!P0 LOP3.LUT R8, R25, 0x7ff00000, RZ, 0xc0, !PT ;  /* 0x7ff0000019088812 */ /* 0x000fe400078ec0ff */
[----:B------:R-:W-:-:S04]  /*170f0*/  IADD3 R5, PT, PT, R7, -0x1, RZ ;  /* 0xffffffff07057810 */ /* 0x000fc80007ffe0ff */
[----:B------:R-:W-:Y:S01]  /*17100*/  ISETP.GT.U32.AND P0, PT, R5, 0x7feffffe, PT ;  /* 0x7feffffe0500780c */ /* 0x000fe20003f04070 */
[----:B------:R-:W-:-:S05]  /*17110*/  VIADD R5, R8, 0xffffffff ;  /* 0xffffffff08057836 */ /* 0x000fca0000000000 */
[----:B------:R-:W-:-:S13]  /*17120*/  ISETP.GT.U32.OR P0, PT, R5, 0x7feffffe, P0 ;  /* 0x7feffffe0500780c */ /* 0x000fda0000704470 */
[----:B------:R-:W-:Y:S05]  /*17130*/  @P0 BRA `(.L_x_322) ;  /* 0x0000000000740947 */ /* 0x000fea0003800000 */
[----:B------:R-:W-:-:S04]  /*17140*/  LOP3.LUT R5, R11, 0x7ff00000, RZ, 0xc0, !PT ;  /* 0x7ff000000b057812 */ /* 0x000fc800078ec0ff */
[CC--:B------:R-:W-:Y:S02]  /*17150*/  ISETP.GE.U32.AND P0, PT, R2.reuse, R5.reuse, PT ;  /* 0x000000050200720c */ /* 0x0c0fe40003f06070 */
[----:B------:R-:W-:Y:S02]  /*17160*/  VIADDMNMX R2, R2, -R5, 0xb9600000, !PT ;  /* 0xb960000002027446 */ /* 0x000fe40007800905 */
[----:B------:R-:W-:Y:S02]  /*17170*/  SEL R5, R4, 0x63400000, !P0 ;  /* 0x6340000004057807 */ /* 0x000fe40004000000 */
[----:B------:R-:W-:Y:S02]  /*17180*/  VIMNMX R2, PT, PT, R2, 0x46a00000, PT ;  /* 0x46a0000002027848 */ /* 0x000fe40003fe0100 */
[----:B------:R-:W-:-:S03]  /*17190*/  MOV R4, RZ ;  /* 0x000000ff00047202 */ /* 0x000fc60000000f00 */
[----:B------:R-:W-:-:S04]  /*171a0*/  IMAD.IADD R2, R2, 0x1, -R5 ;  /* 0x0000000102027824 */ /* 0x000fc800078e0a05 */
[----:B------:R-:W-:-:S06]  /*171b0*/  VIADD R5, R2, 0x7fe00000 ;  /* 0x7fe0000002057836 */ /* 0x000fcc0000000000 */
[----:B------:R-:W-:-:S10]  /*171c0*/  DMUL R32, R28, R4 ;  /* 0x000000041c207228 */ /* 0x000fd40000000000 */
[----:B------:R-:W-:-:S13]  /*171d0*/  FSETP.GTU.AND P0, PT, |R33|, 1.469367938527859385e-39, PT ;  /* 0x001000002100780b */ /* 0x000fda0003f0c200 */
[----:B------:R-:W-:Y:S05]  /*171e0*/  @P0 BRA `(.L_x_323) ;  /* 0x0000000000a80947 */ /* 0x000fea0003800000 */
[----:B------:R-:W-:Y:S01]  /*171f0*/  DFMA R24, R28, -R24, R30 ;  /* 0x800000181c18722b */ /* 0x000fe2000000001e */
[----:B------:R-:W-:-:S09]  /*17200*/  IMAD.MOV.U32 R10, RZ, RZ, RZ ;  /* 0x000000ffff0a7224 */ /* 0x000fd200078e00ff */
[C---:B------:R-:W-:Y:S02]  /*17210*/  FSETP.NEU.AND P0, PT, R25.reuse, RZ, PT ;  /* 0x000000ff1900720b */ /* 0x040fe40003f0d000 */
[----:B------:R-:W-:-:S04]  /*17220*/  LOP3.LUT R4, R25, 0x80000000, R11, 0x48, !PT ;  /* 0x8000000019047812 */ /* 0x000fc800078e480b */
[----:B------:R-:W-:-:S07]  /*17230*/  LOP3.LUT R11, R4, R5, RZ, 0xfc, !PT ;  /* 0x00000005040b7212 */ /* 0x000fce00078efcff */
[----:B------:R-:W-:Y:S05]  /*17240*/  @!P0 BRA `(.L_x_323) ;  /* 0x0000000000908947 */ /* 0x000fea0003800000 */
[----:B------:R-:W-:Y:S01]  /*17250*/  IMAD.MOV R9, RZ, RZ, -R2 ;  /* 0x000000ffff097224 */ /* 0x000fe200078e0a02 */
[----:B------:R-:W-:Y:S01]  /*17260*/  IADD3 R2, PT, PT, -R2, -0x43300000, RZ ;  /* 0xbcd0000002027810 */ /* 0x000fe20007ffe1ff */
[----:B------:R-:W-:-:S06]  /*17270*/  IMAD.MOV.U32 R8, RZ, RZ, RZ ;  /* 0x000000ffff087224 */ /* 0x000fcc00078e00ff */
[----:B------:R-:W-:Y:S02]  /*17280*/  DFMA R8, R32, -R8, R28 ;  /* 0x800000082008722b */ /* 0x000fe4000000001c */
[----:B------:R-:W-:-:S08]  /*17290*/  DMUL.RP R28, R28, R10 ;  /* 0x0000000a1c1c7228 */ /* 0x000fd00000008000 */
[----:B------:R-:W-:Y:S02]  /*172a0*/  FSETP.NEU.AND P0, PT, |R9|, R2, PT ;  /* 0x000000020900720b */ /* 0x000fe40003f0d200 */
[----:B------:R-:W-:Y:S02]  /*172b0*/  LOP3.LUT R2, R29, R4, RZ, 0x3c, !PT ;  /* 0x000000041d027212 */ /* 0x000fe400078e3cff */
[----:B------:R-:W-:Y:S02]  /*172c0*/  FSEL R4, R28, R32, !P0 ;  /* 0x000000201c047208 */ /* 0x000fe40004000000 */
[----:B------:R-:W-:Y:S02]  /*172d0*/  FSEL R5, R2, R33, !P0 ;  /* 0x0000002102057208 */ /* 0x000fe40004000000 */
[----:B------:R-:W-:-:S03]  /*172e0*/  MOV R32, R4 ;  /* 0x0000000400207202 */ /* 0x000fc60000000f00 */
[----:B------:R-:W-:Y:S01]  /*172f0*/  IMAD.MOV.U32 R33, RZ, RZ, R5 ;  /* 0x000000ffff217224 */ /* 0x000fe200078e0005 */
[----:B------:R-:W-:Y:S06]  /*17300*/  BRA `(.L_x_323) ;  /* 0x0000000000607947 */ /* 0x000fec0003800000 */
.L_x_322:
[----:B------:R-:W-:-:S14]  /*17310*/  DSETP.NAN.AND P0, PT, R26, R26, PT ;  /* 0x0000001a1a00722a */ /* 0x000fdc0003f08000 */
[----:B------:R-:W-:Y:S05]  /*17320*/  @P0 BRA `(.L_x_324) ;  /* 0x00000000004c0947 */ /* 0x000fea0003800000 */
[----:B------:R-:W-:-:S14]  /*17330*/  DSETP.NAN.AND P0, PT, R10, R10, PT ;  /* 0x0000000a0a00722a */ /* 0x000fdc0003f08000 */
[----:B------:R-:W-:Y:S05]  /*17340*/  @P0 BRA `(.L_x_325) ;  /* 0x0000000000340947 */ /* 0x000fea0003800000 */
[----:B------:R-:W-:Y:S01]  /*17350*/  ISETP.NE.AND P0, PT, R7, R8, PT ;  /* 0x000000080700720c */ /* 0x000fe20003f05270 */
[----:B------:R-:W-:Y:S02]  /*17360*/  IMAD.MOV.U32 R32, RZ, RZ, 0x0 ;  /* 0x00000000ff207424 */ /* 0x000fe400078e00ff */
[----:B------:R-:W-:-:S10]  /*17370*/  IMAD.MOV.U32 R33, RZ, RZ, -0x80000 ;  /* 0xfff80000ff217424 */ /* 0x000fd400078e00ff */
[----:B------:R-:W-:Y:S05]  /*17380*/  @!P0 BRA `(.L_x_323) ;  /* 0x0000000000408947 */ /* 0x000fea0003800000 */
[----:B------:R-:W-:Y:S02]  /*17390*/  ISETP.NE.AND P0, PT, R7, 0x7ff00000, PT ;  /* 0x7ff000000700780c */ /* 0x000fe40003f05270 */
[----:B------:R-:W-:Y:S02]  /*173a0*/  LOP3.LUT R5, R27, 0x80000000, R11, 0x48, !PT ;  /* 0x800000001b057812 */ /* 0x000fe400078e480b */
[----:B------:R-:W-:-:S13]  /*173b0*/  ISETP.EQ.OR P0, PT, R8, RZ, !P0 ;  /* 0x000000ff0800720c */ /* 0x000fda0004702670 */
[----:B------:R-:W-:Y:S01]  /*173c0*/  @P0 LOP3.LUT R2, R5, 0x7ff00000, RZ, 0xfc, !PT ;  /* 0x7ff0000005020812 */ /* 0x000fe200078efcff */
[----:B------:R-:W-:Y:S01]  /*173d0*/  @!P0 IMAD.MOV.U32 R33, RZ, RZ, R5 ;  /* 0x000000ffff218224 */ /* 0x000fe200078e0005 */
[----:B------:R-:W-:Y:S01]  /*173e0*/  @!P0 MOV R32, RZ ;  /* 0x000000ff00208202 */ /* 0x000fe20000000f00 */
[----:B------:R-:W-:Y:S02]  /*173f0*/  @P0 IMAD.MOV.U32 R32, RZ, RZ, RZ ;  /* 0x000000ffff200224 */ /* 0x000fe400078e00ff */
[----:B------:R-:W-:Y:S01]  /*17400*/  @P0 IMAD.MOV.U32 R33, RZ, RZ, R2 ;  /* 0x000000ffff210224 */ /* 0x000fe200078e0002 */
[----:B------:R-:W-:Y:S06]  /*17410*/  BRA `(.L_x_323) ;  /* 0x00000000001c7947 */ /* 0x000fec0003800000 */
.L_x_325:
[----:B------:R-:W-:Y:S02]  /*17420*/  LOP3.LUT R5, R11, 0x80000, RZ, 0xfc, !PT ;  /* 0x000800000b057812 */ /* 0x000fe400078efcff */
[----:B------:R-:W-:-:S03]  /*17430*/  MOV R32, R10 ;  /* 0x0000000a00207202 */ /* 0x000fc60000000f00 */
[----:B------:R-:W-:Y:S01]  /*17440*/  IMAD.MOV.U32 R33, RZ, RZ, R5 ;  /* 0x000000ffff217224 */ /* 0x000fe200078e0005 */
[----:B------:R-:W-:Y:S06]  /*17450*/  BRA `(.L_x_323) ;  /* 0x00000000000c7947 */ /* 0x000fec0003800000 */
.L_x_324:
[----:B------:R-:W-:Y:S01]  /*17460*/  LOP3.LUT R5, R27, 0x80000, RZ, 0xfc, !PT ;  /* 0x000800001b057812 */ /* 0x000fe200078efcff */
[----:B------:R-:W-:-:S04]  /*17470*/  IMAD.MOV.U32 R32, RZ, RZ, R26 ;  /* 0x000000ffff207224 */ /* 0x000fc800078e001a */
[----:B------:R-:W-:-:S07]  /*17480*/  IMAD.MOV.U32 R33, RZ, RZ, R5 ;  /* 0x000000ffff217224 */ /* 0x000fce00078e0005 */
.L_x_323:
[----:B------:R-:W-:Y:S05]  /*17490*/  BSYNC.RECONVERGENT B1 ;  /* 0x0000000000017941 */ /* 0x000fea0003800200 */
.L_x_321:
[----:B------:R-:W-:Y:S01]  /*174a0*/  IMAD.MOV.U32 R7, RZ, RZ, 0x0 ;  /* 0x00000000ff077424 */ /* 0x000fe200078e00ff */
[----:B------:R-:W-:Y:S01]  /*174b0*/  MOV R4, R32 ;  /* 0x0000002000047202 */ /* 0x000fe20000000f00 */
[----:B------:R-:W-:Y:S02]  /*174c0*/  IMAD.MOV.U32 R5, RZ, RZ, R33 ;  /* 0x000000ffff057224 */ /* 0x000fe400078e0021 */
[----:B------:R-:W-:Y:S05]  /*174d0*/  RET.REL.NODEC R6 `(_Z4gutsllPKdS0_S0_S0_S0_S0_S0_S0_S0_S0_S0_S0_S0_S0_S0_S0_S0_S0_S0_PKbddPd) ;  /* 0xfffffe8806c87950 */ /* 0x000fea0003c3ffff */
        .weak           $__internal_2_$__cuda_sm20_div_s64
        .type           $__internal_2_$__cuda_sm20_div_s64,@function
        .size           $__internal_2_$__cuda_sm20_div_s64,($__internal_3_$__cuda_sm20_div_u64 - $__internal_2_$__cuda_sm20_div_s64)
$__internal_2_$__cuda_sm20_div_s64:
[-C--:B------:R-:W-:Y:S02]  /*174e0*/  IADD3 R4, P1, PT, RZ, -R11.reuse, RZ ;  /* 0x8000000bff047210 */ /* 0x080fe40007f3e0ff */
[----:B------:R-:W-:Y:S02]  /*174f0*/  ISETP.GE.AND P0, PT, R10, RZ, PT ;  /* 0x000000ff0a00720c */ /* 0x000fe40003f06270 */
[----:B------:R-:W-:Y:S01]  /*17500*/  ISETP.GE.AND P3, PT, R25, RZ, PT ;  /* 0x000000ff1900720c */ /* 0x000fe20003f66270 */
[----:B------:R-:W-:Y:S01]  /*17510*/  IMAD.X R5, RZ, RZ, ~R10, P1 ;  /* 0x000000ffff057224 */ /* 0x000fe200008e0e0a */
[----:B------:R-:W-:Y:S02]  /*17520*/  SEL R4, R4, R11, !P0 ;  /* 0x0000000b04047207 */ /* 0x000fe40004000000 */
[----:B------:R-:W-:Y:S02]  /*17530*/  IADD3 R33, P4, PT, RZ, -R12, RZ ;  /* 0x8000000cff217210 */ /* 0x000fe40007f9e0ff */
[----:B------:R-:W-:-:S02]  /*17540*/  SEL R5, R5, R10, !P0 ;  /* 0x0000000a05057207 */ /* 0x000fc40004000000 */
[----:B------:R-:W-:Y:S01]  /*17550*/  SEL R33, R33, R12, !P3 ;  /* 0x0000000c21217207 */ /* 0x000fe20005800000 */
[----:B------:R-:W-:Y:S01]  /*17560*/  IMAD.X R12, RZ, RZ, ~R25, P4 ;  /* 0x000000ffff0c7224 */ /* 0x000fe200020e0e19 */
[----:B------:R-:W0:Y:S04]  /*17570*/  I2F.U64.RP R24, R4 ;  /* 0x0000000400187312 */ /* 0x000e280000309000 */
[----:B------:R-:W-:-:S04]  /*17580*/  SEL R12, R12, R25, !P3 ;  /* 0x000000190c0c7207 */ /* 0x000fc80005800000 */
[----:B0-----:R-:W0:Y:S02]  /*17590*/  MUFU.RCP R24, R24 ;  /* 0x0000001800187308 */ /* 0x001e240000001000 */
[----:B0-----:R-:W-:-:S06]  /*175a0*/  IADD3 R6, PT, PT, R24, 0x1ffffffe, RZ ;  /* 0x1ffffffe18067810 */ /* 0x001fcc0007ffe0ff */
[----:B------:R-:W0:Y:S02]  /*175b0*/  F2I.U64.TRUNC R6, R6 ;  /* 0x0000000600067311 */ /* 0x000e24000020d800 */
[----:B0-----:R-:W-:-:S04]  /*175c0*/  IMAD.WIDE.U32 R8, R6, R4, RZ ;  /* 0x0000000406087225 */ /* 0x001fc800078e00ff */
[----:B------:R-:W-:Y:S01]  /*175d0*/  IMAD R9, R6, R5, R9 ;  /* 0x0000000506097224 */ /* 0x000fe200078e0209 */
[----:B------:R-:W-:-:S03]  /*175e0*/  IADD3 R27, P0, PT, RZ, -R8, RZ ;  /* 0x80000008ff1b7210 */ /* 0x000fc60007f1e0ff */
[----:B------:R-:W-:Y:S02]  /*175f0*/  IMAD R9, R7, R4, R9 ;  /* 0x0000000407097224 */ /* 0x000fe400078e0209 */
[----:B------:R-:W-:-:S04]  /*17600*/  IMAD.HI.U32 R8, R6, R27, RZ ;  /* 0x0000001b06087227 */ /* 0x000fc800078e00ff */
[----:B------:R-:W-:Y:S02]  /*17610*/  IMAD.X R29, RZ, RZ, ~R9, P0 ;  /* 0x000000ffff1d7224 */ /* 0x000fe400000e0e09 */
[----:B------:R-:W-:Y:S02]  /*17620*/  IMAD.MOV.U32 R9, RZ, RZ, R6 ;  /* 0x000000ffff097224 */ /* 0x000fe400078e0006 */
[-C--:B------:R-:W-:Y:S02]  /*17630*/  IMAD R31, R7, R29.reuse, RZ ;  /* 0x0000001d071f7224 */ /* 0x080fe400078e02ff */
[----:B------:R-:W-:-:S04]  /*17640*/  IMAD.WIDE.U32 R8, P0, R6, R29, R8 ;  /* 0x0000001d06087225 */ /* 0x000fc80007800008 */
[----:B------:R-:W-:-:S04]  /*17650*/  IMAD.HI.U32 R29, R7, R29, RZ ;  /* 0x0000001d071d7227 */ /* 0x000fc800078e00ff */
[----:B------:R-:W-:-:S05]  /*17660*/  IMAD.HI.U32 R8, P1, R7, R27, R8 ;  /* 0x0000001b07087227 */ /* 0x000fca0007820008 */
[----:B------:R-:W-:Y:S01]  /*17670*/  IADD3 R9, P2, PT, R31, R8, RZ ;  /* 0x000000081f097210 */ /* 0x000fe20007f5e0ff */
[----:B------:R-:W-:-:S04]  /*17680*/  IMAD.X R8, R29, 0x1, R7, P0 ;  /* 0x000000011d087824 */ /* 0x000fc800000e0607 */
[----:B------:R-:W-:Y:S01]  /*17690*/  IMAD.WIDE.U32 R6, R9, R4, RZ ;  /* 0x0000000409067225 */ /* 0x000fe200078e00ff */
[----:B------:R-:W-:-:S03]  /*176a0*/  IADD3.X R27, PT, PT, RZ, RZ, R8, P2, P1 ;  /* 0x000000ffff1b7210 */ /* 0x000fc600017e2408 */
[----:B------:R-:W-:Y:S01]  /*176b0*/  IMAD R7, R9, R5, R7 ;  /* 0x0000000509077224 */ /* 0x000fe200078e0207 */
[----:B------:R-:W-:-:S03]  /*176c0*/  IADD3 R29, P0, PT, RZ, -R6, RZ ;  /* 0x80000006ff1d7210 */ /* 0x000fc60007f1e0ff */
[----:B------:R-:W-:Y:S02]  /*176d0*/  IMAD R7, R27, R4, R7 ;  /* 0x000000041b077224 */ /* 0x000fe400078e0207 */
[----:B------:R-:W-:-:S03]  /*176e0*/  IMAD.HI.U32 R8, R9, R29, RZ ;  /* 0x0000001d09087227 */ /* 0x000fc600078e00ff */
[----:B------:R-:W-:Y:S01]  /*176f0*/  IADD3.X R6, PT, PT, RZ, ~R7, RZ, P0, !PT ;  /* 0x80000007ff067210 */ /* 0x000fe200007fe4ff */
[----:B------:R-:W-:-:S04]  /*17700*/  IMAD.MOV.U32 R7, RZ, RZ, RZ ;  /* 0x000000ffff077224 */ /* 0x000fc800078e00ff */
[----:B------:R-:W-:-:S04]  /*17710*/  IMAD.WIDE.U32 R8, P0, R9, R6, R8 ;  /* 0x0000000609087225 */ /* 0x000fc80007800008 */
[----:B------:R-:W-:-:S04]  /*17720*/  IMAD.HI.U32 R9, P1, R27, R29, R8 ;  /* 0x0000001d1b097227 */ /* 0x000fc80007820008 */
[CC--:B------:R-:W-:Y:S02]  /*17730*/  IMAD R8, R27.reuse, R6.reuse, RZ ;  /* 0x000000061b087224 */ /* 0x0c0fe400078e02ff */
[----:B------:R-:W-:-:S03]  /*17740*/  IMAD.HI.U32 R6, R27, R6, RZ ;  /* 0x000000061b067227 */ /* 0x000fc600078e00ff */
[----:B------:R-:W-:Y:S01]  /*17750*/  IADD3 R9, P2, PT, R8, R9, RZ ;  /* 0x0000000908097210 */ /* 0x000fe20007f5e0ff */
[----:B------:R-:W-:-:S04]  /*17760*/  IMAD.X R27, R6, 0x1, R27, P0 ;  /* 0x00000001061b7824 */ /* 0x000fc800000e061b */
[----:B------:R-:W-:Y:S01]  /*17770*/  IMAD.HI.U32 R6, R9, R33, RZ ;  /* 0x0000002109067227 */ /* 0x000fe200078e00ff */
[----:B------:R-:W-:-:S03]  /*17780*/  IADD3.X R27, PT, PT, RZ, RZ, R27, P2, P1 ;  /* 0x000000ffff1b7210 */ /* 0x000fc600017e241b */
[----:B------:R-:W-:-:S04]  /*17790*/  IMAD.WIDE.U32 R6, R9, R12, R6 ;  /* 0x0000000c09067225 */ /* 0x000fc800078e0006 */
[C---:B------:R-:W-:Y:S02]  /*177a0*/  IMAD R9, R27.reuse, R12, RZ ;  /* 0x0000000c1b097224 */ /* 0x040fe400078e02ff */
[----:B------:R-:W-:-:S04]  /*177b0*/  IMAD.HI.U32 R6, P0, R27, R33, R6 ;  /* 0x000000211b067227 */ /* 0x000fc80007800006 */
[----:B------:R-:W-:Y:S01]  /*177c0*/  IMAD.HI.U32 R8, R27, R12, RZ ;  /* 0x0000000c1b087227 */ /* 0x000fe200078e00ff */
[----:B------:R-:W-:-:S04]  /*177d0*/  IADD3 R9, P1, PT, R9, R6, RZ ;  /* 0x0000000609097210 */ /* 0x000fc80007f3e0ff */
[----:B------:R-:W-:Y:S01]  /*177e0*/  IADD3.X R8, PT, PT, R8, RZ, RZ, P0, !PT ;  /* 0x000000ff08087210 */ /* 0x000fe200007fe4ff */
[----:B------:R-:W-:-:S04]  /*177f0*/  IMAD.WIDE.U32 R6, R9, R4, RZ ;  /* 0x0000000409067225 */ /* 0x000fc800078e00ff */
[----:B------:R-:W-:Y:S01]  /*17800*/  IMAD.X R27, RZ, RZ, R8, P1 ;  /* 0x000000ffff1b7224 */ /* 0x000fe200008e0608 */
[----:B------:R-:W-:Y:S01]  /*17810*/  IADD3 R33, P1, PT, -R6, R33, RZ ;  /* 0x0000002106217210 */ /* 0x000fe20007f3e1ff */
[C---:B------:R-:W-:Y:S01]  /*17820*/  IMAD R7, R9.reuse, R5, R7 ;  /* 0x0000000509077224 */ /* 0x040fe200078e0207 */
[----:B------:R-:W-:Y:S02]  /*17830*/  IADD3 R6, P2, PT, R9, 0x1, RZ ;  /* 0x0000000109067810 */ /* 0x000fe40007f5e0ff */
[-C--:B------:R-:W-:Y:S01]  /*17840*/  ISETP.GE.U32.AND P0, PT, R33, R4.reuse, PT ;  /* 0x000000042100720c */ /* 0x080fe20003f06070 */
[----:B------:R-:W-:Y:S01]  /*17850*/  IMAD R7, R27, R4, R7 ;  /* 0x000000041b077224 */ /* 0x000fe200078e0207 */
[----:B------:R-:W-:-:S03]  /*17860*/  IADD3.X R8, PT, PT, RZ, R27, RZ, P2, !PT ;  /* 0x0000001bff087210 */ /* 0x000fc600017fe4ff */
[----:B------:R-:W-:Y:S01]  /*17870*/  IMAD.X R7, R12, 0x1, ~R7, P1 ;  /* 0x000000010c077824 */ /* 0x000fe200008e0e07 */
[----:B------:R-:W-:-:S04]  /*17880*/  IADD3 R29, P1, PT, R33, -R4, RZ ;  /* 0x80000004211d7210 */ /* 0x000fc80007f3e0ff */
[C---:B------:R-:W-:Y:S01]  /*17890*/  ISETP.GE.U32.AND.EX P0, PT, R7.reuse, R5, PT, P0 ;  /* 0x000000050700720c */ /* 0x040fe20003f06100 */
[----:B------:R-:W-:-:S03]  /*178a0*/  IMAD.X R31, R7, 0x1, ~R5, P1 ;  /* 0x00000001071f7824 */ /* 0x000fc600008e0e05 */
[----:B------:R-:W-:Y:S02]  /*178b0*/  SEL R29, R29, R33, P0 ;  /* 0x000000211d1d7207 */ /* 0x000fe40000000000 */
[----:B------:R-:W-:Y:S02]  /*178c0*/  SEL R31, R31, R7, P0 ;  /* 0x000000071f1f7207 */ /* 0x000fe40000000000 */
[----:B------:R-:W-:Y:S02]  /*178d0*/  SEL R7, R6, R9, P0 ;  /* 0x0000000906077207 */ /* 0x000fe40000000000 */
[----:B------:R-:W-:Y:S02]  /*178e0*/  ISETP.GE.U32.AND P1, PT, R29, R4, PT ;  /* 0x000000041d00720c */ /* 0x000fe40003f26070 */
[----:B------:R-:W-:Y:S02]  /*178f0*/  SEL R4, R8, R27, P0 ;  /* 0x0000001b08047207 */ /* 0x000fe40000000000 */
[----:B------:R-:W-:-:S02]  /*17900*/  IADD3 R6, P2, PT, R7, 0x1, RZ ;  /* 0x0000000107067810 */ /* 0x000fc40007f5e0ff */
[----:B------:R-:W-:-:S03]  /*17910*/  ISETP.GE.U32.AND.EX P0, PT, R31, R5, PT, P1 ;  /* 0x000000051f00720c */ /* 0x000fc60003f06110 */
[----:B------:R-:W-:Y:S01]  /*17920*/  IMAD.X R9, RZ, RZ, R4, P2 ;  /* 0x000000ffff097224 */ /* 0x000fe200010e0604 */
[----:B------:R-:W-:Y:S02]  /*17930*/  SEL R6, R6, R7, P0 ;  /* 0x0000000706067207 */ /* 0x000fe40000000000 */
[C---:B------:R-:W-:Y:S02]  /*17940*/  LOP3.LUT R7, R10.reuse, R25, RZ, 0x3c, !PT ;  /* 0x000000190a077212 */ /* 0x040fe400078e3cff */
[----:B------:R-:W-:Y:S02]  /*17950*/  SEL R9, R9, R4, P0 ;  /* 0x0000000409097207 */ /* 0x000fe40000000000 */
[-C--:B------:R-:W-:Y:S02]  /*17960*/  IADD3 R5, P2, PT, RZ, -R6.reuse, RZ ;  /* 0x80000006ff057210 */ /* 0x080fe40007f5e0ff */
[----:B------:R-:W-:Y:S02]  /*17970*/  ISETP.GE.AND P1, PT, R7, RZ, PT ;  /* 0x000000ff0700720c */ /* 0x000fe40003f26270 */
[----:B------:R-:W-:Y:S01]  /*17980*/  ISETP.NE.U32.AND P0, PT, R11, RZ, PT ;  /* 0x000000ff0b00720c */ /* 0x000fe20003f05070 */
[----:B------:R-:W-:Y:S01]  /*17990*/  IMAD.X R4, RZ, RZ, ~R9, P2 ;  /* 0x000000ffff047224 */ /* 0x000fe200010e0e09 */
[----:B------:R-:W-:Y:S01]  /*179a0*/  SEL R6, R5, R6, !P1 ;  /* 0x0000000605067207 */ /* 0x000fe20004800000 */
[----:B------:R-:W-:Y:S01]  /*179b0*/  HFMA2 R5, -RZ, RZ, 0, 0 ;  /* 0x00000000ff057431 */ /* 0x000fe200000001ff */
[----:B------:R-:W-:-:S02]  /*179c0*/  ISETP.NE.AND.EX P0, PT, R10, RZ, PT, P0 ;  /* 0x000000ff0a00720c */ /* 0x000fc40003f05300 */
[----:B------:R-:W-:Y:S01]  /*179d0*/  SEL R9, R4, R9, !P1 ;  /* 0x0000000904097207 */ /* 0x000fe20004800000 */
[----:B------:R-:W-:Y:S01]  /*179e0*/  IMAD.MOV.U32 R4, RZ, RZ, R2 ;  /* 0x000000ffff047224 */ /* 0x000fe200078e0002 */
[----:B------:R-:W-:Y:S02]  /*179f0*/  SEL R6, R6, 0xffffffff, P0 ;  /* 0xffffffff06067807 */ /* 0x000fe40000000000 */
[----:B------:R-:W-:Y:S01]  /*17a00*/  SEL R9, R9, 0xffffffff, P0 ;  /* 0xffffffff09097807 */ /* 0x000fe20000000000 */
[----:B------:R-:W-:Y:S06]  /*17a10*/  RET.REL.NODEC R4 `(_Z4gutsllPKdS0_S0_S0_S0_S0_S0_S0_S0_S0_S0_S0_S0_S0_S0_S0_S0_S0_S0_PKbddPd) ;  /* 0xfffffe8404787950 */ /* 0x000fec0003c3ffff */
        .weak           $__internal_3_$__cuda_sm20_div_u64
        .type           $__internal_3_$__cuda_sm20_div_u64,@function
        .size           $__internal_3_$__cuda_sm20_div_u64,($__internal_4_$__cuda_sm20_dsqrt_rn_f64_mediumpath_v1 - $__internal_3_$__cuda_sm20_div_u64)
$__internal_3_$__cuda_sm20_div_u64:
[----:B------:R-:W-:Y:S02]  /*17a20*/  IMAD.U32 R11, RZ, RZ, UR4 ;  /* 0x00000004ff0b7e24 */ /* 0x000fe4000f8e00ff */
[----:B------:R-:W-:-:S04]  /*17a30*/  IMAD.MOV.U32 R10, RZ, RZ, R0 ;  /* 0x000000ffff0a7224 */ /* 0x000fc800078e0000 */
[----:B------:R-:W0:Y:S08]  /*17a40*/  I2F.U64.RP R5, R10 ;  /* 0x0000000a00057312 */ /* 0x000e300000309000 */
[----:B0-----:R-:W0:Y:S02]  /*17a50*/  MUFU.RCP R5, R5 ;  /* 0x0000000500057308 */ /* 0x001e240000001000 */
[----:B0-----:R-:W-:-:S06]  /*17a60*/  VIADD R6, R5, 0x1ffffffe ;  /* 0x1ffffffe05067836 */ /* 0x001fcc0000000000 */
[----:B------:R-:W0:Y:S02]  /*17a70*/  F2I.U64.TRUNC R6, R6 ;  /* 0x0000000600067311 */ /* 0x000e24000020d800 */
[----:B0-----:R-:W-:-:S04]  /*17a80*/  IMAD.WIDE.U32 R8, R6, R0, RZ ;  /* 0x0000000006087225 */ /* 0x001fc800078e00ff */
[----:B------:R-:W-:Y:S01]  /*17a90*/  IMAD R9, R6, UR4, R9 ;  /* 0x0000000406097c24 */ /* 0x000fe2000f8e0209 */
[----:B------:R-:W-:-:S03]  /*17aa0*/  IADD3 R21, P0, PT, RZ, -R8, RZ ;  /* 0x80000008ff157210 */ /* 0x000fc60007f1e0ff */
[----:B------:R-:W-:Y:S02]  /*17ab0*/  IMAD R9, R7, R0, R9 ;  /* 0x0000000007097224 */ /* 0x000fe400078e0209 */
[----:B------:R-:W-:-:S03]  /*17ac0*/  IMAD.HI.U32 R8, R6, R21, RZ ;  /* 0x0000001506087227 */ /* 0x000fc600078e00ff */
[----:B------:R-:W-:Y:S01]  /*17ad0*/  IADD3.X R23, PT, PT, RZ, ~R9, RZ, P0, !PT ;  /* 0x80000009ff177210 */ /* 0x000fe200007fe4ff */
[----:B------:R-:W-:-:S04]  /*17ae0*/  IMAD.MOV.U32 R9, RZ, RZ, R6 ;  /* 0x000000ffff097224 */ /* 0x000fc800078e0006 */
[----:B------:R-:W-:-:S04]  /*17af0*/  IMAD.WIDE.U32 R8, P0, R6, R23, R8 ;  /* 0x0000001706087225 */ /* 0x000fc80007800008 */
[C---:B------:R-:W-:Y:S02]  /*17b00*/  IMAD R11, R7.reuse, R23, RZ ;  /* 0x00000017070b7224 */ /* 0x040fe400078e02ff */
[----:B------:R-:W-:-:S04]  /*17b10*/  IMAD.HI.U32 R8, P1, R7, R21, R8 ;  /* 0x0000001507087227 */ /* 0x000fc80007820008 */
[----:B------:R-:W-:Y:S01]  /*17b20*/  IMAD.HI.U32 R5, R7, R23, RZ ;  /* 0x0000001707057227 */ /* 0x000fe200078e00ff */
[----:B------:R-:W-:-:S03]  /*17b30*/  IADD3 R9, P2, PT, R11, R8, RZ ;  /* 0x000000080b097210 */ /* 0x000fc60007f5e0ff */
[----:B------:R-:W-:Y:S02]  /*17b40*/  IMAD.X R5, R5, 0x1, R7, P0 ;  /* 0x0000000105057824 */ /* 0x000fe400000e0607 */
[----:B------:R-:W-:-:S03]  /*17b50*/  IMAD.WIDE.U32 R6, R9, R0, RZ ;  /* 0x0000000009067225 */ /* 0x000fc600078e00ff */
[----:B------:R-:W-:Y:S01]  /*17b60*/  IADD3.X R5, PT, PT, RZ, RZ, R5, P2, P1 ;  /* 0x000000ffff057210 */ /* 0x000fe200017e2405 */
[----:B------:R-:W-:Y:S01]  /*17b70*/  IMAD R7, R9, UR4, R7 ;  /* 0x0000000409077c24 */ /* 0x000fe2000f8e0207 */
[----:B------:R-:W-:-:S03]  /*17b80*/  IADD3 R11, P0, PT, RZ, -R6, RZ ;  /* 0x80000006ff0b7210 */ /* 0x000fc60007f1e0ff */
[----:B------:R-:W-:Y:S02]  /*17b90*/  IMAD R7, R5, R0, R7 ;  /* 0x0000000005077224 */ /* 0x000fe400078e0207 */
[----:B------:R-:W-:-:S04]  /*17ba0*/  IMAD.HI.U32 R8, R9, R11, RZ ;  /* 0x0000000b09087227 */ /* 0x000fc800078e00ff */
[----:B------:R-:W-:Y:S02]  /*17bb0*/  IMAD.X R6, RZ, RZ, ~R7, P0 ;  /* 0x000000ffff067224 */ /* 0x000fe400000e0e07 */
[----:B------:R-:W-:Y:S02]  /*17bc0*/  IMAD.MOV.U32 R7, RZ, RZ, RZ ;  /* 0x000000ffff077224 */ /* 0x000fe400078e00ff */
[----:B------:R-:W-:-:S04]  /*17bd0*/  IMAD.WIDE.U32 R8, P0, R9, R6, R8 ;  /* 0x0000000609087225 */ /* 0x000fc80007800008 */
[C---:B------:R-:W-:Y:S02]  /*17be0*/  IMAD R10, R5.reuse, R6, RZ ;  /* 0x00000006050a7224 */ /* 0x040fe400078e02ff */
[----:B------:R-:W-:-:S04]  /*17bf0*/  IMAD.HI.U32 R9, P1, R5, R11, R8 ;  /* 0x0000000b05097227 */ /* 0x000fc80007820008 */
[----:B------:R-:W-:Y:S01]  /*17c00*/  IMAD.HI.U32 R6, R5, R6, RZ ;  /* 0x0000000605067227 */ /* 0x000fe200078e00ff */
[----:B------:R-:W-:-:S04]  /*17c10*/  IADD3 R9, P2, PT, R10, R9, RZ ;  /* 0x000000090a097210 */ /* 0x000fc80007f5e0ff */
[----:B------:R-:W-:Y:S01]  /*17c20*/  IADD3.X R5, PT, PT, R6, R5, RZ, P0, !PT ;  /* 0x0000000506057210 */ /* 0x000fe200007fe4ff */
[----:B------:R-:W-:-:S03]  /*17c30*/  IMAD.HI.U32 R6, R9, R14, RZ ;  /* 0x0000000e09067227 */ /* 0x000fc600078e00ff */
[----:B------:R-:W-:Y:S01]  /*17c40*/  IADD3.X R5, PT, PT, RZ, RZ, R5, P2, P1 ;  /* 0x000000ffff057210 */ /* 0x000fe200017e2405 */
[----:B------:R-:W-:-:S04]  /*17c50*/  IMAD.WIDE.U32 R6, R9, R20, R6 ;  /* 0x0000001409067225 */ /* 0x000fc800078e0006 */
[C---:B------:R-:W-:Y:S02]  /*17c60*/  IMAD R9, R5.reuse, R20, RZ ;  /* 0x0000001405097224 */ /* 0x040fe400078e02ff */
[----:B------:R-:W-:-:S04]  /*17c70*/  IMAD.HI.U32 R6, P0, R5, R14, R6 ;  /* 0x0000000e05067227 */ /* 0x000fc80007800006 */
[----:B------:R-:W-:Y:S01]  /*17c80*/  IMAD.HI.U32 R5, R5, R20, RZ ;  /* 0x0000001405057227 */ /* 0x000fe200078e00ff */
[----:B------:R-:W-:-:S03]  /*17c90*/  IADD3 R9, P1, PT, R9, R6, RZ ;  /* 0x0000000609097210 */ /* 0x000fc60007f3e0ff */
[----:B------:R-:W-:Y:S02]  /*17ca0*/  IMAD.X R5, RZ, RZ, R5, P0 ;  /* 0x000000ffff057224 */ /* 0x000fe400000e0605 */
[----:B------:R-:W-:-:S04]  /*17cb0*/  IMAD.WIDE.U32 R6, R9, R0, RZ ;  /* 0x0000000009067225 */ /* 0x000fc800078e00ff */
[----:B------:R-:W-:Y:S01]  /*17cc0*/  IMAD.X R5, RZ, RZ, R5, P1 ;  /* 0x000000ffff057224 */ /* 0x000fe200008e0605 */
[----:B------:R-:W-:Y:S01]  /*17cd0*/  IADD3 R11, P1, PT, -R6, R14, RZ ;  /* 0x0000000e060b7210 */ /* 0x000fe20007f3e1ff */
[C---:B------:R-:W-:Y:S01]  /*17ce0*/  IMAD R7, R9.reuse, UR4, R7 ;  /* 0x0000000409077c24 */ /* 0x040fe2000f8e0207 */
[----:B------:R-:W-:Y:S02]  /*17cf0*/  IADD3 R6, P2, PT, R9, 0x1, RZ ;  /* 0x0000000109067810 */ /* 0x000fe40007f5e0ff */
[-C--:B------:R-:W-:Y:S01]  /*17d00*/  ISETP.GE.U32.AND P0, PT, R11, R0.reuse, PT ;  /* 0x000000000b00720c */ /* 0x080fe20003f06070 */
[----:B------:R-:W-:Y:S02]  /*17d10*/  IMAD R7, R5, R0, R7 ;  /* 0x0000000005077224 */ /* 0x000fe400078e0207 */
[----:B------:R-:W-:-:S03]  /*17d20*/  IMAD.X R8, RZ, RZ, R5, P2 ;  /* 0x000000ffff087224 */ /* 0x000fc600010e0605 */
[----:B------:R-:W-:Y:S02]  /*17d30*/  IADD3.X R21, PT, PT, ~R7, R20, RZ, P1, !PT ;  /* 0x0000001407157210 */ /* 0x000fe40000ffe5ff */
[----:B------:R-:W-:Y:S02]  /*17d40*/  IADD3 R7, P1, PT, -R0, R11, RZ ;  /* 0x0000000b00077210 */ /* 0x000fe40007f3e1ff */
[C---:B------:R-:W-:Y:S02]  /*17d50*/  ISETP.GE.U32.AND.EX P0, PT, R21.reuse, UR4, PT, P0 ;  /* 0x0000000415007c0c */ /* 0x040fe4000bf06100 */
[----:B------:R-:W-:Y:S02]  /*17d60*/  IADD3.X R10, PT, PT, R21, ~UR4, RZ, P1, !PT ;  /* 0x80000004150a7c10 */ /* 0x000fe40008ffe4ff */
[----:B------:R-:W-:Y:S02]  /*17d70*/  SEL R9, R6, R9, P0 ;  /* 0x0000000906097207 */ /* 0x000fe40000000000 */
[----:B------:R-:W-:-:S02]  /*17d80*/  SEL R7, R7, R11, P0 ;  /* 0x0000000b07077207 */ /* 0x000fc40000000000 */
[----:B------:R-:W-:Y:S01]  /*17d90*/  SEL R8, R8, R5, P0 ;  /* 0x0000000508087207 */ /* 0x000fe20000000000 */
[----:B------:R-:W-:Y:S01]  /*17da0*/  IMAD.MOV.U32 R5, RZ, RZ, 0x0 ;  /* 0x00000000ff057424 */ /* 0x000fe200078e00ff */
[----:B------:R-:W-:Y:S02]  /*17db0*/  IADD3 R6, P2, PT, R9, 0x1, RZ ;  /* 0x0000000109067810 */ /* 0x000fe40007f5e0ff */
[----:B------:R-:W-:Y:S02]  /*17dc0*/  SEL R10, R10, R21, P0 ;  /* 0x000000150a0a7207 */ /* 0x000fe40000000000 */
[----:B------:R-:W-:Y:S01]  /*17dd0*/  ISETP.GE.U32.AND P0, PT, R7, R0, PT ;  /* 0x000000000700720c */ /* 0x000fe20003f06070 */
[----:B------:R-:W-:Y:S01]  /*17de0*/  IMAD.X R7, RZ, RZ, R8, P2 ;  /* 0x000000ffff077224 */ /* 0x000fe200010e0608 */
[----:B------:R-:W-:Y:S02]  /*17df0*/  ISETP.NE.U32.AND P1, PT, R0, RZ, PT ;  /* 0x000000ff0000720c */ /* 0x000fe40003f25070 */
[----:B------:R-:W-:-:S02]  /*17e00*/  ISETP.GE.U32.AND.EX P0, PT, R10, UR4, PT, P0 ;  /* 0x000000040a007c0c */ /* 0x000fc4000bf06100 */
[----:B------:R-:W-:Y:S02]  /*17e10*/  ISETP.NE.AND.EX P1, PT, RZ, UR4, PT, P1 ;  /* 0x00000004ff007c0c */ /* 0x000fe4000bf25310 */
[----:B------:R-:W-:Y:S02]  /*17e20*/  SEL R6, R6, R9, P0 ;  /* 0x0000000906067207 */ /* 0x000fe40000000000 */
[----:B------:R-:W-:Y:S02]  /*17e30*/  SEL R7, R7, R8, P0 ;  /* 0x0000000807077207 */ /* 0x000fe40000000000 */
[----:B------:R-:W-:Y:S02]  /*17e40*/  SEL R6, R6, 0xffffffff, P1 ;  /* 0xffffffff06067807 */ /* 0x000fe40000800000 */
[----:B------:R-:W-:Y:S01]  /*17e50*/  SEL R7, R7, 0xffffffff, P1 ;  /* 0xffffffff07077807 */ /* 0x000fe20000800000 */
[----:B------:R-:W-:Y:S06]  /*17e60*/  RET.REL.NODEC R4 `(_Z4gutsllPKdS0_S0_S0_S0_S0_S0_S0_S0_S0_S0_S0_S0_S0_S0_S0_S0_S0_S0_PKbddPd) ;  /* 0xfffffe8004647950 */ /* 0x000fec0003c3ffff */
        .weak           $__internal_4_$__cuda_sm20_dsqrt_rn_f64_mediumpath_v1
        .type           $__internal_4_$__cuda_sm20_dsqrt_rn_f64_mediumpath_v1,@function
        .size           $__internal_4_$__cuda_sm20_dsqrt_rn_f64_mediumpath_v1,($__internal_5_$__cuda_sm20_rem_s64 - $__internal_4_$__cuda_sm20_dsqrt_rn_f64_mediumpath_v1)
$__internal_4_$__cuda_sm20_dsqrt_rn_f64_mediumpath_v1:
[----:B------:R-:W-:Y:S01]  /*17e70*/  ISETP.GE.U32.AND P0, PT, R2, -0x3400000, PT ;  /* 0xfcc000000200780c */ /* 0x000fe20003f06070 */
[----:B------:R-:W-:-:S12]  /*17e80*/  BSSY.RECONVERGENT B2, `(.L_x_326) ;  /* 0x0000023000027945 */ /* 0x000fd80003800200 */
[----:B------:R-:W-:Y:S05]  /*17e90*/  @!P0 BRA `(.L_x_327) ;  /* 0x0000000000208947 */ /* 0x000fea0003800000 */
[----:B------:R-:W-:-:S10]  /*17ea0*/  DFMA.RM R6, R8, R4, R6 ;  /* 0x000000040806722b */ /* 0x000fd40000004006 */
[----:B------:R-:W-:-:S04]  /*17eb0*/  IADD3 R4, P0, PT, R6, 0x1, RZ ;  /* 0x0000000106047810 */ /* 0x000fc80007f1e0ff */
[----:B------:R-:W-:-:S06]  /*17ec0*/  IADD3.X R5, PT, PT, RZ, R7, RZ, P0, !PT ;  /* 0x00000007ff057210 */ /* 0x000fcc00007fe4ff */
[----:B------:R-:W-:-:S08]  /*17ed0*/  DFMA.RP R10, -R6, R4, R10 ;  /* 0x00000004060a722b */ /* 0x000fd0000000810a */
[----:B------:R-:W-:-:S06]  /*17ee0*/  DSETP.GT.AND P0, PT, R10, RZ, PT ;  /* 0x000000ff0a00722a */ /* 0x000fcc0003f04000 */
[----:B------:R-:W-:Y:S02]  /*17ef0*/  FSEL R4, R4, R6, P0 ;  /* 0x0000000604047208 */ /* 0x000fe40000000000 */
[----:B------:R-:W-:Y:S01]  /*17f00*/  FSEL R5, R5, R7, P0 ;  /* 0x0000000705057208 */ /* 0x000fe20000000000 */
[----:B------:R-:W-:Y:S06]  /*17f10*/  BRA `(.L_x_328) ;  /* 0x0000000000647947 */ /* 0x000fec0003800000 */
.L_x_327:
[----:B------:R-:W-:-:S14]  /*17f20*/  DSETP.NE.AND P0, PT, R10, RZ, PT ;  /* 0x000000ff0a00722a */ /* 0x000fdc0003f05000 */
[----:B------:R-:W-:Y:S05]  /*17f30*/  @!P0 BRA `(.L_x_329) ;  /* 0x0000000000588947 */ /* 0x000fea0003800000 */
[----:B------:R-:W-:-:S13]  /*17f40*/  ISETP.GE.AND P0, PT, R11, RZ, PT ;  /* 0x000000ff0b00720c */ /* 0x000fda0003f06270 */
[----:B------:R-:W-:Y:S02]  /*17f50*/  @!P0 IMAD.MOV.U32 R4, RZ, RZ, 0x0 ;  /* 0x00000000ff048424 */ /* 0x000fe400078e00ff */
[----:B------:R-:W-:Y:S01]  /*17f60*/  @!P0 IMAD.MOV.U32 R5, RZ, RZ, -0x80000 ;  /* 0xfff80000ff058424 */ /* 0x000fe200078e00ff */
[----:B------:R-:W-:Y:S06]  /*17f70*/  @!P0 BRA `(.L_x_328) ;  /* 0x00000000004c8947 */ /* 0x000fec0003800000 */
[----:B------:R-:W-:-:S13]  /*17f80*/  ISETP.GT.AND P0, PT, R11, 0x7fefffff, PT ;  /* 0x7fefffff0b00780c */ /* 0x000fda0003f04270 */
[----:B------:R-:W-:Y:S05]  /*17f90*/  @P0 BRA `(.L_x_329) ;  /* 0x0000000000400947 */ /* 0x000fea0003800000 */
[----:B------:R-:W-:Y:S01]  /*17fa0*/  DMUL R10, R10, 8.11296384146066816958e+31 ;  /* 0x469000000a0a7828 */ /* 0x000fe20000000000 */
[----:B------:R-:W-:Y:S01]  /*17fb0*/  IMAD.MOV.U32 R8, RZ, RZ, RZ ;  /* 0x000000ffff087224 */ /* 0x000fe200078e00ff */
[----:B------:R-:W-:Y:S01]  /*17fc0*/  MOV R4, 0x0 ;  /* 0x0000000000047802 */ /* 0x000fe20000000f00 */
[----:B------:R-:W-:-:S03]  /*17fd0*/  IMAD.MOV.U32 R5, RZ, RZ, 0x3fd80000 ;  /* 0x3fd80000ff057424 */ /* 0x000fc600078e00ff */
[----:B------:R-:W0:Y:S02]  /*17fe0*/  MUFU.RSQ64H R9, R11 ;  /* 0x0000000b00097308 */ /* 0x000e240000001c00 */
[----:B0-----:R-:W-:-:S08]  /*17ff0*/  DMUL R6, R8, R8 ;  /* 0x0000000808067228 */ /* 0x001fd00000000000 */
[----:B------:R-:W-:-:S08]  /*18000*/  DFMA R6, R10, -R6, 1 ;  /* 0x3ff000000a06742b */ /* 0x000fd00000000806 */
[----:B------:R-:W-:Y:S02]  /*18010*/  DFMA R4, R6, R4, 0.5 ;  /* 0x3fe000000604742b */ /* 0x000fe40000000004 */
[----:B------:R-:W-:-:S08]  /*18020*/  DMUL R6, R8, R6 ;  /* 0x0000000608067228 */ /* 0x000fd00000000000 */
[----:B------:R-:W-:-:S08]  /*18030*/  DFMA R6, R4, R6, R8 ;  /* 0x000000060406722b */ /* 0x000fd00000000008 */
[----:B------:R-:W-:Y:S02]  /*18040*/  DMUL R4, R10, R6 ;  /* 0x000000060a047228 */ /* 0x000fe40000000000 */
[----:B------:R-:W-:-:S06]  /*18050*/  VIADD R7, R7, 0xfff00000 ;  /* 0xfff0000007077836 */ /* 0x000fcc0000000000 */
[----:B------:R-:W-:-:S08]  /*18060*/  DFMA R8, R4, -R4, R10 ;  /* 0x800000040408722b */ /* 0x000fd0000000000a */
[----:B------:R-:W-:-:S10]  /*18070*/  DFMA R4, R6, R8, R4 ;  /* 0x000000080604722b */ /* 0x000fd40000000004 */
[----:B------:R-:W-:Y:S01]  /*18080*/  VIADD R5, R5, 0xfcb00000 ;  /* 0xfcb0000005057836 */ /* 0x000fe20000000000 */
[----:B------:R-:W-:Y:S06]  /*18090*/  BRA `(.L_x_328) ;  /* 0x0000000000047947 */ /* 0x000fec0003800000 */
.L_x_329:
[----:B------:R-:W-:-:S11]  /*180a0*/  DADD R4, R10, R10 ;  /* 0x000000000a047229 */ /* 0x000fd6000000000a */
.L_x_328:
[----:B------:R-:W-:Y:S05]  /*180b0*/  BSYNC.RECONVERGENT B2 ;  /* 0x0000000000027941 */ /* 0x000fea0003800200 */
.L_x_326:
[----:B------:R-:W-:Y:S01]  /*180c0*/  MOV R6, R12 ;  /* 0x0000000c00067202 */ /* 0x000fe20000000f00 */
[----:B------:R-:W-:-:S04]  /*180d0*/  IMAD.MOV.U32 R7, RZ, RZ, 0x0 ;  /* 0x00000000ff077424 */ /* 0x000fc800078e00ff */
[----:B------:R-:W-:Y:S05]  /*180e0*/  RET.REL.NODEC R6 `(_Z4gutsllPKdS0_S0_S0_S0_S0_S0_S0_S0_S0_S0_S0_S0_S0_S0_S0_S0_S0_S0_PKbddPd) ;  /* 0xfffffe7c06c47950 */ /* 0x000fea0003c3ffff */
        .weak           $__internal_5_$__cuda_sm20_rem_s64
        .type           $__internal_5_$__cuda_sm20_rem_s64,@function
        .size           $__internal_5_$__cuda_sm20_rem_s64,(.L_x_336 - $__internal_5_$__cuda_sm20_rem_s64)
$__internal_5_$__cuda_sm20_rem_s64:
[----:B------:R-:W-:Y:S02]  /*180f0*/  IADD3 R5, P1, PT, RZ, -R10, RZ ;  /* 0x8000000aff057210 */ /* 0x000fe40007f3e0ff */
[----:B------:R-:W-:-:S03]  /*18100*/  ISETP.GE.AND P0, PT, R11, RZ, PT ;  /* 0x000000ff0b00720c */ /* 0x000fc60003f06270 */
[----:B------:R-:W-:Y:S01]  /*18110*/  IMAD.X R6, RZ, RZ, ~R11, P1 ;  /* 0x000000ffff067224 */ /* 0x000fe200008e0e0b */
[----:B------:R-:W-:-:S04]  /*18120*/  SEL R4, R5, R10, !P0 ;  /* 0x0000000a05047207 */ /* 0x000fc80004000000 */
[----:B------:R-:W-:-:S04]  /*18130*/  SEL R5, R6, R11, !P0 ;  /* 0x0000000b06057207 */ /* 0x000fc80004000000 */
[----:B------:R-:W0:Y:S08]  /*18140*/  I2F.U64.RP R24, R4 ;  /* 0x0000000400187312 */ /* 0x000e300000309000 */
[----:B0-----:R-:W0:Y:S02]  /*18150*/  MUFU.RCP R24, R24 ;  /* 0x0000001800187308 */ /* 0x001e240000001000 */
[----:B0-----:R-:W-:Y:S01]  /*18160*/  VIADD R7, R24, 0x1ffffffe ;  /* 0x1ffffffe18077836 */ /* 0x001fe20000000000 */
[----:B------:R-:W-:-:S04]  /*18170*/  IADD3 R24, P4, PT, RZ, -R13, RZ ;  /* 0x8000000dff187210 */ /* 0x000fc80007f9e0ff */
[----:B------:R-:W-:Y:S01]  /*18180*/  IADD3.X R26, PT, PT, RZ, ~R3, RZ, P4, !PT ;  /* 0x80000003ff1a7210 */ /* 0x000fe200027fe4ff */
[----:B------:R-:W0:Y:S02]  /*18190*/  F2I.U64.TRUNC R6, R7 ;  /* 0x0000000700067311 */ /* 0x000e24000020d800 */
[----:B0-----:R-:W-:-:S04]  /*181a0*/  IMAD.WIDE.U32 R8, R6, R4, RZ ;  /* 0x0000000406087225 */ /* 0x001fc800078e00ff */
[----:B------:R-:W-:Y:S01]  /*181b0*/  IMAD R9, R6, R5, R9 ;  /* 0x0000000506097224 */ /* 0x000fe200078e0209 */
        /* <DEDUP_REMOVED lines=13> */
[----:B------:R-:W-:Y:S01]  /*18290*/  IMAD R8, R9, R5, R7 ;  /* 0x0000000509087224 */ /* 0x000fe200078e0207 */
[----:B------:R-:W-:Y:S02]  /*182a0*/  IADD3 R7, P0, PT, RZ, -R6, RZ ;  /* 0x80000006ff077210 */ /* 0x000fe40007f1e0ff */
[----:B------:R-:W-:Y:S01]  /*182b0*/  ISETP.GE.AND P1, PT, R3, RZ, PT ;  /* 0x000000ff0300720c */ /* 0x000fe20003f26270 */
[----:B------:R-:W-:Y:S02]  /*182c0*/  IMAD R6, R23, R4, R8 ;  /* 0x0000000417067224 */ /* 0x000fe400078e0208 */
[----:B------:R-:W-:-:S04]  /*182d0*/  IMAD.HI.U32 R8, R9, R7, RZ ;  /* 0x0000000709087227 */ /* 0x000fc800078e00ff */
[----:B------:R-:W-:-:S04]  /*182e0*/  IMAD.X R6, RZ, RZ, ~R6, P0 ;  /* 0x000000ffff067224 */ /* 0x000fc800000e0e06 */
[----:B------:R-:W-:-:S04]  /*182f0*/  IMAD.WIDE.U32 R8, P0, R9, R6, R8 ;  /* 0x0000000609087225 */ /* 0x000fc80007800008 */
[----:B------:R-:W-:Y:S01]  /*18300*/  IMAD.HI.U32 R8, P2, R23, R7, R8 ;  /* 0x0000000717087227 */ /* 0x000fe20007840008 */
[----:B------:R-:W-:-:S03]  /*18310*/  SEL R9, R24, R13, !P1 ;  /* 0x0000000d18097207 */ /* 0x000fc60004800000 */
[CC--:B------:R-:W-:Y:S02]  /*18320*/  IMAD R7, R23.reuse, R6.reuse, RZ ;  /* 0x0000000617077224 */ /* 0x0c0fe400078e02ff */
[----:B------:R-:W-:-:S03]  /*18330*/  IMAD.HI.U32 R24, R23, R6, RZ ;  /* 0x0000000617187227 */ /* 0x000fc600078e00ff */
[----:B------:R-:W-:Y:S01]  /*18340*/  IADD3 R8, P3, PT, R7, R8, RZ ;  /* 0x0000000807087210 */ /* 0x000fe20007f7e0ff */
[----:B------:R-:W-:Y:S01]  /*18350*/  IMAD.X R24, R24, 0x1, R23, P0 ;  /* 0x0000000118187824 */ /* 0x000fe200000e0617 */
[----:B------:R-:W-:Y:S01]  /*18360*/  SEL R23, R26, R3, !P1 ;  /* 0x000000031a177207 */ /* 0x000fe20004800000 */
[----:B------:R-:W-:Y:S02]  /*18370*/  IMAD.MOV.U32 R7, RZ, RZ, RZ ;  /* 0x000000ffff077224 */ /* 0x000fe400078e00ff */
[----:B------:R-:W-:Y:S01]  /*18380*/  IMAD.HI.U32 R6, R8, R9, RZ ;  /* 0x0000000908067227 */ /* 0x000fe200078e00ff */
[----:B------:R-:W-:-:S03]  /*18390*/  IADD3.X R24, PT, PT, RZ, RZ, R24, P3, P2 ;  /* 0x000000ffff187210 */ /* 0x000fc60001fe4418 */
[----:B------:R-:W-:-:S04]  /*183a0*/  IMAD.WIDE.U32 R6, R8, R23, R6 ;  /* 0x0000001708067225 */ /* 0x000fc800078e0006 */
[C---:B------:R-:W-:Y:S02]  /*183b0*/  IMAD R25, R24.reuse, R23, RZ ;  /* 0x0000001718197224 */ /* 0x040fe400078e02ff */
[----:B------:R-:W-:-:S04]  /*183c0*/  IMAD.HI.U32 R6, P0, R24, R9, R6 ;  /* 0x0000000918067227 */ /* 0x000fc80007800006 */
[----:B------:R-:W-:Y:S01]  /*183d0*/  IMAD.HI.U32 R8, R24, R23, RZ ;  /* 0x0000001718087227 */ /* 0x000fe200078e00ff */
[----:B------:R-:W-:-:S03]  /*183e0*/  IADD3 R25, P2, PT, R25, R6, RZ ;  /* 0x0000000619197210 */ /* 0x000fc60007f5e0ff */
[----:B------:R-:W-:Y:S02]  /*183f0*/  IMAD.X R8, RZ, RZ, R8, P0 ;  /* 0x000000ffff087224 */ /* 0x000fe400000e0608 */
[----:B------:R-:W-:-:S03]  /*18400*/  IMAD.WIDE.U32 R6, R25, R4, RZ ;  /* 0x0000000419067225 */ /* 0x000fc600078e00ff */
[----:B------:R-:W-:Y:S01]  /*18410*/  IADD3.X R27, PT, PT, RZ, R8, RZ, P2, !PT ;  /* 0x00000008ff1b7210 */ /* 0x000fe200017fe4ff */
[----:B------:R-:W-:Y:S01]  /*18420*/  IMAD R25, R25, R5, R7 ;  /* 0x0000000519197224 */ /* 0x000fe200078e0207 */
[----:B------:R-:W-:-:S03]  /*18430*/  IADD3 R7, P2, PT, -R6, R9, RZ ;  /* 0x0000000906077210 */ /* 0x000fc60007f5e1ff */
[-C--:B------:R-:W-:Y:S01]  /*18440*/  IMAD R6, R27, R4.reuse, R25 ;  /* 0x000000041b067224 */ /* 0x080fe200078e0219 */
[----:B------:R-:W-:-:S03]  /*18450*/  ISETP.GE.U32.AND P0, PT, R7, R4, PT ;  /* 0x000000040700720c */ /* 0x000fc60003f06070 */
[----:B------:R-:W-:Y:S01]  /*18460*/  IMAD.X R25, R23, 0x1, ~R6, P2 ;  /* 0x0000000117197824 */ /* 0x000fe200010e0e06 */
[----:B------:R-:W-:-:S04]  /*18470*/  IADD3 R9, P2, PT, R7, -R4, RZ ;  /* 0x8000000407097210 */ /* 0x000fc80007f5e0ff */
[C---:B------:R-:W-:Y:S01]  /*18480*/  ISETP.GE.U32.AND.EX P0, PT, R25.reuse, R5, PT, P0 ;  /* 0x000000051900720c */ /* 0x040fe20003f06100 */
[----:B------:R-:W-:-:S03]  /*18490*/  IMAD.X R23, R25, 0x1, ~R5, P2 ;  /* 0x0000000119177824 */ /* 0x000fc600010e0e05 */
[----:B------:R-:W-:Y:S02]  /*184a0*/  SEL R9, R9, R7, P0 ;  /* 0x0000000709097207 */ /* 0x000fe40000000000 */
[----:B------:R-:W-:Y:S02]  /*184b0*/  SEL R23, R23, R25, P0 ;  /* 0x0000001917177207 */ /* 0x000fe40000000000 */
[CC--:B------:R-:W-:Y:S02]  /*184c0*/  ISETP.GE.U32.AND P0, PT, R9.reuse, R4.reuse, PT ;  /* 0x000000040900720c */ /* 0x0c0fe40003f06070 */
[----:B------:R-:W-:Y:S02]  /*184d0*/  IADD3 R6, P2, PT, R9, -R4, RZ ;  /* 0x8000000409067210 */ /* 0x000fe40007f5e0ff */
[----:B------:R-:W-:-:S03]  /*184e0*/  ISETP.GE.U32.AND.EX P0, PT, R23, R5, PT, P0 ;  /* 0x000000051700720c */ /* 0x000fc60003f06100 */
[----:B------:R-:W-:Y:S01]  /*184f0*/  IMAD.X R7, R23, 0x1, ~R5, P2 ;  /* 0x0000000117077824 */ /* 0x000fe200010e0e05 */
[----:B------:R-:W-:-:S04]  /*18500*/  SEL R6, R6, R9, P0 ;  /* 0x0000000906067207 */ /* 0x000fc80000000000 */
[----:B------:R-:W-:Y:S02]  /*18510*/  SEL R7, R7, R23, P0 ;  /* 0x0000001707077207 */ /* 0x000fe40000000000 */
[-C--:B------:R-:W-:Y:S02]  /*18520*/  IADD3 R5, P2, PT, RZ, -R6.reuse, RZ ;  /* 0x80000006ff057210 */ /* 0x080fe40007f5e0ff */
[----:B------:R-:W-:Y:S02]  /*18530*/  ISETP.NE.U32.AND P0, PT, R10, RZ, PT ;  /* 0x000000ff0a00720c */ /* 0x000fe40003f05070 */
[-C--:B------:R-:W-:Y:S02]  /*18540*/  IADD3.X R4, PT, PT, RZ, ~R7.reuse, RZ, P2, !PT ;  /* 0x80000007ff047210 */ /* 0x080fe400017fe4ff */
[----:B------:R-:W-:Y:S01]  /*18550*/  SEL R6, R5, R6, !P1 ;  /* 0x0000000605067207 */ /* 0x000fe20004800000 */
[----:B------:R-:W-:Y:S01]  /*18560*/  IMAD.MOV.U32 R5, RZ, RZ, 0x0 ;  /* 0x00000000ff057424 */ /* 0x000fe200078e00ff */
[----:B------:R-:W-:Y:S01]  /*18570*/  SEL R7, R4, R7, !P1 ;  /* 0x0000000704077207 */ /* 0x000fe20004800000 */
[----:B------:R-:W-:Y:S01]  /*18580*/  IMAD.MOV.U32 R4, RZ, RZ, R2 ;  /* 0x000000ffff047224 */ /* 0x000fe200078e0002 */
[----:B------:R-:W-:-:S04]  /*18590*/  ISETP.NE.AND.EX P0, PT, R11, RZ, PT, P0 ;  /* 0x000000ff0b00720c */ /* 0x000fc80003f05300 */
[----:B------:R-:W-:Y:S02]  /*185a0*/  SEL R6, R6, 0xffffffff, P0 ;  /* 0xffffffff06067807 */ /* 0x000fe40000000000 */
[----:B------:R-:W-:Y:S01]  /*185b0*/  SEL R7, R7, 0xffffffff, P0 ;  /* 0xffffffff07077807 */ /* 0x000fe20000000000 */
[----:B------:R-:W-:Y:S06]  /*185c0*/  RET.REL.NODEC R4 `(_Z4gutsllPKdS0_S0_S0_S0_S0_S0_S0_S0_S0_S0_S0_S0_S0_S0_S0_S0_S0_S0_PKbddPd) ;  /* 0xfffffe78048c7950 */ /* 0x000fec0003c3ffff */
.L_x_330:
[----:B------:R-:W-:-:S00]  /*185d0*/  BRA `(.L_x_330) ;  /* 0xfffffffc00fc7947 */ /* 0x000fc0000383ffff */
[----:B------:R-:W-:-:S00]  /*185e0*/  NOP ;  /* 0x0000000000007918 */ /* 0x000fc00000000000 */
        /* <DEDUP_REMOVED lines=9> */
.L_x_336:


//--------------------- .nv.shared._Z4gutsllPKdS0_S0_S0_S0_S0_S0_S0_S0_S0_S0_S0_S0_S0_S0_S0_S0_S0_S0_PKbddPd --------------------------
	.section	.nv.shared._Z4gutsllPKdS0_S0_S0_S0_S0_S0_S0_S0_S0_S0_S0_S0_S0_S0_S0_S0_S0_S0_PKbddPd,"aw",@nobits
	.sectionflags	@""
	.align	8
.nv.shared._Z4gutsllPKdS0_S0_S0_S0_S0_S0_S0_S0_S0_S0_S0_S0_S0_S0_S0_S0_S0_S0_PKbddPd:
	.zero		5232


//--------------------- .nv.shared.reserved.0     --------------------------
	.section	.nv.shared.reserved.0,"aw",@nobits
	.weak		__nv_reservedSMEM_offset_0_alias
	.size		__nv_reservedSMEM_offset_0_alias, 0, 64
	.other		__nv_reservedSMEM_offset_0_alias,@"STO_CUDA_RESERVED_SHARED STV_DEFAULT"
__nv_reservedSMEM_offset_0_alias:
	.zero		0
	.zero		64


//--------------------- .nv.constant0._Z4gutsllPKdS0_S0_S0_S0_S0_S0_S0_S0_S0_S0_S0_S0_S0_S0_S0_S0_S0_S0_PKbddPd --------------------------
	.section	.nv.constant0._Z4gutsllPKdS0_S0_S0_S0_S0_S0_S0_S0_S0_S0_S0_S0_S0_S0_S0_S0_S0_S0_PKbddPd,"a",@progbits
	.sectionflags	@""
	.align	4
.nv.constant0._Z4gutsllPKdS0_S0_S0_S0_S0_S0_S0_S0_S0_S0_S0_S0_S0_S0_S0_S0_S0_S0_PKbddPd:
	.zero		1096


//--------------------- SYMBOLS --------------------------

	.type		.nv.reservedSmem.offset0,@object
	.size		.nv.reservedSmem.offset0,0x4
	.type		.nv.reservedSmem.cap,@object
	.size		.nv.reservedSmem.cap,0x4
